//
// Generated by NVIDIA NVVM Compiler
//
// Compiler Build ID: CL-36424714
// Cuda compilation tools, release 13.0, V13.0.88
// Based on NVVM 20.0.0
//

.version 9.0
.target sm_100
.address_size 64

	// .globl	_Z18flash_attention_v9ILi128ELi128ELi8ELi128ELb0ELi1ELb0ELb1ELb0ELb0ELb0ELb0EEvPK6__halfS2_S2_PS0_PfS4_ifi
.extern .shared .align 16 .b8 smem[];

.visible .entry _Z18flash_attention_v9ILi128ELi128ELi8ELi128ELb0ELi1ELb0ELb1ELb0ELb0ELb0ELb0EEvPK6__halfS2_S2_PS0_PfS4_ifi(
	.param .u64 .ptr .align 1 _Z18flash_attention_v9ILi128ELi128ELi8ELi128ELb0ELi1ELb0ELb1ELb0ELb0ELb0ELb0EEvPK6__halfS2_S2_PS0_PfS4_ifi_param_0,
	.param .u64 .ptr .align 1 _Z18flash_attention_v9ILi128ELi128ELi8ELi128ELb0ELi1ELb0ELb1ELb0ELb0ELb0ELb0EEvPK6__halfS2_S2_PS0_PfS4_ifi_param_1,
	.param .u64 .ptr .align 1 _Z18flash_attention_v9ILi128ELi128ELi8ELi128ELb0ELi1ELb0ELb1ELb0ELb0ELb0ELb0EEvPK6__halfS2_S2_PS0_PfS4_ifi_param_2,
	.param .u64 .ptr .align 1 _Z18flash_attention_v9ILi128ELi128ELi8ELi128ELb0ELi1ELb0ELb1ELb0ELb0ELb0ELb0EEvPK6__halfS2_S2_PS0_PfS4_ifi_param_3,
	.param .u64 .ptr .align 1 _Z18flash_attention_v9ILi128ELi128ELi8ELi128ELb0ELi1ELb0ELb1ELb0ELb0ELb0ELb0EEvPK6__halfS2_S2_PS0_PfS4_ifi_param_4,
	.param .u64 .ptr .align 1 _Z18flash_attention_v9ILi128ELi128ELi8ELi128ELb0ELi1ELb0ELb1ELb0ELb0ELb0ELb0EEvPK6__halfS2_S2_PS0_PfS4_ifi_param_5,
	.param .u32 _Z18flash_attention_v9ILi128ELi128ELi8ELi128ELb0ELi1ELb0ELb1ELb0ELb0ELb0ELb0EEvPK6__halfS2_S2_PS0_PfS4_ifi_param_6,
	.param .f32 _Z18flash_attention_v9ILi128ELi128ELi8ELi128ELb0ELi1ELb0ELb1ELb0ELb0ELb0ELb0EEvPK6__halfS2_S2_PS0_PfS4_ifi_param_7,
	.param .u32 _Z18flash_attention_v9ILi128ELi128ELi8ELi128ELb0ELi1ELb0ELb1ELb0ELb0ELb0ELb0EEvPK6__halfS2_S2_PS0_PfS4_ifi_param_8
)
.maxntid 256
.minnctapersm 1
{
	.local .align 16 .b8 	__local_depot0[256];
	.reg .b64 	%SP;
	.reg .b64 	%SPL;
	.reg .pred 	%p<82>;
	.reg .b16 	%rs<129>;
	.reg .b32 	%r<1159>;
	.reg .b32 	%f<2342>;
	.reg .b64 	%rd<89>;

	mov.u64 	%SPL, __local_depot0;
	ld.param.u64 	%rd8, [_Z18flash_attention_v9ILi128ELi128ELi8ELi128ELb0ELi1ELb0ELb1ELb0ELb0ELb0ELb0EEvPK6__halfS2_S2_PS0_PfS4_ifi_param_0];
	ld.param.u64 	%rd9, [_Z18flash_attention_v9ILi128ELi128ELi8ELi128ELb0ELi1ELb0ELb1ELb0ELb0ELb0ELb0EEvPK6__halfS2_S2_PS0_PfS4_ifi_param_1];
	ld.param.u64 	%rd10, [_Z18flash_attention_v9ILi128ELi128ELi8ELi128ELb0ELi1ELb0ELb1ELb0ELb0ELb0ELb0EEvPK6__halfS2_S2_PS0_PfS4_ifi_param_2];
	ld.param.u64 	%rd11, [_Z18flash_attention_v9ILi128ELi128ELi8ELi128ELb0ELi1ELb0ELb1ELb0ELb0ELb0ELb0EEvPK6__halfS2_S2_PS0_PfS4_ifi_param_3];
	ld.param.u32 	%r103, [_Z18flash_attention_v9ILi128ELi128ELi8ELi128ELb0ELi1ELb0ELb1ELb0ELb0ELb0ELb0EEvPK6__halfS2_S2_PS0_PfS4_ifi_param_6];
	ld.param.f32 	%f455, [_Z18flash_attention_v9ILi128ELi128ELi8ELi128ELb0ELi1ELb0ELb1ELb0ELb0ELb0ELb0EEvPK6__halfS2_S2_PS0_PfS4_ifi_param_7];
	cvta.to.global.u64 	%rd1, %rd10;
	cvta.to.global.u64 	%rd2, %rd9;
	cvta.to.global.u64 	%rd3, %rd11;
	add.u64 	%rd4, %SPL, 0;
	mov.u32 	%r1, %tid.x;
	and.b32  	%r2, %r1, 31;
	shr.u32 	%r3, %r2, 2;
	mov.u32 	%r4, %ctaid.x;
	shl.b32 	%r5, %r4, 7;
	setp.ge.s32 	%p1, %r5, %r103;
	@%p1 bra 	$L__BB0_109;
	mov.u32 	%r107, %ctaid.y;
	cvta.to.global.u64 	%rd15, %rd8;
	shr.u32 	%r108, %r1, 1;
	and.b32  	%r6, %r108, 112;
	add.s32 	%r109, %r6, %r5;
	add.s32 	%r7, %r109, %r3;
	add.s32 	%r8, %r7, 8;
	mul.lo.s32 	%r110, %r107, %r103;
	shl.b32 	%r111, %r110, 7;
	cvt.s64.s32 	%rd5, %r111;
	shl.b32 	%r112, %r109, 7;
	cvt.s64.s32 	%rd16, %r112;
	add.s64 	%rd17, %rd5, %rd16;
	shl.b64 	%rd18, %rd17, 1;
	add.s64 	%rd19, %rd15, %rd18;
	mov.u32 	%r113, smem;
	cvt.u64.u32 	%rd20, %r113;
	cvta.shared.u64 	%rd14, %rd20;
	add.s64 	%rd13, %rd14, 34816;
	// begin inline asm
	{.reg .u64 u64addr;
 cvta.to.shared.u64 u64addr, %rd13;
 cvt.u32.u64 %r104, u64addr;}

	// end inline asm
	// begin inline asm
	{.reg .u64 u64addr;
 cvta.to.shared.u64 u64addr, %rd14;
 cvt.u32.u64 %r105, u64addr;}

	// end inline asm
	mov.f32 	%f456, 0f00000000;
	st.local.v4.f32 	[%rd4], {%f456, %f456, %f456, %f456};
	st.local.v4.f32 	[%rd4+16], {%f456, %f456, %f456, %f456};
	st.local.v4.f32 	[%rd4+32], {%f456, %f456, %f456, %f456};
	st.local.v4.f32 	[%rd4+48], {%f456, %f456, %f456, %f456};
	st.local.v4.f32 	[%rd4+64], {%f456, %f456, %f456, %f456};
	st.local.v4.f32 	[%rd4+80], {%f456, %f456, %f456, %f456};
	st.local.v4.f32 	[%rd4+96], {%f456, %f456, %f456, %f456};
	st.local.v4.f32 	[%rd4+112], {%f456, %f456, %f456, %f456};
	st.local.v4.f32 	[%rd4+128], {%f456, %f456, %f456, %f456};
	st.local.v4.f32 	[%rd4+144], {%f456, %f456, %f456, %f456};
	st.local.v4.f32 	[%rd4+160], {%f456, %f456, %f456, %f456};
	st.local.v4.f32 	[%rd4+176], {%f456, %f456, %f456, %f456};
	st.local.v4.f32 	[%rd4+192], {%f456, %f456, %f456, %f456};
	st.local.v4.f32 	[%rd4+208], {%f456, %f456, %f456, %f456};
	st.local.v4.f32 	[%rd4+224], {%f456, %f456, %f456, %f456};
	st.local.v4.f32 	[%rd4+240], {%f456, %f456, %f456, %f456};
	shl.b32 	%r114, %r1, 1;
	and.b32  	%r10, %r114, 6;
	setp.ge.s32 	%p2, %r7, %r103;
	shl.b32 	%r115, %r3, 7;
	or.b32  	%r116, %r115, %r10;
	mul.wide.u32 	%rd21, %r116, 2;
	add.s64 	%rd6, %rd19, %rd21;
	mov.b32 	%r1124, 0;
	mov.u32 	%r1125, %r1124;
	@%p2 bra 	$L__BB0_3;
	ld.global.nc.u32 	%r1125, [%rd6];
	ld.global.nc.u32 	%r1124, [%rd6+16];
$L__BB0_3:
	setp.ge.s32 	%p3, %r8, %r103;
	mov.b32 	%r1126, 0;
	mov.u32 	%r1127, %r1126;
	@%p3 bra 	$L__BB0_5;
	ld.global.nc.u32 	%r1127, [%rd6+2048];
	ld.global.nc.u32 	%r1126, [%rd6+2064];
$L__BB0_5:
	setp.ge.s32 	%p4, %r7, %r103;
	mov.b32 	%r1128, 0;
	mov.u32 	%r1129, %r1128;
	@%p4 bra 	$L__BB0_7;
	ld.global.nc.u32 	%r1129, [%rd6+32];
	ld.global.nc.u32 	%r1128, [%rd6+48];
$L__BB0_7:
	setp.ge.s32 	%p5, %r8, %r103;
	mov.b32 	%r1130, 0;
	mov.u32 	%r1131, %r1130;
	@%p5 bra 	$L__BB0_9;
	ld.global.nc.u32 	%r1131, [%rd6+2080];
	ld.global.nc.u32 	%r1130, [%rd6+2096];
$L__BB0_9:
	setp.ge.s32 	%p6, %r7, %r103;
	mov.b32 	%r1132, 0;
	mov.u32 	%r1133, %r1132;
	@%p6 bra 	$L__BB0_11;
	ld.global.nc.u32 	%r1133, [%rd6+64];
	ld.global.nc.u32 	%r1132, [%rd6+80];
$L__BB0_11:
	setp.ge.s32 	%p7, %r8, %r103;
	mov.b32 	%r1134, 0;
	mov.u32 	%r1135, %r1134;
	@%p7 bra 	$L__BB0_13;
	ld.global.nc.u32 	%r1135, [%rd6+2112];
	ld.global.nc.u32 	%r1134, [%rd6+2128];
$L__BB0_13:
	setp.ge.s32 	%p8, %r7, %r103;
	mov.b32 	%r1136, 0;
	mov.u32 	%r1137, %r1136;
	@%p8 bra 	$L__BB0_15;
	ld.global.nc.u32 	%r1137, [%rd6+96];
	ld.global.nc.u32 	%r1136, [%rd6+112];
$L__BB0_15:
	setp.ge.s32 	%p9, %r8, %r103;
	mov.b32 	%r1138, 0;
	mov.u32 	%r1139, %r1138;
	@%p9 bra 	$L__BB0_17;
	ld.global.nc.u32 	%r1139, [%rd6+2144];
	ld.global.nc.u32 	%r1138, [%rd6+2160];
$L__BB0_17:
	setp.ge.s32 	%p10, %r7, %r103;
	mov.b32 	%r1140, 0;
	mov.u32 	%r1141, %r1140;
	@%p10 bra 	$L__BB0_19;
	ld.global.nc.u32 	%r1141, [%rd6+128];
	ld.global.nc.u32 	%r1140, [%rd6+144];
$L__BB0_19:
	setp.ge.s32 	%p11, %r8, %r103;
	mov.b32 	%r1142, 0;
	mov.u32 	%r1143, %r1142;
	@%p11 bra 	$L__BB0_21;
	ld.global.nc.u32 	%r1143, [%rd6+2176];
	ld.global.nc.u32 	%r1142, [%rd6+2192];
$L__BB0_21:
	setp.ge.s32 	%p12, %r7, %r103;
	mov.b32 	%r1144, 0;
	mov.u32 	%r1145, %r1144;
	@%p12 bra 	$L__BB0_23;
	ld.global.nc.u32 	%r1145, [%rd6+160];
	ld.global.nc.u32 	%r1144, [%rd6+176];
$L__BB0_23:
	setp.ge.s32 	%p13, %r8, %r103;
	mov.b32 	%r1146, 0;
	mov.u32 	%r1147, %r1146;
	@%p13 bra 	$L__BB0_25;
	ld.global.nc.u32 	%r1147, [%rd6+2208];
	ld.global.nc.u32 	%r1146, [%rd6+2224];
$L__BB0_25:
	setp.ge.s32 	%p14, %r7, %r103;
	mov.b32 	%r1148, 0;
	mov.u32 	%r1149, %r1148;
	@%p14 bra 	$L__BB0_27;
	ld.global.nc.u32 	%r1149, [%rd6+192];
	ld.global.nc.u32 	%r1148, [%rd6+208];
$L__BB0_27:
	setp.ge.s32 	%p15, %r8, %r103;
	mov.b32 	%r1150, 0;
	mov.u32 	%r1151, %r1150;
	@%p15 bra 	$L__BB0_29;
	ld.global.nc.u32 	%r1151, [%rd6+2240];
	ld.global.nc.u32 	%r1150, [%rd6+2256];
$L__BB0_29:
	setp.ge.s32 	%p16, %r7, %r103;
	mov.b32 	%r1152, 0;
	mov.u32 	%r1153, %r1152;
	@%p16 bra 	$L__BB0_31;
	ld.global.nc.u32 	%r1153, [%rd6+224];
	ld.global.nc.u32 	%r1152, [%rd6+240];
$L__BB0_31:
	setp.ge.s32 	%p17, %r8, %r103;
	mov.b32 	%r1154, 0;
	mov.u32 	%r1155, %r1154;
	@%p17 bra 	$L__BB0_33;
	ld.global.nc.u32 	%r1155, [%rd6+2272];
	ld.global.nc.u32 	%r1154, [%rd6+2288];
$L__BB0_33:
	shl.b32 	%r132, %r1, 3;
	and.b32  	%r75, %r132, 120;
	setp.lt.s32 	%p18, %r103, 1;
	mov.f32 	%f2276, 0f00000000;
	mov.f32 	%f2277, %f2276;
	mov.f32 	%f2278, %f2276;
	mov.f32 	%f2279, %f2276;
	mov.f32 	%f2280, %f2276;
	mov.f32 	%f2281, %f2276;
	mov.f32 	%f2282, %f2276;
	mov.f32 	%f2283, %f2276;
	mov.f32 	%f2284, %f2276;
	mov.f32 	%f2285, %f2276;
	mov.f32 	%f2286, %f2276;
	mov.f32 	%f2287, %f2276;
	mov.f32 	%f2288, %f2276;
	mov.f32 	%f2289, %f2276;
	mov.f32 	%f2290, %f2276;
	mov.f32 	%f2291, %f2276;
	mov.f32 	%f2292, %f2276;
	mov.f32 	%f2293, %f2276;
	mov.f32 	%f2294, %f2276;
	mov.f32 	%f2295, %f2276;
	mov.f32 	%f2296, %f2276;
	mov.f32 	%f2297, %f2276;
	mov.f32 	%f2298, %f2276;
	mov.f32 	%f2299, %f2276;
	mov.f32 	%f2300, %f2276;
	mov.f32 	%f2301, %f2276;
	mov.f32 	%f2302, %f2276;
	mov.f32 	%f2303, %f2276;
	mov.f32 	%f2304, %f2276;
	mov.f32 	%f2305, %f2276;
	mov.f32 	%f2306, %f2276;
	mov.f32 	%f2307, %f2276;
	mov.f32 	%f2308, %f2276;
	mov.f32 	%f2309, %f2276;
	mov.f32 	%f2310, %f2276;
	mov.f32 	%f2311, %f2276;
	mov.f32 	%f2312, %f2276;
	mov.f32 	%f2313, %f2276;
	mov.f32 	%f2314, %f2276;
	mov.f32 	%f2315, %f2276;
	mov.f32 	%f2316, %f2276;
	mov.f32 	%f2317, %f2276;
	mov.f32 	%f2318, %f2276;
	mov.f32 	%f2319, %f2276;
	mov.f32 	%f2320, %f2276;
	mov.f32 	%f2321, %f2276;
	mov.f32 	%f2322, %f2276;
	mov.f32 	%f2323, %f2276;
	mov.f32 	%f2324, %f2276;
	mov.f32 	%f2325, %f2276;
	mov.f32 	%f2326, %f2276;
	mov.f32 	%f2327, %f2276;
	mov.f32 	%f2328, %f2276;
	mov.f32 	%f2329, %f2276;
	mov.f32 	%f2330, %f2276;
	mov.f32 	%f2331, %f2276;
	mov.f32 	%f2332, %f2276;
	mov.f32 	%f2333, %f2276;
	mov.f32 	%f2334, %f2276;
	mov.f32 	%f2335, %f2276;
	mov.f32 	%f2336, %f2276;
	mov.f32 	%f2337, %f2276;
	mov.f32 	%f2338, %f2276;
	mov.f32 	%f2339, %f2276;
	mov.f32 	%f2340, %f2276;
	mov.f32 	%f2341, %f2276;
	@%p18 bra 	$L__BB0_93;
	min.u32 	%r134, %r2, 15;
	shr.u32 	%r76, %r1, 4;
	shl.b32 	%r135, %r134, 8;
	add.s32 	%r77, %r104, %r135;
	and.b32  	%r137, %r108, 56;
	xor.b32  	%r78, %r137, %r75;
	mul.lo.s32 	%r138, %r3, 136;
	or.b32  	%r139, %r138, %r10;
	shl.b32 	%r140, %r139, 1;
	add.s32 	%r79, %r113, %r140;
	and.b32  	%r80, %r134, 7;
	mov.f32 	%f2341, 0f00000000;
	mov.f32 	%f2174, 0fFF7FFFFF;
	mov.b32 	%r1156, 0;
	shl.b32 	%r149, %r78, 1;
	mov.f32 	%f2175, %f2174;
	mov.f32 	%f2340, %f2341;
$L__BB0_35:
	mov.u32 	%r1157, %r76;
$L__BB0_36:
	add.s32 	%r83, %r1157, %r1156;
	setp.ge.s32 	%p19, %r83, %r103;
	mov.f32 	%f2178, 0f00000000;
	mov.f32 	%f2179, %f2178;
	mov.f32 	%f2180, %f2178;
	mov.f32 	%f2181, %f2178;
	@%p19 bra 	$L__BB0_38;
	shl.b32 	%r142, %r83, 7;
	or.b32  	%r143, %r142, %r75;
	cvt.u64.u32 	%rd22, %r143;
	add.s64 	%rd23, %rd22, %rd5;
	shl.b64 	%rd24, %rd23, 1;
	add.s64 	%rd25, %rd2, %rd24;
	ld.global.nc.v4.f32 	{%f2181, %f2180, %f2179, %f2178}, [%rd25];
$L__BB0_38:
	setp.ge.s32 	%p20, %r83, %r103;
	mad.lo.s32 	%r144, %r1157, 136, %r75;
	shl.b32 	%r145, %r144, 1;
	add.s32 	%r84, %r113, %r145;
	st.shared.v4.f32 	[%r84], {%f2181, %f2180, %f2179, %f2178};
	mov.f32 	%f2182, 0f00000000;
	mov.f32 	%f2183, %f2182;
	mov.f32 	%f2184, %f2182;
	mov.f32 	%f2185, %f2182;
	@%p20 bra 	$L__BB0_40;
	shl.b32 	%r147, %r83, 7;
	or.b32  	%r148, %r147, %r75;
	cvt.u64.u32 	%rd26, %r148;
	add.s64 	%rd27, %rd26, %rd5;
	shl.b64 	%rd28, %rd27, 1;
	add.s64 	%rd29, %rd1, %rd28;
	ld.global.nc.v4.f32 	{%f2185, %f2184, %f2183, %f2182}, [%rd29];
$L__BB0_40:
	shl.b32 	%r150, %r1157, 8;
	or.b32  	%r151, %r150, %r149;
	add.s32 	%r153, %r113, %r151;
	add.s32 	%r85, %r153, 34816;
	st.shared.v4.f32 	[%r153+34816], {%f2185, %f2184, %f2183, %f2182};
	add.s32 	%r86, %r83, 16;
	setp.ge.s32 	%p21, %r86, %r103;
	mov.f32 	%f2186, 0f00000000;
	mov.f32 	%f2187, %f2186;
	mov.f32 	%f2188, %f2186;
	mov.f32 	%f2189, %f2186;
	@%p21 bra 	$L__BB0_42;
	shl.b32 	%r154, %r86, 7;
	or.b32  	%r155, %r154, %r75;
	cvt.u64.u32 	%rd30, %r155;
	add.s64 	%rd31, %rd30, %rd5;
	shl.b64 	%rd32, %rd31, 1;
	add.s64 	%rd33, %rd2, %rd32;
	ld.global.nc.v4.f32 	{%f2189, %f2188, %f2187, %f2186}, [%rd33];
$L__BB0_42:
	setp.ge.s32 	%p22, %r86, %r103;
	st.shared.v4.f32 	[%r84+4352], {%f2189, %f2188, %f2187, %f2186};
	mov.f32 	%f2190, 0f00000000;
	mov.f32 	%f2191, %f2190;
	mov.f32 	%f2192, %f2190;
	mov.f32 	%f2193, %f2190;
	@%p22 bra 	$L__BB0_44;
	shl.b32 	%r156, %r86, 7;
	or.b32  	%r157, %r156, %r75;
	cvt.u64.u32 	%rd34, %r157;
	add.s64 	%rd35, %rd34, %rd5;
	shl.b64 	%rd36, %rd35, 1;
	add.s64 	%rd37, %rd1, %rd36;
	ld.global.nc.v4.f32 	{%f2193, %f2192, %f2191, %f2190}, [%rd37];
$L__BB0_44:
	st.shared.v4.f32 	[%r85+4096], {%f2193, %f2192, %f2191, %f2190};
	add.s32 	%r87, %r83, 32;
	setp.ge.s32 	%p23, %r87, %r103;
	mov.f32 	%f2194, 0f00000000;
	mov.f32 	%f2195, %f2194;
	mov.f32 	%f2196, %f2194;
	mov.f32 	%f2197, %f2194;
	@%p23 bra 	$L__BB0_46;
	shl.b32 	%r158, %r87, 7;
	or.b32  	%r159, %r158, %r75;
	cvt.u64.u32 	%rd38, %r159;
	add.s64 	%rd39, %rd38, %rd5;
	shl.b64 	%rd40, %rd39, 1;
	add.s64 	%rd41, %rd2, %rd40;
	ld.global.nc.v4.f32 	{%f2197, %f2196, %f2195, %f2194}, [%rd41];
$L__BB0_46:
	setp.ge.s32 	%p24, %r87, %r103;
	st.shared.v4.f32 	[%r84+8704], {%f2197, %f2196, %f2195, %f2194};
	mov.f32 	%f2198, 0f00000000;
	mov.f32 	%f2199, %f2198;
	mov.f32 	%f2200, %f2198;
	mov.f32 	%f2201, %f2198;
	@%p24 bra 	$L__BB0_48;
	shl.b32 	%r160, %r87, 7;
	or.b32  	%r161, %r160, %r75;
	cvt.u64.u32 	%rd42, %r161;
	add.s64 	%rd43, %rd42, %rd5;
	shl.b64 	%rd44, %rd43, 1;
	add.s64 	%rd45, %rd1, %rd44;
	ld.global.nc.v4.f32 	{%f2201, %f2200, %f2199, %f2198}, [%rd45];
$L__BB0_48:
	st.shared.v4.f32 	[%r85+8192], {%f2201, %f2200, %f2199, %f2198};
	add.s32 	%r88, %r83, 48;
	setp.ge.s32 	%p25, %r88, %r103;
	mov.f32 	%f2202, 0f00000000;
	mov.f32 	%f2203, %f2202;
	mov.f32 	%f2204, %f2202;
	mov.f32 	%f2205, %f2202;
	@%p25 bra 	$L__BB0_50;
	shl.b32 	%r162, %r88, 7;
	or.b32  	%r163, %r162, %r75;
	cvt.u64.u32 	%rd46, %r163;
	add.s64 	%rd47, %rd46, %rd5;
	shl.b64 	%rd48, %rd47, 1;
	add.s64 	%rd49, %rd2, %rd48;
	ld.global.nc.v4.f32 	{%f2205, %f2204, %f2203, %f2202}, [%rd49];
$L__BB0_50:
	setp.ge.s32 	%p26, %r88, %r103;
	st.shared.v4.f32 	[%r84+13056], {%f2205, %f2204, %f2203, %f2202};
	mov.f32 	%f2206, 0f00000000;
	mov.f32 	%f2207, %f2206;
	mov.f32 	%f2208, %f2206;
	mov.f32 	%f2209, %f2206;
	@%p26 bra 	$L__BB0_52;
	shl.b32 	%r164, %r88, 7;
	or.b32  	%r165, %r164, %r75;
	cvt.u64.u32 	%rd50, %r165;
	add.s64 	%rd51, %rd50, %rd5;
	shl.b64 	%rd52, %rd51, 1;
	add.s64 	%rd53, %rd1, %rd52;
	ld.global.nc.v4.f32 	{%f2209, %f2208, %f2207, %f2206}, [%rd53];
$L__BB0_52:
	st.shared.v4.f32 	[%r85+12288], {%f2209, %f2208, %f2207, %f2206};
	add.s32 	%r89, %r1157, 64;
	setp.lt.u32 	%p27, %r1157, 64;
	mov.u32 	%r1157, %r89;
	@%p27 bra 	$L__BB0_36;
	bar.sync 	0;
	ld.shared.u32 	%r170, [%r79];
	ld.shared.u32 	%r171, [%r79+16];
	mov.f32 	%f595, 0f00000000;
	// begin inline asm
	mma.sync.aligned.m16n8k16.row.col.f32.f16.f16.f32 {%f468,%f469,%f470,%f471},{%r1125,%r1124,%r1127,%r1126},{%r170,%r171},{%f595,%f595,%f595,%f595};

	// end inline asm
	ld.shared.u32 	%r176, [%r79+2176];
	ld.shared.u32 	%r177, [%r79+2192];
	// begin inline asm
	mma.sync.aligned.m16n8k16.row.col.f32.f16.f16.f32 {%f476,%f477,%f478,%f479},{%r1125,%r1124,%r1127,%r1126},{%r176,%r177},{%f595,%f595,%f595,%f595};

	// end inline asm
	ld.shared.u32 	%r182, [%r79+4352];
	ld.shared.u32 	%r183, [%r79+4368];
	// begin inline asm
	mma.sync.aligned.m16n8k16.row.col.f32.f16.f16.f32 {%f484,%f485,%f486,%f487},{%r1125,%r1124,%r1127,%r1126},{%r182,%r183},{%f595,%f595,%f595,%f595};

	// end inline asm
	ld.shared.u32 	%r188, [%r79+6528];
	ld.shared.u32 	%r189, [%r79+6544];
	// begin inline asm
	mma.sync.aligned.m16n8k16.row.col.f32.f16.f16.f32 {%f492,%f493,%f494,%f495},{%r1125,%r1124,%r1127,%r1126},{%r188,%r189},{%f595,%f595,%f595,%f595};

	// end inline asm
	ld.shared.u32 	%r194, [%r79+8704];
	ld.shared.u32 	%r195, [%r79+8720];
	// begin inline asm
	mma.sync.aligned.m16n8k16.row.col.f32.f16.f16.f32 {%f500,%f501,%f502,%f503},{%r1125,%r1124,%r1127,%r1126},{%r194,%r195},{%f595,%f595,%f595,%f595};

	// end inline asm
	ld.shared.u32 	%r200, [%r79+10880];
	ld.shared.u32 	%r201, [%r79+10896];
	// begin inline asm
	mma.sync.aligned.m16n8k16.row.col.f32.f16.f16.f32 {%f508,%f509,%f510,%f511},{%r1125,%r1124,%r1127,%r1126},{%r200,%r201},{%f595,%f595,%f595,%f595};

	// end inline asm
	ld.shared.u32 	%r206, [%r79+13056];
	ld.shared.u32 	%r207, [%r79+13072];
	// begin inline asm
	mma.sync.aligned.m16n8k16.row.col.f32.f16.f16.f32 {%f516,%f517,%f518,%f519},{%r1125,%r1124,%r1127,%r1126},{%r206,%r207},{%f595,%f595,%f595,%f595};

	// end inline asm
	ld.shared.u32 	%r212, [%r79+15232];
	ld.shared.u32 	%r213, [%r79+15248];
	// begin inline asm
	mma.sync.aligned.m16n8k16.row.col.f32.f16.f16.f32 {%f524,%f525,%f526,%f527},{%r1125,%r1124,%r1127,%r1126},{%r212,%r213},{%f595,%f595,%f595,%f595};

	// end inline asm
	ld.shared.u32 	%r218, [%r79+17408];
	ld.shared.u32 	%r219, [%r79+17424];
	// begin inline asm
	mma.sync.aligned.m16n8k16.row.col.f32.f16.f16.f32 {%f532,%f533,%f534,%f535},{%r1125,%r1124,%r1127,%r1126},{%r218,%r219},{%f595,%f595,%f595,%f595};

	// end inline asm
	ld.shared.u32 	%r224, [%r79+19584];
	ld.shared.u32 	%r225, [%r79+19600];
	// begin inline asm
	mma.sync.aligned.m16n8k16.row.col.f32.f16.f16.f32 {%f540,%f541,%f542,%f543},{%r1125,%r1124,%r1127,%r1126},{%r224,%r225},{%f595,%f595,%f595,%f595};

	// end inline asm
	ld.shared.u32 	%r230, [%r79+21760];
	ld.shared.u32 	%r231, [%r79+21776];
	// begin inline asm
	mma.sync.aligned.m16n8k16.row.col.f32.f16.f16.f32 {%f548,%f549,%f550,%f551},{%r1125,%r1124,%r1127,%r1126},{%r230,%r231},{%f595,%f595,%f595,%f595};

	// end inline asm
	ld.shared.u32 	%r236, [%r79+23936];
	ld.shared.u32 	%r237, [%r79+23952];
	// begin inline asm
	mma.sync.aligned.m16n8k16.row.col.f32.f16.f16.f32 {%f556,%f557,%f558,%f559},{%r1125,%r1124,%r1127,%r1126},{%r236,%r237},{%f595,%f595,%f595,%f595};

	// end inline asm
	ld.shared.u32 	%r242, [%r79+26112];
	ld.shared.u32 	%r243, [%r79+26128];
	// begin inline asm
	mma.sync.aligned.m16n8k16.row.col.f32.f16.f16.f32 {%f564,%f565,%f566,%f567},{%r1125,%r1124,%r1127,%r1126},{%r242,%r243},{%f595,%f595,%f595,%f595};

	// end inline asm
	ld.shared.u32 	%r248, [%r79+28288];
	ld.shared.u32 	%r249, [%r79+28304];
	// begin inline asm
	mma.sync.aligned.m16n8k16.row.col.f32.f16.f16.f32 {%f572,%f573,%f574,%f575},{%r1125,%r1124,%r1127,%r1126},{%r248,%r249},{%f595,%f595,%f595,%f595};

	// end inline asm
	ld.shared.u32 	%r254, [%r79+30464];
	ld.shared.u32 	%r255, [%r79+30480];
	// begin inline asm
	mma.sync.aligned.m16n8k16.row.col.f32.f16.f16.f32 {%f580,%f581,%f582,%f583},{%r1125,%r1124,%r1127,%r1126},{%r254,%r255},{%f595,%f595,%f595,%f595};

	// end inline asm
	ld.shared.u32 	%r260, [%r79+32640];
	ld.shared.u32 	%r261, [%r79+32656];
	// begin inline asm
	mma.sync.aligned.m16n8k16.row.col.f32.f16.f16.f32 {%f588,%f589,%f590,%f591},{%r1125,%r1124,%r1127,%r1126},{%r260,%r261},{%f595,%f595,%f595,%f595};

	// end inline asm
	ld.shared.u32 	%r266, [%r79+32];
	ld.shared.u32 	%r267, [%r79+48];
	// begin inline asm
	mma.sync.aligned.m16n8k16.row.col.f32.f16.f16.f32 {%f596,%f597,%f598,%f599},{%r1129,%r1128,%r1131,%r1130},{%r266,%r267},{%f468,%f469,%f470,%f471};

	// end inline asm
	ld.shared.u32 	%r272, [%r79+2208];
	ld.shared.u32 	%r273, [%r79+2224];
	// begin inline asm
	mma.sync.aligned.m16n8k16.row.col.f32.f16.f16.f32 {%f604,%f605,%f606,%f607},{%r1129,%r1128,%r1131,%r1130},{%r272,%r273},{%f476,%f477,%f478,%f479};

	// end inline asm
	ld.shared.u32 	%r278, [%r79+4384];
	ld.shared.u32 	%r279, [%r79+4400];
	// begin inline asm
	mma.sync.aligned.m16n8k16.row.col.f32.f16.f16.f32 {%f612,%f613,%f614,%f615},{%r1129,%r1128,%r1131,%r1130},{%r278,%r279},{%f484,%f485,%f486,%f487};

	// end inline asm
	ld.shared.u32 	%r284, [%r79+6560];
	ld.shared.u32 	%r285, [%r79+6576];
	// begin inline asm
	mma.sync.aligned.m16n8k16.row.col.f32.f16.f16.f32 {%f620,%f621,%f622,%f623},{%r1129,%r1128,%r1131,%r1130},{%r284,%r285},{%f492,%f493,%f494,%f495};

	// end inline asm
	ld.shared.u32 	%r290, [%r79+8736];
	ld.shared.u32 	%r291, [%r79+8752];
	// begin inline asm
	mma.sync.aligned.m16n8k16.row.col.f32.f16.f16.f32 {%f628,%f629,%f630,%f631},{%r1129,%r1128,%r1131,%r1130},{%r290,%r291},{%f500,%f501,%f502,%f503};

	// end inline asm
	ld.shared.u32 	%r296, [%r79+10912];
	ld.shared.u32 	%r297, [%r79+10928];
	// begin inline asm
	mma.sync.aligned.m16n8k16.row.col.f32.f16.f16.f32 {%f636,%f637,%f638,%f639},{%r1129,%r1128,%r1131,%r1130},{%r296,%r297},{%f508,%f509,%f510,%f511};

	// end inline asm
	ld.shared.u32 	%r302, [%r79+13088];
	ld.shared.u32 	%r303, [%r79+13104];
	// begin inline asm
	mma.sync.aligned.m16n8k16.row.col.f32.f16.f16.f32 {%f644,%f645,%f646,%f647},{%r1129,%r1128,%r1131,%r1130},{%r302,%r303},{%f516,%f517,%f518,%f519};

	// end inline asm
	ld.shared.u32 	%r308, [%r79+15264];
	ld.shared.u32 	%r309, [%r79+15280];
	// begin inline asm
	mma.sync.aligned.m16n8k16.row.col.f32.f16.f16.f32 {%f652,%f653,%f654,%f655},{%r1129,%r1128,%r1131,%r1130},{%r308,%r309},{%f524,%f525,%f526,%f527};

	// end inline asm
	ld.shared.u32 	%r314, [%r79+17440];
	ld.shared.u32 	%r315, [%r79+17456];
	// begin inline asm
	mma.sync.aligned.m16n8k16.row.col.f32.f16.f16.f32 {%f660,%f661,%f662,%f663},{%r1129,%r1128,%r1131,%r1130},{%r314,%r315},{%f532,%f533,%f534,%f535};

	// end inline asm
	ld.shared.u32 	%r320, [%r79+19616];
	ld.shared.u32 	%r321, [%r79+19632];
	// begin inline asm
	mma.sync.aligned.m16n8k16.row.col.f32.f16.f16.f32 {%f668,%f669,%f670,%f671},{%r1129,%r1128,%r1131,%r1130},{%r320,%r321},{%f540,%f541,%f542,%f543};

	// end inline asm
	ld.shared.u32 	%r326, [%r79+21792];
	ld.shared.u32 	%r327, [%r79+21808];
	// begin inline asm
	mma.sync.aligned.m16n8k16.row.col.f32.f16.f16.f32 {%f676,%f677,%f678,%f679},{%r1129,%r1128,%r1131,%r1130},{%r326,%r327},{%f548,%f549,%f550,%f551};

	// end inline asm
	ld.shared.u32 	%r332, [%r79+23968];
	ld.shared.u32 	%r333, [%r79+23984];
	// begin inline asm
	mma.sync.aligned.m16n8k16.row.col.f32.f16.f16.f32 {%f684,%f685,%f686,%f687},{%r1129,%r1128,%r1131,%r1130},{%r332,%r333},{%f556,%f557,%f558,%f559};

	// end inline asm
	ld.shared.u32 	%r338, [%r79+26144];
	ld.shared.u32 	%r339, [%r79+26160];
	// begin inline asm
	mma.sync.aligned.m16n8k16.row.col.f32.f16.f16.f32 {%f692,%f693,%f694,%f695},{%r1129,%r1128,%r1131,%r1130},{%r338,%r339},{%f564,%f565,%f566,%f567};

	// end inline asm
	ld.shared.u32 	%r344, [%r79+28320];
	ld.shared.u32 	%r345, [%r79+28336];
	// begin inline asm
	mma.sync.aligned.m16n8k16.row.col.f32.f16.f16.f32 {%f700,%f701,%f702,%f703},{%r1129,%r1128,%r1131,%r1130},{%r344,%r345},{%f572,%f573,%f574,%f575};

	// end inline asm
	ld.shared.u32 	%r350, [%r79+30496];
	ld.shared.u32 	%r351, [%r79+30512];
	// begin inline asm
	mma.sync.aligned.m16n8k16.row.col.f32.f16.f16.f32 {%f708,%f709,%f710,%f711},{%r1129,%r1128,%r1131,%r1130},{%r350,%r351},{%f580,%f581,%f582,%f583};

	// end inline asm
	ld.shared.u32 	%r356, [%r79+32672];
	ld.shared.u32 	%r357, [%r79+32688];
	// begin inline asm
	mma.sync.aligned.m16n8k16.row.col.f32.f16.f16.f32 {%f716,%f717,%f718,%f719},{%r1129,%r1128,%r1131,%r1130},{%r356,%r357},{%f588,%f589,%f590,%f591};

	// end inline asm
	ld.shared.u32 	%r362, [%r79+64];
	ld.shared.u32 	%r363, [%r79+80];
	// begin inline asm
	mma.sync.aligned.m16n8k16.row.col.f32.f16.f16.f32 {%f724,%f725,%f726,%f727},{%r1133,%r1132,%r1135,%r1134},{%r362,%r363},{%f596,%f597,%f598,%f599};

	// end inline asm
	ld.shared.u32 	%r368, [%r79+2240];
	ld.shared.u32 	%r369, [%r79+2256];
	// begin inline asm
	mma.sync.aligned.m16n8k16.row.col.f32.f16.f16.f32 {%f732,%f733,%f734,%f735},{%r1133,%r1132,%r1135,%r1134},{%r368,%r369},{%f604,%f605,%f606,%f607};

	// end inline asm
	ld.shared.u32 	%r374, [%r79+4416];
	ld.shared.u32 	%r375, [%r79+4432];
	// begin inline asm
	mma.sync.aligned.m16n8k16.row.col.f32.f16.f16.f32 {%f740,%f741,%f742,%f743},{%r1133,%r1132,%r1135,%r1134},{%r374,%r375},{%f612,%f613,%f614,%f615};

	// end inline asm
	ld.shared.u32 	%r380, [%r79+6592];
	ld.shared.u32 	%r381, [%r79+6608];
	// begin inline asm
	mma.sync.aligned.m16n8k16.row.col.f32.f16.f16.f32 {%f748,%f749,%f750,%f751},{%r1133,%r1132,%r1135,%r1134},{%r380,%r381},{%f620,%f621,%f622,%f623};

	// end inline asm
	ld.shared.u32 	%r386, [%r79+8768];
	ld.shared.u32 	%r387, [%r79+8784];
	// begin inline asm
	mma.sync.aligned.m16n8k16.row.col.f32.f16.f16.f32 {%f756,%f757,%f758,%f759},{%r1133,%r1132,%r1135,%r1134},{%r386,%r387},{%f628,%f629,%f630,%f631};

	// end inline asm
	ld.shared.u32 	%r392, [%r79+10944];
	ld.shared.u32 	%r393, [%r79+10960];
	// begin inline asm
	mma.sync.aligned.m16n8k16.row.col.f32.f16.f16.f32 {%f764,%f765,%f766,%f767},{%r1133,%r1132,%r1135,%r1134},{%r392,%r393},{%f636,%f637,%f638,%f639};

	// end inline asm
	ld.shared.u32 	%r398, [%r79+13120];
	ld.shared.u32 	%r399, [%r79+13136];
	// begin inline asm
	mma.sync.aligned.m16n8k16.row.col.f32.f16.f16.f32 {%f772,%f773,%f774,%f775},{%r1133,%r1132,%r1135,%r1134},{%r398,%r399},{%f644,%f645,%f646,%f647};

	// end inline asm
	ld.shared.u32 	%r404, [%r79+15296];
	ld.shared.u32 	%r405, [%r79+15312];
	// begin inline asm
	mma.sync.aligned.m16n8k16.row.col.f32.f16.f16.f32 {%f780,%f781,%f782,%f783},{%r1133,%r1132,%r1135,%r1134},{%r404,%r405},{%f652,%f653,%f654,%f655};

	// end inline asm
	ld.shared.u32 	%r410, [%r79+17472];
	ld.shared.u32 	%r411, [%r79+17488];
	// begin inline asm
	mma.sync.aligned.m16n8k16.row.col.f32.f16.f16.f32 {%f788,%f789,%f790,%f791},{%r1133,%r1132,%r1135,%r1134},{%r410,%r411},{%f660,%f661,%f662,%f663};

	// end inline asm
	ld.shared.u32 	%r416, [%r79+19648];
	ld.shared.u32 	%r417, [%r79+19664];
	// begin inline asm
	mma.sync.aligned.m16n8k16.row.col.f32.f16.f16.f32 {%f796,%f797,%f798,%f799},{%r1133,%r1132,%r1135,%r1134},{%r416,%r417},{%f668,%f669,%f670,%f671};

	// end inline asm
	ld.shared.u32 	%r422, [%r79+21824];
	ld.shared.u32 	%r423, [%r79+21840];
	// begin inline asm
	mma.sync.aligned.m16n8k16.row.col.f32.f16.f16.f32 {%f804,%f805,%f806,%f807},{%r1133,%r1132,%r1135,%r1134},{%r422,%r423},{%f676,%f677,%f678,%f679};

	// end inline asm
	ld.shared.u32 	%r428, [%r79+24000];
	ld.shared.u32 	%r429, [%r79+24016];
	// begin inline asm
	mma.sync.aligned.m16n8k16.row.col.f32.f16.f16.f32 {%f812,%f813,%f814,%f815},{%r1133,%r1132,%r1135,%r1134},{%r428,%r429},{%f684,%f685,%f686,%f687};

	// end inline asm
	ld.shared.u32 	%r434, [%r79+26176];
	ld.shared.u32 	%r435, [%r79+26192];
	// begin inline asm
	mma.sync.aligned.m16n8k16.row.col.f32.f16.f16.f32 {%f820,%f821,%f822,%f823},{%r1133,%r1132,%r1135,%r1134},{%r434,%r435},{%f692,%f693,%f694,%f695};

	// end inline asm
	ld.shared.u32 	%r440, [%r79+28352];
	ld.shared.u32 	%r441, [%r79+28368];
	// begin inline asm
	mma.sync.aligned.m16n8k16.row.col.f32.f16.f16.f32 {%f828,%f829,%f830,%f831},{%r1133,%r1132,%r1135,%r1134},{%r440,%r441},{%f700,%f701,%f702,%f703};

	// end inline asm
	ld.shared.u32 	%r446, [%r79+30528];
	ld.shared.u32 	%r447, [%r79+30544];
	// begin inline asm
	mma.sync.aligned.m16n8k16.row.col.f32.f16.f16.f32 {%f836,%f837,%f838,%f839},{%r1133,%r1132,%r1135,%r1134},{%r446,%r447},{%f708,%f709,%f710,%f711};

	// end inline asm
	ld.shared.u32 	%r452, [%r79+32704];
	ld.shared.u32 	%r453, [%r79+32720];
	// begin inline asm
	mma.sync.aligned.m16n8k16.row.col.f32.f16.f16.f32 {%f844,%f845,%f846,%f847},{%r1133,%r1132,%r1135,%r1134},{%r452,%r453},{%f716,%f717,%f718,%f719};

	// end inline asm
	ld.shared.u32 	%r458, [%r79+96];
	ld.shared.u32 	%r459, [%r79+112];
	// begin inline asm
	mma.sync.aligned.m16n8k16.row.col.f32.f16.f16.f32 {%f852,%f853,%f854,%f855},{%r1137,%r1136,%r1139,%r1138},{%r458,%r459},{%f724,%f725,%f726,%f727};

	// end inline asm
	ld.shared.u32 	%r464, [%r79+2272];
	ld.shared.u32 	%r465, [%r79+2288];
	// begin inline asm
	mma.sync.aligned.m16n8k16.row.col.f32.f16.f16.f32 {%f860,%f861,%f862,%f863},{%r1137,%r1136,%r1139,%r1138},{%r464,%r465},{%f732,%f733,%f734,%f735};

	// end inline asm
	ld.shared.u32 	%r470, [%r79+4448];
	ld.shared.u32 	%r471, [%r79+4464];
	// begin inline asm
	mma.sync.aligned.m16n8k16.row.col.f32.f16.f16.f32 {%f868,%f869,%f870,%f871},{%r1137,%r1136,%r1139,%r1138},{%r470,%r471},{%f740,%f741,%f742,%f743};

	// end inline asm
	ld.shared.u32 	%r476, [%r79+6624];
	ld.shared.u32 	%r477, [%r79+6640];
	// begin inline asm
	mma.sync.aligned.m16n8k16.row.col.f32.f16.f16.f32 {%f876,%f877,%f878,%f879},{%r1137,%r1136,%r1139,%r1138},{%r476,%r477},{%f748,%f749,%f750,%f751};

	// end inline asm
	ld.shared.u32 	%r482, [%r79+8800];
	ld.shared.u32 	%r483, [%r79+8816];
	// begin inline asm
	mma.sync.aligned.m16n8k16.row.col.f32.f16.f16.f32 {%f884,%f885,%f886,%f887},{%r1137,%r1136,%r1139,%r1138},{%r482,%r483},{%f756,%f757,%f758,%f759};

	// end inline asm
	ld.shared.u32 	%r488, [%r79+10976];
	ld.shared.u32 	%r489, [%r79+10992];
	// begin inline asm
	mma.sync.aligned.m16n8k16.row.col.f32.f16.f16.f32 {%f892,%f893,%f894,%f895},{%r1137,%r1136,%r1139,%r1138},{%r488,%r489},{%f764,%f765,%f766,%f767};

	// end inline asm
	ld.shared.u32 	%r494, [%r79+13152];
	ld.shared.u32 	%r495, [%r79+13168];
	// begin inline asm
	mma.sync.aligned.m16n8k16.row.col.f32.f16.f16.f32 {%f900,%f901,%f902,%f903},{%r1137,%r1136,%r1139,%r1138},{%r494,%r495},{%f772,%f773,%f774,%f775};

	// end inline asm
	ld.shared.u32 	%r500, [%r79+15328];
	ld.shared.u32 	%r501, [%r79+15344];
	// begin inline asm
	mma.sync.aligned.m16n8k16.row.col.f32.f16.f16.f32 {%f908,%f909,%f910,%f911},{%r1137,%r1136,%r1139,%r1138},{%r500,%r501},{%f780,%f781,%f782,%f783};

	// end inline asm
	ld.shared.u32 	%r506, [%r79+17504];
	ld.shared.u32 	%r507, [%r79+17520];
	// begin inline asm
	mma.sync.aligned.m16n8k16.row.col.f32.f16.f16.f32 {%f916,%f917,%f918,%f919},{%r1137,%r1136,%r1139,%r1138},{%r506,%r507},{%f788,%f789,%f790,%f791};

	// end inline asm
	ld.shared.u32 	%r512, [%r79+19680];
	ld.shared.u32 	%r513, [%r79+19696];
	// begin inline asm
	mma.sync.aligned.m16n8k16.row.col.f32.f16.f16.f32 {%f924,%f925,%f926,%f927},{%r1137,%r1136,%r1139,%r1138},{%r512,%r513},{%f796,%f797,%f798,%f799};

	// end inline asm
	ld.shared.u32 	%r518, [%r79+21856];
	ld.shared.u32 	%r519, [%r79+21872];
	// begin inline asm
	mma.sync.aligned.m16n8k16.row.col.f32.f16.f16.f32 {%f932,%f933,%f934,%f935},{%r1137,%r1136,%r1139,%r1138},{%r518,%r519},{%f804,%f805,%f806,%f807};

	// end inline asm
	ld.shared.u32 	%r524, [%r79+24032];
	ld.shared.u32 	%r525, [%r79+24048];
	// begin inline asm
	mma.sync.aligned.m16n8k16.row.col.f32.f16.f16.f32 {%f940,%f941,%f942,%f943},{%r1137,%r1136,%r1139,%r1138},{%r524,%r525},{%f812,%f813,%f814,%f815};

	// end inline asm
	ld.shared.u32 	%r530, [%r79+26208];
	ld.shared.u32 	%r531, [%r79+26224];
	// begin inline asm
	mma.sync.aligned.m16n8k16.row.col.f32.f16.f16.f32 {%f948,%f949,%f950,%f951},{%r1137,%r1136,%r1139,%r1138},{%r530,%r531},{%f820,%f821,%f822,%f823};

	// end inline asm
	ld.shared.u32 	%r536, [%r79+28384];
	ld.shared.u32 	%r537, [%r79+28400];
	// begin inline asm
	mma.sync.aligned.m16n8k16.row.col.f32.f16.f16.f32 {%f956,%f957,%f958,%f959},{%r1137,%r1136,%r1139,%r1138},{%r536,%r537},{%f828,%f829,%f830,%f831};

	// end inline asm
	ld.shared.u32 	%r542, [%r79+30560];
	ld.shared.u32 	%r543, [%r79+30576];
	// begin inline asm
	mma.sync.aligned.m16n8k16.row.col.f32.f16.f16.f32 {%f964,%f965,%f966,%f967},{%r1137,%r1136,%r1139,%r1138},{%r542,%r543},{%f836,%f837,%f838,%f839};

	// end inline asm
	ld.shared.u32 	%r548, [%r79+32736];
	ld.shared.u32 	%r549, [%r79+32752];
	// begin inline asm
	mma.sync.aligned.m16n8k16.row.col.f32.f16.f16.f32 {%f972,%f973,%f974,%f975},{%r1137,%r1136,%r1139,%r1138},{%r548,%r549},{%f844,%f845,%f846,%f847};

	// end inline asm
	ld.shared.u32 	%r554, [%r79+128];
	ld.shared.u32 	%r555, [%r79+144];
	// begin inline asm
	mma.sync.aligned.m16n8k16.row.col.f32.f16.f16.f32 {%f980,%f981,%f982,%f983},{%r1141,%r1140,%r1143,%r1142},{%r554,%r555},{%f852,%f853,%f854,%f855};

	// end inline asm
	ld.shared.u32 	%r560, [%r79+2304];
	ld.shared.u32 	%r561, [%r79+2320];
	// begin inline asm
	mma.sync.aligned.m16n8k16.row.col.f32.f16.f16.f32 {%f988,%f989,%f990,%f991},{%r1141,%r1140,%r1143,%r1142},{%r560,%r561},{%f860,%f861,%f862,%f863};

	// end inline asm
	ld.shared.u32 	%r566, [%r79+4480];
	ld.shared.u32 	%r567, [%r79+4496];
	// begin inline asm
	mma.sync.aligned.m16n8k16.row.col.f32.f16.f16.f32 {%f996,%f997,%f998,%f999},{%r1141,%r1140,%r1143,%r1142},{%r566,%r567},{%f868,%f869,%f870,%f871};

	// end inline asm
	ld.shared.u32 	%r572, [%r79+6656];
	ld.shared.u32 	%r573, [%r79+6672];
	// begin inline asm
	mma.sync.aligned.m16n8k16.row.col.f32.f16.f16.f32 {%f1004,%f1005,%f1006,%f1007},{%r1141,%r1140,%r1143,%r1142},{%r572,%r573},{%f876,%f877,%f878,%f879};

	// end inline asm
	ld.shared.u32 	%r578, [%r79+8832];
	ld.shared.u32 	%r579, [%r79+8848];
	// begin inline asm
	mma.sync.aligned.m16n8k16.row.col.f32.f16.f16.f32 {%f1012,%f1013,%f1014,%f1015},{%r1141,%r1140,%r1143,%r1142},{%r578,%r579},{%f884,%f885,%f886,%f887};

	// end inline asm
	ld.shared.u32 	%r584, [%r79+11008];
	ld.shared.u32 	%r585, [%r79+11024];
	// begin inline asm
	mma.sync.aligned.m16n8k16.row.col.f32.f16.f16.f32 {%f1020,%f1021,%f1022,%f1023},{%r1141,%r1140,%r1143,%r1142},{%r584,%r585},{%f892,%f893,%f894,%f895};

	// end inline asm
	ld.shared.u32 	%r590, [%r79+13184];
	ld.shared.u32 	%r591, [%r79+13200];
	// begin inline asm
	mma.sync.aligned.m16n8k16.row.col.f32.f16.f16.f32 {%f1028,%f1029,%f1030,%f1031},{%r1141,%r1140,%r1143,%r1142},{%r590,%r591},{%f900,%f901,%f902,%f903};

	// end inline asm
	ld.shared.u32 	%r596, [%r79+15360];
	ld.shared.u32 	%r597, [%r79+15376];
	// begin inline asm
	mma.sync.aligned.m16n8k16.row.col.f32.f16.f16.f32 {%f1036,%f1037,%f1038,%f1039},{%r1141,%r1140,%r1143,%r1142},{%r596,%r597},{%f908,%f909,%f910,%f911};

	// end inline asm
	ld.shared.u32 	%r602, [%r79+17536];
	ld.shared.u32 	%r603, [%r79+17552];
	// begin inline asm
	mma.sync.aligned.m16n8k16.row.col.f32.f16.f16.f32 {%f1044,%f1045,%f1046,%f1047},{%r1141,%r1140,%r1143,%r1142},{%r602,%r603},{%f916,%f917,%f918,%f919};

	// end inline asm
	ld.shared.u32 	%r608, [%r79+19712];
	ld.shared.u32 	%r609, [%r79+19728];
	// begin inline asm
	mma.sync.aligned.m16n8k16.row.col.f32.f16.f16.f32 {%f1052,%f1053,%f1054,%f1055},{%r1141,%r1140,%r1143,%r1142},{%r608,%r609},{%f924,%f925,%f926,%f927};

	// end inline asm
	ld.shared.u32 	%r614, [%r79+21888];
	ld.shared.u32 	%r615, [%r79+21904];
	// begin inline asm
	mma.sync.aligned.m16n8k16.row.col.f32.f16.f16.f32 {%f1060,%f1061,%f1062,%f1063},{%r1141,%r1140,%r1143,%r1142},{%r614,%r615},{%f932,%f933,%f934,%f935};

	// end inline asm
	ld.shared.u32 	%r620, [%r79+24064];
	ld.shared.u32 	%r621, [%r79+24080];
	// begin inline asm
	mma.sync.aligned.m16n8k16.row.col.f32.f16.f16.f32 {%f1068,%f1069,%f1070,%f1071},{%r1141,%r1140,%r1143,%r1142},{%r620,%r621},{%f940,%f941,%f942,%f943};

	// end inline asm
	ld.shared.u32 	%r626, [%r79+26240];
	ld.shared.u32 	%r627, [%r79+26256];
	// begin inline asm
	mma.sync.aligned.m16n8k16.row.col.f32.f16.f16.f32 {%f1076,%f1077,%f1078,%f1079},{%r1141,%r1140,%r1143,%r1142},{%r626,%r627},{%f948,%f949,%f950,%f951};

	// end inline asm
	ld.shared.u32 	%r632, [%r79+28416];
	ld.shared.u32 	%r633, [%r79+28432];
	// begin inline asm
	mma.sync.aligned.m16n8k16.row.col.f32.f16.f16.f32 {%f1084,%f1085,%f1086,%f1087},{%r1141,%r1140,%r1143,%r1142},{%r632,%r633},{%f956,%f957,%f958,%f959};

	// end inline asm
	ld.shared.u32 	%r638, [%r79+30592];
	ld.shared.u32 	%r639, [%r79+30608];
	// begin inline asm
	mma.sync.aligned.m16n8k16.row.col.f32.f16.f16.f32 {%f1092,%f1093,%f1094,%f1095},{%r1141,%r1140,%r1143,%r1142},{%r638,%r639},{%f964,%f965,%f966,%f967};

	// end inline asm
	ld.shared.u32 	%r644, [%r79+32768];
	ld.shared.u32 	%r645, [%r79+32784];
	// begin inline asm
	mma.sync.aligned.m16n8k16.row.col.f32.f16.f16.f32 {%f1100,%f1101,%f1102,%f1103},{%r1141,%r1140,%r1143,%r1142},{%r644,%r645},{%f972,%f973,%f974,%f975};

	// end inline asm
	ld.shared.u32 	%r650, [%r79+160];
	ld.shared.u32 	%r651, [%r79+176];
	// begin inline asm
	mma.sync.aligned.m16n8k16.row.col.f32.f16.f16.f32 {%f1108,%f1109,%f1110,%f1111},{%r1145,%r1144,%r1147,%r1146},{%r650,%r651},{%f980,%f981,%f982,%f983};

	// end inline asm
	ld.shared.u32 	%r656, [%r79+2336];
	ld.shared.u32 	%r657, [%r79+2352];
	// begin inline asm
	mma.sync.aligned.m16n8k16.row.col.f32.f16.f16.f32 {%f1116,%f1117,%f1118,%f1119},{%r1145,%r1144,%r1147,%r1146},{%r656,%r657},{%f988,%f989,%f990,%f991};

	// end inline asm
	ld.shared.u32 	%r662, [%r79+4512];
	ld.shared.u32 	%r663, [%r79+4528];
	// begin inline asm
	mma.sync.aligned.m16n8k16.row.col.f32.f16.f16.f32 {%f1124,%f1125,%f1126,%f1127},{%r1145,%r1144,%r1147,%r1146},{%r662,%r663},{%f996,%f997,%f998,%f999};

	// end inline asm
	ld.shared.u32 	%r668, [%r79+6688];
	ld.shared.u32 	%r669, [%r79+6704];
	// begin inline asm
	mma.sync.aligned.m16n8k16.row.col.f32.f16.f16.f32 {%f1132,%f1133,%f1134,%f1135},{%r1145,%r1144,%r1147,%r1146},{%r668,%r669},{%f1004,%f1005,%f1006,%f1007};

	// end inline asm
	ld.shared.u32 	%r674, [%r79+8864];
	ld.shared.u32 	%r675, [%r79+8880];
	// begin inline asm
	mma.sync.aligned.m16n8k16.row.col.f32.f16.f16.f32 {%f1140,%f1141,%f1142,%f1143},{%r1145,%r1144,%r1147,%r1146},{%r674,%r675},{%f1012,%f1013,%f1014,%f1015};

	// end inline asm
	ld.shared.u32 	%r680, [%r79+11040];
	ld.shared.u32 	%r681, [%r79+11056];
	// begin inline asm
	mma.sync.aligned.m16n8k16.row.col.f32.f16.f16.f32 {%f1148,%f1149,%f1150,%f1151},{%r1145,%r1144,%r1147,%r1146},{%r680,%r681},{%f1020,%f1021,%f1022,%f1023};

	// end inline asm
	ld.shared.u32 	%r686, [%r79+13216];
	ld.shared.u32 	%r687, [%r79+13232];
	// begin inline asm
	mma.sync.aligned.m16n8k16.row.col.f32.f16.f16.f32 {%f1156,%f1157,%f1158,%f1159},{%r1145,%r1144,%r1147,%r1146},{%r686,%r687},{%f1028,%f1029,%f1030,%f1031};

	// end inline asm
	ld.shared.u32 	%r692, [%r79+15392];
	ld.shared.u32 	%r693, [%r79+15408];
	// begin inline asm
	mma.sync.aligned.m16n8k16.row.col.f32.f16.f16.f32 {%f1164,%f1165,%f1166,%f1167},{%r1145,%r1144,%r1147,%r1146},{%r692,%r693},{%f1036,%f1037,%f1038,%f1039};

	// end inline asm
	ld.shared.u32 	%r698, [%r79+17568];
	ld.shared.u32 	%r699, [%r79+17584];
	// begin inline asm
	mma.sync.aligned.m16n8k16.row.col.f32.f16.f16.f32 {%f1172,%f1173,%f1174,%f1175},{%r1145,%r1144,%r1147,%r1146},{%r698,%r699},{%f1044,%f1045,%f1046,%f1047};

	// end inline asm
	ld.shared.u32 	%r704, [%r79+19744];
	ld.shared.u32 	%r705, [%r79+19760];
	// begin inline asm
	mma.sync.aligned.m16n8k16.row.col.f32.f16.f16.f32 {%f1180,%f1181,%f1182,%f1183},{%r1145,%r1144,%r1147,%r1146},{%r704,%r705},{%f1052,%f1053,%f1054,%f1055};

	// end inline asm
	ld.shared.u32 	%r710, [%r79+21920];
	ld.shared.u32 	%r711, [%r79+21936];
	// begin inline asm
	mma.sync.aligned.m16n8k16.row.col.f32.f16.f16.f32 {%f1188,%f1189,%f1190,%f1191},{%r1145,%r1144,%r1147,%r1146},{%r710,%r711},{%f1060,%f1061,%f1062,%f1063};

	// end inline asm
	ld.shared.u32 	%r716, [%r79+24096];
	ld.shared.u32 	%r717, [%r79+24112];
	// begin inline asm
	mma.sync.aligned.m16n8k16.row.col.f32.f16.f16.f32 {%f1196,%f1197,%f1198,%f1199},{%r1145,%r1144,%r1147,%r1146},{%r716,%r717},{%f1068,%f1069,%f1070,%f1071};

	// end inline asm
	ld.shared.u32 	%r722, [%r79+26272];
	ld.shared.u32 	%r723, [%r79+26288];
	// begin inline asm
	mma.sync.aligned.m16n8k16.row.col.f32.f16.f16.f32 {%f1204,%f1205,%f1206,%f1207},{%r1145,%r1144,%r1147,%r1146},{%r722,%r723},{%f1076,%f1077,%f1078,%f1079};

	// end inline asm
	ld.shared.u32 	%r728, [%r79+28448];
	ld.shared.u32 	%r729, [%r79+28464];
	// begin inline asm
	mma.sync.aligned.m16n8k16.row.col.f32.f16.f16.f32 {%f1212,%f1213,%f1214,%f1215},{%r1145,%r1144,%r1147,%r1146},{%r728,%r729},{%f1084,%f1085,%f1086,%f1087};

	// end inline asm
	ld.shared.u32 	%r734, [%r79+30624];
	ld.shared.u32 	%r735, [%r79+30640];
	// begin inline asm
	mma.sync.aligned.m16n8k16.row.col.f32.f16.f16.f32 {%f1220,%f1221,%f1222,%f1223},{%r1145,%r1144,%r1147,%r1146},{%r734,%r735},{%f1092,%f1093,%f1094,%f1095};

	// end inline asm
	ld.shared.u32 	%r740, [%r79+32800];
	ld.shared.u32 	%r741, [%r79+32816];
	// begin inline asm
	mma.sync.aligned.m16n8k16.row.col.f32.f16.f16.f32 {%f1228,%f1229,%f1230,%f1231},{%r1145,%r1144,%r1147,%r1146},{%r740,%r741},{%f1100,%f1101,%f1102,%f1103};

	// end inline asm
	ld.shared.u32 	%r746, [%r79+192];
	ld.shared.u32 	%r747, [%r79+208];
	// begin inline asm
	mma.sync.aligned.m16n8k16.row.col.f32.f16.f16.f32 {%f1236,%f1237,%f1238,%f1239},{%r1149,%r1148,%r1151,%r1150},{%r746,%r747},{%f1108,%f1109,%f1110,%f1111};

	// end inline asm
	ld.shared.u32 	%r752, [%r79+2368];
	ld.shared.u32 	%r753, [%r79+2384];
	// begin inline asm
	mma.sync.aligned.m16n8k16.row.col.f32.f16.f16.f32 {%f1244,%f1245,%f1246,%f1247},{%r1149,%r1148,%r1151,%r1150},{%r752,%r753},{%f1116,%f1117,%f1118,%f1119};

	// end inline asm
	ld.shared.u32 	%r758, [%r79+4544];
	ld.shared.u32 	%r759, [%r79+4560];
	// begin inline asm
	mma.sync.aligned.m16n8k16.row.col.f32.f16.f16.f32 {%f1252,%f1253,%f1254,%f1255},{%r1149,%r1148,%r1151,%r1150},{%r758,%r759},{%f1124,%f1125,%f1126,%f1127};

	// end inline asm
	ld.shared.u32 	%r764, [%r79+6720];
	ld.shared.u32 	%r765, [%r79+6736];
	// begin inline asm
	mma.sync.aligned.m16n8k16.row.col.f32.f16.f16.f32 {%f1260,%f1261,%f1262,%f1263},{%r1149,%r1148,%r1151,%r1150},{%r764,%r765},{%f1132,%f1133,%f1134,%f1135};

	// end inline asm
	ld.shared.u32 	%r770, [%r79+8896];
	ld.shared.u32 	%r771, [%r79+8912];
	// begin inline asm
	mma.sync.aligned.m16n8k16.row.col.f32.f16.f16.f32 {%f1268,%f1269,%f1270,%f1271},{%r1149,%r1148,%r1151,%r1150},{%r770,%r771},{%f1140,%f1141,%f1142,%f1143};

	// end inline asm
	ld.shared.u32 	%r776, [%r79+11072];
	ld.shared.u32 	%r777, [%r79+11088];
	// begin inline asm
	mma.sync.aligned.m16n8k16.row.col.f32.f16.f16.f32 {%f1276,%f1277,%f1278,%f1279},{%r1149,%r1148,%r1151,%r1150},{%r776,%r777},{%f1148,%f1149,%f1150,%f1151};

	// end inline asm
	ld.shared.u32 	%r782, [%r79+13248];
	ld.shared.u32 	%r783, [%r79+13264];
	// begin inline asm
	mma.sync.aligned.m16n8k16.row.col.f32.f16.f16.f32 {%f1284,%f1285,%f1286,%f1287},{%r1149,%r1148,%r1151,%r1150},{%r782,%r783},{%f1156,%f1157,%f1158,%f1159};

	// end inline asm
	ld.shared.u32 	%r788, [%r79+15424];
	ld.shared.u32 	%r789, [%r79+15440];
	// begin inline asm
	mma.sync.aligned.m16n8k16.row.col.f32.f16.f16.f32 {%f1292,%f1293,%f1294,%f1295},{%r1149,%r1148,%r1151,%r1150},{%r788,%r789},{%f1164,%f1165,%f1166,%f1167};

	// end inline asm
	ld.shared.u32 	%r794, [%r79+17600];
	ld.shared.u32 	%r795, [%r79+17616];
	// begin inline asm
	mma.sync.aligned.m16n8k16.row.col.f32.f16.f16.f32 {%f1300,%f1301,%f1302,%f1303},{%r1149,%r1148,%r1151,%r1150},{%r794,%r795},{%f1172,%f1173,%f1174,%f1175};

	// end inline asm
	ld.shared.u32 	%r800, [%r79+19776];
	ld.shared.u32 	%r801, [%r79+19792];
	// begin inline asm
	mma.sync.aligned.m16n8k16.row.col.f32.f16.f16.f32 {%f1308,%f1309,%f1310,%f1311},{%r1149,%r1148,%r1151,%r1150},{%r800,%r801},{%f1180,%f1181,%f1182,%f1183};

	// end inline asm
	ld.shared.u32 	%r806, [%r79+21952];
	ld.shared.u32 	%r807, [%r79+21968];
	// begin inline asm
	mma.sync.aligned.m16n8k16.row.col.f32.f16.f16.f32 {%f1316,%f1317,%f1318,%f1319},{%r1149,%r1148,%r1151,%r1150},{%r806,%r807},{%f1188,%f1189,%f1190,%f1191};

	// end inline asm
	ld.shared.u32 	%r812, [%r79+24128];
	ld.shared.u32 	%r813, [%r79+24144];
	// begin inline asm
	mma.sync.aligned.m16n8k16.row.col.f32.f16.f16.f32 {%f1324,%f1325,%f1326,%f1327},{%r1149,%r1148,%r1151,%r1150},{%r812,%r813},{%f1196,%f1197,%f1198,%f1199};

	// end inline asm
	ld.shared.u32 	%r818, [%r79+26304];
	ld.shared.u32 	%r819, [%r79+26320];
	// begin inline asm
	mma.sync.aligned.m16n8k16.row.col.f32.f16.f16.f32 {%f1332,%f1333,%f1334,%f1335},{%r1149,%r1148,%r1151,%r1150},{%r818,%r819},{%f1204,%f1205,%f1206,%f1207};

	// end inline asm
	ld.shared.u32 	%r824, [%r79+28480];
	ld.shared.u32 	%r825, [%r79+28496];
	// begin inline asm
	mma.sync.aligned.m16n8k16.row.col.f32.f16.f16.f32 {%f1340,%f1341,%f1342,%f1343},{%r1149,%r1148,%r1151,%r1150},{%r824,%r825},{%f1212,%f1213,%f1214,%f1215};

	// end inline asm
	ld.shared.u32 	%r830, [%r79+30656];
	ld.shared.u32 	%r831, [%r79+30672];
	// begin inline asm
	mma.sync.aligned.m16n8k16.row.col.f32.f16.f16.f32 {%f1348,%f1349,%f1350,%f1351},{%r1149,%r1148,%r1151,%r1150},{%r830,%r831},{%f1220,%f1221,%f1222,%f1223};

	// end inline asm
	ld.shared.u32 	%r836, [%r79+32832];
	ld.shared.u32 	%r837, [%r79+32848];
	// begin inline asm
	mma.sync.aligned.m16n8k16.row.col.f32.f16.f16.f32 {%f1356,%f1357,%f1358,%f1359},{%r1149,%r1148,%r1151,%r1150},{%r836,%r837},{%f1228,%f1229,%f1230,%f1231};

	// end inline asm
	ld.shared.u32 	%r842, [%r79+224];
	ld.shared.u32 	%r843, [%r79+240];
	// begin inline asm
	mma.sync.aligned.m16n8k16.row.col.f32.f16.f16.f32 {%f1364,%f1365,%f1366,%f1367},{%r1153,%r1152,%r1155,%r1154},{%r842,%r843},{%f1236,%f1237,%f1238,%f1239};

	// end inline asm
	ld.shared.u32 	%r848, [%r79+2400];
	ld.shared.u32 	%r849, [%r79+2416];
	// begin inline asm
	mma.sync.aligned.m16n8k16.row.col.f32.f16.f16.f32 {%f1372,%f1373,%f1374,%f1375},{%r1153,%r1152,%r1155,%r1154},{%r848,%r849},{%f1244,%f1245,%f1246,%f1247};

	// end inline asm
	ld.shared.u32 	%r854, [%r79+4576];
	ld.shared.u32 	%r855, [%r79+4592];
	// begin inline asm
	mma.sync.aligned.m16n8k16.row.col.f32.f16.f16.f32 {%f1380,%f1381,%f1382,%f1383},{%r1153,%r1152,%r1155,%r1154},{%r854,%r855},{%f1252,%f1253,%f1254,%f1255};

	// end inline asm
	ld.shared.u32 	%r860, [%r79+6752];
	ld.shared.u32 	%r861, [%r79+6768];
	// begin inline asm
	mma.sync.aligned.m16n8k16.row.col.f32.f16.f16.f32 {%f1388,%f1389,%f1390,%f1391},{%r1153,%r1152,%r1155,%r1154},{%r860,%r861},{%f1260,%f1261,%f1262,%f1263};

	// end inline asm
	ld.shared.u32 	%r866, [%r79+8928];
	ld.shared.u32 	%r867, [%r79+8944];
	// begin inline asm
	mma.sync.aligned.m16n8k16.row.col.f32.f16.f16.f32 {%f1396,%f1397,%f1398,%f1399},{%r1153,%r1152,%r1155,%r1154},{%r866,%r867},{%f1268,%f1269,%f1270,%f1271};

	// end inline asm
	ld.shared.u32 	%r872, [%r79+11104];
	ld.shared.u32 	%r873, [%r79+11120];
	// begin inline asm
	mma.sync.aligned.m16n8k16.row.col.f32.f16.f16.f32 {%f1404,%f1405,%f1406,%f1407},{%r1153,%r1152,%r1155,%r1154},{%r872,%r873},{%f1276,%f1277,%f1278,%f1279};

	// end inline asm
	ld.shared.u32 	%r878, [%r79+13280];
	ld.shared.u32 	%r879, [%r79+13296];
	// begin inline asm
	mma.sync.aligned.m16n8k16.row.col.f32.f16.f16.f32 {%f1412,%f1413,%f1414,%f1415},{%r1153,%r1152,%r1155,%r1154},{%r878,%r879},{%f1284,%f1285,%f1286,%f1287};

	// end inline asm
	ld.shared.u32 	%r884, [%r79+15456];
	ld.shared.u32 	%r885, [%r79+15472];
	// begin inline asm
	mma.sync.aligned.m16n8k16.row.col.f32.f16.f16.f32 {%f1420,%f1421,%f1422,%f1423},{%r1153,%r1152,%r1155,%r1154},{%r884,%r885},{%f1292,%f1293,%f1294,%f1295};

	// end inline asm
	ld.shared.u32 	%r890, [%r79+17632];
	ld.shared.u32 	%r891, [%r79+17648];
	// begin inline asm
	mma.sync.aligned.m16n8k16.row.col.f32.f16.f16.f32 {%f1428,%f1429,%f1430,%f1431},{%r1153,%r1152,%r1155,%r1154},{%r890,%r891},{%f1300,%f1301,%f1302,%f1303};

	// end inline asm
	ld.shared.u32 	%r896, [%r79+19808];
	ld.shared.u32 	%r897, [%r79+19824];
	// begin inline asm
	mma.sync.aligned.m16n8k16.row.col.f32.f16.f16.f32 {%f1436,%f1437,%f1438,%f1439},{%r1153,%r1152,%r1155,%r1154},{%r896,%r897},{%f1308,%f1309,%f1310,%f1311};

	// end inline asm
	ld.shared.u32 	%r902, [%r79+21984];
	ld.shared.u32 	%r903, [%r79+22000];
	// begin inline asm
	mma.sync.aligned.m16n8k16.row.col.f32.f16.f16.f32 {%f1444,%f1445,%f1446,%f1447},{%r1153,%r1152,%r1155,%r1154},{%r902,%r903},{%f1316,%f1317,%f1318,%f1319};

	// end inline asm
	ld.shared.u32 	%r908, [%r79+24160];
	ld.shared.u32 	%r909, [%r79+24176];
	// begin inline asm
	mma.sync.aligned.m16n8k16.row.col.f32.f16.f16.f32 {%f1452,%f1453,%f1454,%f1455},{%r1153,%r1152,%r1155,%r1154},{%r908,%r909},{%f1324,%f1325,%f1326,%f1327};

	// end inline asm
	ld.shared.u32 	%r914, [%r79+26336];
	ld.shared.u32 	%r915, [%r79+26352];
	// begin inline asm
	mma.sync.aligned.m16n8k16.row.col.f32.f16.f16.f32 {%f1460,%f1461,%f1462,%f1463},{%r1153,%r1152,%r1155,%r1154},{%r914,%r915},{%f1332,%f1333,%f1334,%f1335};

	// end inline asm
	ld.shared.u32 	%r920, [%r79+28512];
	ld.shared.u32 	%r921, [%r79+28528];
	// begin inline asm
	mma.sync.aligned.m16n8k16.row.col.f32.f16.f16.f32 {%f1468,%f1469,%f1470,%f1471},{%r1153,%r1152,%r1155,%r1154},{%r920,%r921},{%f1340,%f1341,%f1342,%f1343};

	// end inline asm
	ld.shared.u32 	%r926, [%r79+30688];
	ld.shared.u32 	%r927, [%r79+30704];
	// begin inline asm
	mma.sync.aligned.m16n8k16.row.col.f32.f16.f16.f32 {%f1476,%f1477,%f1478,%f1479},{%r1153,%r1152,%r1155,%r1154},{%r926,%r927},{%f1348,%f1349,%f1350,%f1351};

	// end inline asm
	ld.shared.u32 	%r932, [%r79+32864];
	ld.shared.u32 	%r933, [%r79+32880];
	// begin inline asm
	mma.sync.aligned.m16n8k16.row.col.f32.f16.f16.f32 {%f1484,%f1485,%f1486,%f1487},{%r1153,%r1152,%r1155,%r1154},{%r932,%r933},{%f1356,%f1357,%f1358,%f1359};

	// end inline asm
	add.s32 	%r90, %r1156, %r10;
	setp.ge.s32 	%p28, %r90, %r103;
	mov.f32 	%f2210, 0fC61C4000;
	mov.f32 	%f2211, %f2210;
	mov.f32 	%f2212, %f2210;
	mov.f32 	%f2213, %f2210;
	@%p28 bra 	$L__BB0_55;
	add.s32 	%r934, %r90, 1;
	setp.lt.s32 	%p29, %r934, %r103;
	mul.f32 	%f1493, %f455, %f1367;
	selp.f32 	%f2210, %f1493, 0fC61C4000, %p29;
	mul.f32 	%f1494, %f455, %f1365;
	selp.f32 	%f2212, %f1494, 0fC61C4000, %p29;
	mul.f32 	%f2211, %f455, %f1366;
	mul.f32 	%f2213, %f455, %f1364;
$L__BB0_55:
	add.s32 	%r91, %r90, 8;
	setp.ge.s32 	%p30, %r91, %r103;
	mov.f32 	%f2214, 0fC61C4000;
	mov.f32 	%f2215, %f2214;
	mov.f32 	%f2216, %f2214;
	mov.f32 	%f2217, %f2214;
	@%p30 bra 	$L__BB0_57;
	add.s32 	%r935, %r91, 1;
	setp.lt.s32 	%p31, %r935, %r103;
	mul.f32 	%f1496, %f455, %f1375;
	selp.f32 	%f2214, %f1496, 0fC61C4000, %p31;
	mul.f32 	%f1497, %f455, %f1373;
	selp.f32 	%f2216, %f1497, 0fC61C4000, %p31;
	mul.f32 	%f2215, %f455, %f1374;
	mul.f32 	%f2217, %f455, %f1372;
$L__BB0_57:
	add.s32 	%r936, %r91, 8;
	setp.ge.s32 	%p32, %r936, %r103;
	mov.f32 	%f2218, 0fC61C4000;
	mov.f32 	%f2219, %f2218;
	mov.f32 	%f2220, %f2218;
	mov.f32 	%f2221, %f2218;
	@%p32 bra 	$L__BB0_59;
	add.s32 	%r937, %r91, 9;
	setp.lt.s32 	%p33, %r937, %r103;
	mul.f32 	%f1499, %f455, %f1383;
	selp.f32 	%f2218, %f1499, 0fC61C4000, %p33;
	mul.f32 	%f1500, %f455, %f1381;
	selp.f32 	%f2220, %f1500, 0fC61C4000, %p33;
	mul.f32 	%f2219, %f455, %f1382;
	mul.f32 	%f2221, %f455, %f1380;
$L__BB0_59:
	add.s32 	%r938, %r91, 16;
	setp.ge.s32 	%p34, %r938, %r103;
	mov.f32 	%f2222, 0fC61C4000;
	mov.f32 	%f2223, %f2222;
	mov.f32 	%f2224, %f2222;
	mov.f32 	%f2225, %f2222;
	@%p34 bra 	$L__BB0_61;
	add.s32 	%r939, %r91, 17;
	setp.lt.s32 	%p35, %r939, %r103;
	mul.f32 	%f1502, %f455, %f1391;
	selp.f32 	%f2222, %f1502, 0fC61C4000, %p35;
	mul.f32 	%f1503, %f455, %f1389;
	selp.f32 	%f2224, %f1503, 0fC61C4000, %p35;
	mul.f32 	%f2223, %f455, %f1390;
	mul.f32 	%f2225, %f455, %f1388;
$L__BB0_61:
	add.s32 	%r940, %r91, 24;
	setp.ge.s32 	%p36, %r940, %r103;
	mov.f32 	%f2226, 0fC61C4000;
	mov.f32 	%f2227, %f2226;
	mov.f32 	%f2228, %f2226;
	mov.f32 	%f2229, %f2226;
	@%p36 bra 	$L__BB0_63;
	add.s32 	%r941, %r91, 25;
	setp.lt.s32 	%p37, %r941, %r103;
	mul.f32 	%f1505, %f455, %f1399;
	selp.f32 	%f2226, %f1505, 0fC61C4000, %p37;
	mul.f32 	%f1506, %f455, %f1397;
	selp.f32 	%f2228, %f1506, 0fC61C4000, %p37;
	mul.f32 	%f2227, %f455, %f1398;
	mul.f32 	%f2229, %f455, %f1396;
$L__BB0_63:
	add.s32 	%r942, %r91, 32;
	setp.ge.s32 	%p38, %r942, %r103;
	mov.f32 	%f2230, 0fC61C4000;
	mov.f32 	%f2231, %f2230;
	mov.f32 	%f2232, %f2230;
	mov.f32 	%f2233, %f2230;
	@%p38 bra 	$L__BB0_65;
	add.s32 	%r943, %r91, 33;
	setp.lt.s32 	%p39, %r943, %r103;
	mul.f32 	%f1508, %f455, %f1407;
	selp.f32 	%f2230, %f1508, 0fC61C4000, %p39;
	mul.f32 	%f1509, %f455, %f1405;
	selp.f32 	%f2232, %f1509, 0fC61C4000, %p39;
	mul.f32 	%f2231, %f455, %f1406;
	mul.f32 	%f2233, %f455, %f1404;
$L__BB0_65:
	add.s32 	%r944, %r91, 40;
	setp.ge.s32 	%p40, %r944, %r103;
	mov.f32 	%f2234, 0fC61C4000;
	mov.f32 	%f2235, %f2234;
	mov.f32 	%f2236, %f2234;
	mov.f32 	%f2237, %f2234;
	@%p40 bra 	$L__BB0_67;
	add.s32 	%r945, %r91, 41;
	setp.lt.s32 	%p41, %r945, %r103;
	mul.f32 	%f1511, %f455, %f1415;
	selp.f32 	%f2234, %f1511, 0fC61C4000, %p41;
	mul.f32 	%f1512, %f455, %f1413;
	selp.f32 	%f2236, %f1512, 0fC61C4000, %p41;
	mul.f32 	%f2235, %f455, %f1414;
	mul.f32 	%f2237, %f455, %f1412;
$L__BB0_67:
	add.s32 	%r946, %r91, 48;
	setp.ge.s32 	%p42, %r946, %r103;
	mov.f32 	%f2238, 0fC61C4000;
	mov.f32 	%f2239, %f2238;
	mov.f32 	%f2240, %f2238;
	mov.f32 	%f2241, %f2238;
	@%p42 bra 	$L__BB0_69;
	add.s32 	%r947, %r91, 49;
	setp.lt.s32 	%p43, %r947, %r103;
	mul.f32 	%f1514, %f455, %f1423;
	selp.f32 	%f2238, %f1514, 0fC61C4000, %p43;
	mul.f32 	%f1515, %f455, %f1421;
	selp.f32 	%f2240, %f1515, 0fC61C4000, %p43;
	mul.f32 	%f2239, %f455, %f1422;
	mul.f32 	%f2241, %f455, %f1420;
$L__BB0_69:
	add.s32 	%r948, %r91, 56;
	setp.ge.s32 	%p44, %r948, %r103;
	mov.f32 	%f2242, 0fC61C4000;
	mov.f32 	%f2243, %f2242;
	mov.f32 	%f2244, %f2242;
	mov.f32 	%f2245, %f2242;
	@%p44 bra 	$L__BB0_71;
	add.s32 	%r949, %r91, 57;
	setp.lt.s32 	%p45, %r949, %r103;
	mul.f32 	%f1517, %f455, %f1431;
	selp.f32 	%f2242, %f1517, 0fC61C4000, %p45;
	mul.f32 	%f1518, %f455, %f1429;
	selp.f32 	%f2244, %f1518, 0fC61C4000, %p45;
	mul.f32 	%f2243, %f455, %f1430;
	mul.f32 	%f2245, %f455, %f1428;
$L__BB0_71:
	add.s32 	%r950, %r91, 64;
	setp.ge.s32 	%p46, %r950, %r103;
	mov.f32 	%f2246, 0fC61C4000;
	mov.f32 	%f2247, %f2246;
	mov.f32 	%f2248, %f2246;
	mov.f32 	%f2249, %f2246;
	@%p46 bra 	$L__BB0_73;
	add.s32 	%r951, %r91, 65;
	setp.lt.s32 	%p47, %r951, %r103;
	mul.f32 	%f1520, %f455, %f1439;
	selp.f32 	%f2246, %f1520, 0fC61C4000, %p47;
	mul.f32 	%f1521, %f455, %f1437;
	selp.f32 	%f2248, %f1521, 0fC61C4000, %p47;
	mul.f32 	%f2247, %f455, %f1438;
	mul.f32 	%f2249, %f455, %f1436;
$L__BB0_73:
	add.s32 	%r952, %r91, 72;
	setp.ge.s32 	%p48, %r952, %r103;
	mov.f32 	%f2250, 0fC61C4000;
	mov.f32 	%f2251, %f2250;
	mov.f32 	%f2252, %f2250;
	mov.f32 	%f2253, %f2250;
	@%p48 bra 	$L__BB0_75;
	add.s32 	%r953, %r91, 73;
	setp.lt.s32 	%p49, %r953, %r103;
	mul.f32 	%f1523, %f455, %f1447;
	selp.f32 	%f2250, %f1523, 0fC61C4000, %p49;
	mul.f32 	%f1524, %f455, %f1445;
	selp.f32 	%f2252, %f1524, 0fC61C4000, %p49;
	mul.f32 	%f2251, %f455, %f1446;
	mul.f32 	%f2253, %f455, %f1444;
$L__BB0_75:
	add.s32 	%r954, %r91, 80;
	setp.ge.s32 	%p50, %r954, %r103;
	mov.f32 	%f2254, 0fC61C4000;
	mov.f32 	%f2255, %f2254;
	mov.f32 	%f2256, %f2254;
	mov.f32 	%f2257, %f2254;
	@%p50 bra 	$L__BB0_77;
	add.s32 	%r955, %r91, 81;
	setp.lt.s32 	%p51, %r955, %r103;
	mul.f32 	%f1526, %f455, %f1455;
	selp.f32 	%f2254, %f1526, 0fC61C4000, %p51;
	mul.f32 	%f1527, %f455, %f1453;
	selp.f32 	%f2256, %f1527, 0fC61C4000, %p51;
	mul.f32 	%f2255, %f455, %f1454;
	mul.f32 	%f2257, %f455, %f1452;
$L__BB0_77:
	add.s32 	%r956, %r91, 88;
	setp.ge.s32 	%p52, %r956, %r103;
	mov.f32 	%f2258, 0fC61C4000;
	mov.f32 	%f2259, %f2258;
	mov.f32 	%f2260, %f2258;
	mov.f32 	%f2261, %f2258;
	@%p52 bra 	$L__BB0_79;
	add.s32 	%r957, %r91, 89;
	setp.lt.s32 	%p53, %r957, %r103;
	mul.f32 	%f1529, %f455, %f1463;
	selp.f32 	%f2258, %f1529, 0fC61C4000, %p53;
	mul.f32 	%f1530, %f455, %f1461;
	selp.f32 	%f2260, %f1530, 0fC61C4000, %p53;
	mul.f32 	%f2259, %f455, %f1462;
	mul.f32 	%f2261, %f455, %f1460;
$L__BB0_79:
	add.s32 	%r958, %r91, 96;
	setp.ge.s32 	%p54, %r958, %r103;
	mov.f32 	%f2262, 0fC61C4000;
	mov.f32 	%f2263, %f2262;
	mov.f32 	%f2264, %f2262;
	mov.f32 	%f2265, %f2262;
	@%p54 bra 	$L__BB0_81;
	add.s32 	%r959, %r91, 97;
	setp.lt.s32 	%p55, %r959, %r103;
	mul.f32 	%f1532, %f455, %f1471;
	selp.f32 	%f2262, %f1532, 0fC61C4000, %p55;
	mul.f32 	%f1533, %f455, %f1469;
	selp.f32 	%f2264, %f1533, 0fC61C4000, %p55;
	mul.f32 	%f2263, %f455, %f1470;
	mul.f32 	%f2265, %f455, %f1468;
$L__BB0_81:
	add.s32 	%r960, %r91, 104;
	setp.ge.s32 	%p56, %r960, %r103;
	mov.f32 	%f2266, 0fC61C4000;
	mov.f32 	%f2267, %f2266;
	mov.f32 	%f2268, %f2266;
	mov.f32 	%f2269, %f2266;
	@%p56 bra 	$L__BB0_83;
	add.s32 	%r961, %r91, 105;
	setp.lt.s32 	%p57, %r961, %r103;
	mul.f32 	%f1535, %f455, %f1479;
	selp.f32 	%f2266, %f1535, 0fC61C4000, %p57;
	mul.f32 	%f1536, %f455, %f1477;
	selp.f32 	%f2268, %f1536, 0fC61C4000, %p57;
	mul.f32 	%f2267, %f455, %f1478;
	mul.f32 	%f2269, %f455, %f1476;
$L__BB0_83:
	add.s32 	%r962, %r91, 112;
	setp.ge.s32 	%p58, %r962, %r103;
	mov.f32 	%f2270, 0fC61C4000;
	mov.f32 	%f2271, %f2270;
	mov.f32 	%f2272, %f2270;
	mov.f32 	%f2273, %f2270;
	@%p58 bra 	$L__BB0_85;
	add.s32 	%r963, %r91, 113;
	setp.lt.s32 	%p59, %r963, %r103;
	mul.f32 	%f1538, %f455, %f1487;
	selp.f32 	%f2270, %f1538, 0fC61C4000, %p59;
	mul.f32 	%f1539, %f455, %f1485;
	selp.f32 	%f2272, %f1539, 0fC61C4000, %p59;
	mul.f32 	%f2271, %f455, %f1486;
	mul.f32 	%f2273, %f455, %f1484;
$L__BB0_85:
	max.f32 	%f1541, %f2273, %f2272;
	max.f32 	%f1542, %f2265, %f2264;
	max.f32 	%f1543, %f2257, %f2256;
	max.f32 	%f1544, %f2249, %f2248;
	max.f32 	%f1545, %f2241, %f2240;
	max.f32 	%f1546, %f2233, %f2232;
	max.f32 	%f1547, %f2225, %f2224;
	max.f32 	%f1548, %f2217, %f2216;
	max.f32 	%f1549, %f2213, %f2212;
	max.f32 	%f1550, %f1549, 0fFF7FFFFF;
	max.f32 	%f1551, %f1550, %f1548;
	max.f32 	%f1552, %f2221, %f2220;
	max.f32 	%f1553, %f1551, %f1552;
	max.f32 	%f1554, %f1553, %f1547;
	max.f32 	%f1555, %f2229, %f2228;
	max.f32 	%f1556, %f1554, %f1555;
	max.f32 	%f1557, %f1556, %f1546;
	max.f32 	%f1558, %f2237, %f2236;
	max.f32 	%f1559, %f1557, %f1558;
	max.f32 	%f1560, %f1559, %f1545;
	max.f32 	%f1561, %f2245, %f2244;
	max.f32 	%f1562, %f1560, %f1561;
	max.f32 	%f1563, %f1562, %f1544;
	max.f32 	%f1564, %f2253, %f2252;
	max.f32 	%f1565, %f1563, %f1564;
	max.f32 	%f1566, %f1565, %f1543;
	max.f32 	%f1567, %f2261, %f2260;
	max.f32 	%f1568, %f1566, %f1567;
	max.f32 	%f1569, %f1568, %f1542;
	max.f32 	%f1570, %f2269, %f2268;
	max.f32 	%f1571, %f1569, %f1570;
	max.f32 	%f1572, %f1571, %f1541;
	max.f32 	%f1573, %f2271, %f2270;
	max.f32 	%f1574, %f2263, %f2262;
	max.f32 	%f1575, %f2255, %f2254;
	max.f32 	%f1576, %f2247, %f2246;
	max.f32 	%f1577, %f2239, %f2238;
	max.f32 	%f1578, %f2231, %f2230;
	max.f32 	%f1579, %f2223, %f2222;
	max.f32 	%f1580, %f2215, %f2214;
	max.f32 	%f1581, %f2211, %f2210;
	max.f32 	%f1582, %f1581, 0fFF7FFFFF;
	max.f32 	%f1583, %f1582, %f1580;
	max.f32 	%f1584, %f2219, %f2218;
	max.f32 	%f1585, %f1583, %f1584;
	max.f32 	%f1586, %f1585, %f1579;
	max.f32 	%f1587, %f2227, %f2226;
	max.f32 	%f1588, %f1586, %f1587;
	max.f32 	%f1589, %f1588, %f1578;
	max.f32 	%f1590, %f2235, %f2234;
	max.f32 	%f1591, %f1589, %f1590;
	max.f32 	%f1592, %f1591, %f1577;
	max.f32 	%f1593, %f2243, %f2242;
	max.f32 	%f1594, %f1592, %f1593;
	max.f32 	%f1595, %f1594, %f1576;
	max.f32 	%f1596, %f2251, %f2250;
	max.f32 	%f1597, %f1595, %f1596;
	max.f32 	%f1598, %f1597, %f1575;
	max.f32 	%f1599, %f2259, %f2258;
	max.f32 	%f1600, %f1598, %f1599;
	max.f32 	%f1601, %f1600, %f1574;
	max.f32 	%f1602, %f2267, %f2266;
	max.f32 	%f1603, %f1601, %f1602;
	max.f32 	%f1604, %f1603, %f1573;
	mov.b32 	%r964, %f1572;
	shfl.sync.bfly.b32	%r965|%p60, %r964, 1, 31, -1;
	mov.b32 	%f1605, %r965;
	max.f32 	%f1606, %f1572, %f1605;
	mov.b32 	%r966, %f1606;
	shfl.sync.bfly.b32	%r967|%p61, %r966, 2, 31, -1;
	mov.b32 	%f1607, %r967;
	max.f32 	%f1608, %f1606, %f1607;
	mov.b32 	%r968, %f1604;
	shfl.sync.bfly.b32	%r969|%p62, %r968, 1, 31, -1;
	mov.b32 	%f1609, %r969;
	max.f32 	%f1610, %f1604, %f1609;
	mov.b32 	%r970, %f1610;
	shfl.sync.bfly.b32	%r971|%p63, %r970, 2, 31, -1;
	mov.b32 	%f1611, %r971;
	max.f32 	%f1612, %f1610, %f1611;
	max.f32 	%f261, %f2175, %f1608;
	max.f32 	%f262, %f2174, %f1612;
	setp.leu.f32 	%p64, %f2175, 0fFEFFFFFF;
	mov.f32 	%f2274, 0f00000000;
	@%p64 bra 	$L__BB0_87;
	sub.f32 	%f1613, %f2175, %f261;
	mul.f32 	%f1614, %f1613, 0f3FB8AA3B;
	ex2.approx.f32 	%f2274, %f1614;
$L__BB0_87:
	setp.leu.f32 	%p65, %f2174, 0fFEFFFFFF;
	mov.f32 	%f2275, 0f00000000;
	@%p65 bra 	$L__BB0_89;
	sub.f32 	%f1616, %f2174, %f262;
	mul.f32 	%f1617, %f1616, 0f3FB8AA3B;
	ex2.approx.f32 	%f2275, %f1617;
$L__BB0_89:
	ld.local.v4.f32 	{%f1626, %f1627, %f1628, %f1629}, [%rd4];
	mul.f32 	%f1630, %f2274, %f1626;
	mul.f32 	%f1631, %f2274, %f1627;
	mul.f32 	%f1632, %f2275, %f1628;
	mul.f32 	%f1633, %f2275, %f1629;
	st.local.v4.f32 	[%rd4], {%f1630, %f1631, %f1632, %f1633};
	ld.local.v4.f32 	{%f1634, %f1635, %f1636, %f1637}, [%rd4+16];
	mul.f32 	%f1638, %f2274, %f1634;
	mul.f32 	%f1639, %f2274, %f1635;
	mul.f32 	%f1640, %f2275, %f1636;
	mul.f32 	%f1641, %f2275, %f1637;
	st.local.v4.f32 	[%rd4+16], {%f1638, %f1639, %f1640, %f1641};
	ld.local.v4.f32 	{%f1642, %f1643, %f1644, %f1645}, [%rd4+32];
	mul.f32 	%f1646, %f2274, %f1642;
	mul.f32 	%f1647, %f2274, %f1643;
	mul.f32 	%f1648, %f2275, %f1644;
	mul.f32 	%f1649, %f2275, %f1645;
	st.local.v4.f32 	[%rd4+32], {%f1646, %f1647, %f1648, %f1649};
	ld.local.v4.f32 	{%f1650, %f1651, %f1652, %f1653}, [%rd4+48];
	mul.f32 	%f1654, %f2274, %f1650;
	mul.f32 	%f1655, %f2274, %f1651;
	mul.f32 	%f1656, %f2275, %f1652;
	mul.f32 	%f1657, %f2275, %f1653;
	st.local.v4.f32 	[%rd4+48], {%f1654, %f1655, %f1656, %f1657};
	ld.local.v4.f32 	{%f1658, %f1659, %f1660, %f1661}, [%rd4+64];
	mul.f32 	%f1662, %f2274, %f1658;
	mul.f32 	%f1663, %f2274, %f1659;
	mul.f32 	%f1664, %f2275, %f1660;
	mul.f32 	%f1665, %f2275, %f1661;
	st.local.v4.f32 	[%rd4+64], {%f1662, %f1663, %f1664, %f1665};
	ld.local.v4.f32 	{%f1666, %f1667, %f1668, %f1669}, [%rd4+80];
	mul.f32 	%f1670, %f2274, %f1666;
	mul.f32 	%f1671, %f2274, %f1667;
	mul.f32 	%f1672, %f2275, %f1668;
	mul.f32 	%f1673, %f2275, %f1669;
	st.local.v4.f32 	[%rd4+80], {%f1670, %f1671, %f1672, %f1673};
	ld.local.v4.f32 	{%f1674, %f1675, %f1676, %f1677}, [%rd4+96];
	mul.f32 	%f1678, %f2274, %f1674;
	mul.f32 	%f1679, %f2274, %f1675;
	mul.f32 	%f1680, %f2275, %f1676;
	mul.f32 	%f1681, %f2275, %f1677;
	st.local.v4.f32 	[%rd4+96], {%f1678, %f1679, %f1680, %f1681};
	ld.local.v4.f32 	{%f1682, %f1683, %f1684, %f1685}, [%rd4+112];
	mul.f32 	%f1686, %f2274, %f1682;
	mul.f32 	%f1687, %f2274, %f1683;
	mul.f32 	%f1688, %f2275, %f1684;
	mul.f32 	%f1689, %f2275, %f1685;
	st.local.v4.f32 	[%rd4+112], {%f1686, %f1687, %f1688, %f1689};
	ld.local.v4.f32 	{%f1690, %f1691, %f1692, %f1693}, [%rd4+128];
	mul.f32 	%f1694, %f2274, %f1690;
	mul.f32 	%f1695, %f2274, %f1691;
	mul.f32 	%f1696, %f2275, %f1692;
	mul.f32 	%f1697, %f2275, %f1693;
	st.local.v4.f32 	[%rd4+128], {%f1694, %f1695, %f1696, %f1697};
	ld.local.v4.f32 	{%f1698, %f1699, %f1700, %f1701}, [%rd4+144];
	mul.f32 	%f1702, %f2274, %f1698;
	mul.f32 	%f1703, %f2274, %f1699;
	mul.f32 	%f1704, %f2275, %f1700;
	mul.f32 	%f1705, %f2275, %f1701;
	st.local.v4.f32 	[%rd4+144], {%f1702, %f1703, %f1704, %f1705};
	ld.local.v4.f32 	{%f1706, %f1707, %f1708, %f1709}, [%rd4+160];
	mul.f32 	%f1710, %f2274, %f1706;
	mul.f32 	%f1711, %f2274, %f1707;
	mul.f32 	%f1712, %f2275, %f1708;
	mul.f32 	%f1713, %f2275, %f1709;
	st.local.v4.f32 	[%rd4+160], {%f1710, %f1711, %f1712, %f1713};
	ld.local.v4.f32 	{%f1714, %f1715, %f1716, %f1717}, [%rd4+176];
	mul.f32 	%f1718, %f2274, %f1714;
	mul.f32 	%f1719, %f2274, %f1715;
	mul.f32 	%f1720, %f2275, %f1716;
	mul.f32 	%f1721, %f2275, %f1717;
	st.local.v4.f32 	[%rd4+176], {%f1718, %f1719, %f1720, %f1721};
	ld.local.v4.f32 	{%f1722, %f1723, %f1724, %f1725}, [%rd4+192];
	mul.f32 	%f1726, %f2274, %f1722;
	mul.f32 	%f1727, %f2274, %f1723;
	mul.f32 	%f1728, %f2275, %f1724;
	mul.f32 	%f1729, %f2275, %f1725;
	st.local.v4.f32 	[%rd4+192], {%f1726, %f1727, %f1728, %f1729};
	ld.local.v4.f32 	{%f1730, %f1731, %f1732, %f1733}, [%rd4+208];
	mul.f32 	%f1734, %f2274, %f1730;
	mul.f32 	%f1735, %f2274, %f1731;
	mul.f32 	%f1736, %f2275, %f1732;
	mul.f32 	%f1737, %f2275, %f1733;
	st.local.v4.f32 	[%rd4+208], {%f1734, %f1735, %f1736, %f1737};
	ld.local.v4.f32 	{%f1738, %f1739, %f1740, %f1741}, [%rd4+224];
	mul.f32 	%f1742, %f2274, %f1738;
	mul.f32 	%f1743, %f2274, %f1739;
	mul.f32 	%f1744, %f2275, %f1740;
	mul.f32 	%f1745, %f2275, %f1741;
	st.local.v4.f32 	[%rd4+224], {%f1742, %f1743, %f1744, %f1745};
	ld.local.v4.f32 	{%f1746, %f1747, %f1748, %f1749}, [%rd4+240];
	mul.f32 	%f1750, %f2274, %f1746;
	mul.f32 	%f1751, %f2274, %f1747;
	mul.f32 	%f1752, %f2275, %f1748;
	mul.f32 	%f1753, %f2275, %f1749;
	st.local.v4.f32 	[%rd4+240], {%f1750, %f1751, %f1752, %f1753};
	sub.f32 	%f1754, %f2213, %f261;
	mul.f32 	%f1755, %f1754, 0f3FB8AA3B;
	ex2.approx.f32 	%f1618, %f1755;
	sub.f32 	%f1756, %f2212, %f261;
	mul.f32 	%f1757, %f1756, 0f3FB8AA3B;
	ex2.approx.f32 	%f1619, %f1757;
	sub.f32 	%f1758, %f2211, %f262;
	mul.f32 	%f1759, %f1758, 0f3FB8AA3B;
	ex2.approx.f32 	%f1622, %f1759;
	sub.f32 	%f1760, %f2210, %f262;
	mul.f32 	%f1761, %f1760, 0f3FB8AA3B;
	ex2.approx.f32 	%f1623, %f1761;
	add.f32 	%f1762, %f1618, %f1619;
	add.f32 	%f1763, %f1762, 0f00000000;
	add.f32 	%f1764, %f1623, %f1622;
	add.f32 	%f1765, %f1764, 0f00000000;
	sub.f32 	%f1766, %f2217, %f261;
	mul.f32 	%f1767, %f1766, 0f3FB8AA3B;
	ex2.approx.f32 	%f1620, %f1767;
	sub.f32 	%f1768, %f2216, %f261;
	mul.f32 	%f1769, %f1768, 0f3FB8AA3B;
	ex2.approx.f32 	%f1621, %f1769;
	sub.f32 	%f1770, %f2215, %f262;
	mul.f32 	%f1771, %f1770, 0f3FB8AA3B;
	ex2.approx.f32 	%f1624, %f1771;
	sub.f32 	%f1772, %f2214, %f262;
	mul.f32 	%f1773, %f1772, 0f3FB8AA3B;
	ex2.approx.f32 	%f1625, %f1773;
	add.f32 	%f1774, %f1620, %f1621;
	add.f32 	%f1775, %f1763, %f1774;
	add.f32 	%f1776, %f1625, %f1624;
	add.f32 	%f1777, %f1765, %f1776;
	sub.f32 	%f1778, %f2221, %f261;
	mul.f32 	%f1779, %f1778, 0f3FB8AA3B;
	ex2.approx.f32 	%f267, %f1779;
	sub.f32 	%f1780, %f2220, %f261;
	mul.f32 	%f1781, %f1780, 0f3FB8AA3B;
	ex2.approx.f32 	%f268, %f1781;
	sub.f32 	%f1782, %f2219, %f262;
	mul.f32 	%f1783, %f1782, 0f3FB8AA3B;
	ex2.approx.f32 	%f269, %f1783;
	sub.f32 	%f1784, %f2218, %f262;
	mul.f32 	%f1785, %f1784, 0f3FB8AA3B;
	ex2.approx.f32 	%f270, %f1785;
	add.f32 	%f1786, %f267, %f268;
	add.f32 	%f1787, %f1775, %f1786;
	add.f32 	%f1788, %f270, %f269;
	add.f32 	%f1789, %f1777, %f1788;
	sub.f32 	%f1790, %f2225, %f261;
	mul.f32 	%f1791, %f1790, 0f3FB8AA3B;
	ex2.approx.f32 	%f271, %f1791;
	sub.f32 	%f1792, %f2224, %f261;
	mul.f32 	%f1793, %f1792, 0f3FB8AA3B;
	ex2.approx.f32 	%f272, %f1793;
	sub.f32 	%f1794, %f2223, %f262;
	mul.f32 	%f1795, %f1794, 0f3FB8AA3B;
	ex2.approx.f32 	%f273, %f1795;
	sub.f32 	%f1796, %f2222, %f262;
	mul.f32 	%f1797, %f1796, 0f3FB8AA3B;
	ex2.approx.f32 	%f274, %f1797;
	add.f32 	%f1798, %f271, %f272;
	add.f32 	%f1799, %f1787, %f1798;
	add.f32 	%f1800, %f274, %f273;
	add.f32 	%f1801, %f1789, %f1800;
	sub.f32 	%f1802, %f2229, %f261;
	mul.f32 	%f1803, %f1802, 0f3FB8AA3B;
	ex2.approx.f32 	%f275, %f1803;
	sub.f32 	%f1804, %f2228, %f261;
	mul.f32 	%f1805, %f1804, 0f3FB8AA3B;
	ex2.approx.f32 	%f276, %f1805;
	sub.f32 	%f1806, %f2227, %f262;
	mul.f32 	%f1807, %f1806, 0f3FB8AA3B;
	ex2.approx.f32 	%f277, %f1807;
	sub.f32 	%f1808, %f2226, %f262;
	mul.f32 	%f1809, %f1808, 0f3FB8AA3B;
	ex2.approx.f32 	%f278, %f1809;
	add.f32 	%f1810, %f275, %f276;
	add.f32 	%f1811, %f1799, %f1810;
	add.f32 	%f1812, %f278, %f277;
	add.f32 	%f1813, %f1801, %f1812;
	sub.f32 	%f1814, %f2233, %f261;
	mul.f32 	%f1815, %f1814, 0f3FB8AA3B;
	ex2.approx.f32 	%f279, %f1815;
	sub.f32 	%f1816, %f2232, %f261;
	mul.f32 	%f1817, %f1816, 0f3FB8AA3B;
	ex2.approx.f32 	%f280, %f1817;
	sub.f32 	%f1818, %f2231, %f262;
	mul.f32 	%f1819, %f1818, 0f3FB8AA3B;
	ex2.approx.f32 	%f281, %f1819;
	sub.f32 	%f1820, %f2230, %f262;
	mul.f32 	%f1821, %f1820, 0f3FB8AA3B;
	ex2.approx.f32 	%f282, %f1821;
	add.f32 	%f1822, %f279, %f280;
	add.f32 	%f1823, %f1811, %f1822;
	add.f32 	%f1824, %f282, %f281;
	add.f32 	%f1825, %f1813, %f1824;
	sub.f32 	%f1826, %f2237, %f261;
	mul.f32 	%f1827, %f1826, 0f3FB8AA3B;
	ex2.approx.f32 	%f283, %f1827;
	sub.f32 	%f1828, %f2236, %f261;
	mul.f32 	%f1829, %f1828, 0f3FB8AA3B;
	ex2.approx.f32 	%f284, %f1829;
	sub.f32 	%f1830, %f2235, %f262;
	mul.f32 	%f1831, %f1830, 0f3FB8AA3B;
	ex2.approx.f32 	%f285, %f1831;
	sub.f32 	%f1832, %f2234, %f262;
	mul.f32 	%f1833, %f1832, 0f3FB8AA3B;
	ex2.approx.f32 	%f286, %f1833;
	add.f32 	%f1834, %f283, %f284;
	add.f32 	%f1835, %f1823, %f1834;
	add.f32 	%f1836, %f286, %f285;
	add.f32 	%f1837, %f1825, %f1836;
	sub.f32 	%f1838, %f2241, %f261;
	mul.f32 	%f1839, %f1838, 0f3FB8AA3B;
	ex2.approx.f32 	%f287, %f1839;
	sub.f32 	%f1840, %f2240, %f261;
	mul.f32 	%f1841, %f1840, 0f3FB8AA3B;
	ex2.approx.f32 	%f288, %f1841;
	sub.f32 	%f1842, %f2239, %f262;
	mul.f32 	%f1843, %f1842, 0f3FB8AA3B;
	ex2.approx.f32 	%f289, %f1843;
	sub.f32 	%f1844, %f2238, %f262;
	mul.f32 	%f1845, %f1844, 0f3FB8AA3B;
	ex2.approx.f32 	%f290, %f1845;
	add.f32 	%f1846, %f287, %f288;
	add.f32 	%f1847, %f1835, %f1846;
	add.f32 	%f1848, %f290, %f289;
	add.f32 	%f1849, %f1837, %f1848;
	sub.f32 	%f1850, %f2245, %f261;
	mul.f32 	%f1851, %f1850, 0f3FB8AA3B;
	ex2.approx.f32 	%f291, %f1851;
	sub.f32 	%f1852, %f2244, %f261;
	mul.f32 	%f1853, %f1852, 0f3FB8AA3B;
	ex2.approx.f32 	%f292, %f1853;
	sub.f32 	%f1854, %f2243, %f262;
	mul.f32 	%f1855, %f1854, 0f3FB8AA3B;
	ex2.approx.f32 	%f293, %f1855;
	sub.f32 	%f1856, %f2242, %f262;
	mul.f32 	%f1857, %f1856, 0f3FB8AA3B;
	ex2.approx.f32 	%f294, %f1857;
	add.f32 	%f1858, %f291, %f292;
	add.f32 	%f1859, %f1847, %f1858;
	add.f32 	%f1860, %f294, %f293;
	add.f32 	%f1861, %f1849, %f1860;
	sub.f32 	%f1862, %f2249, %f261;
	mul.f32 	%f1863, %f1862, 0f3FB8AA3B;
	ex2.approx.f32 	%f295, %f1863;
	sub.f32 	%f1864, %f2248, %f261;
	mul.f32 	%f1865, %f1864, 0f3FB8AA3B;
	ex2.approx.f32 	%f296, %f1865;
	sub.f32 	%f1866, %f2247, %f262;
	mul.f32 	%f1867, %f1866, 0f3FB8AA3B;
	ex2.approx.f32 	%f297, %f1867;
	sub.f32 	%f1868, %f2246, %f262;
	mul.f32 	%f1869, %f1868, 0f3FB8AA3B;
	ex2.approx.f32 	%f298, %f1869;
	add.f32 	%f1870, %f295, %f296;
	add.f32 	%f1871, %f1859, %f1870;
	add.f32 	%f1872, %f298, %f297;
	add.f32 	%f1873, %f1861, %f1872;
	sub.f32 	%f1874, %f2253, %f261;
	mul.f32 	%f1875, %f1874, 0f3FB8AA3B;
	ex2.approx.f32 	%f299, %f1875;
	sub.f32 	%f1876, %f2252, %f261;
	mul.f32 	%f1877, %f1876, 0f3FB8AA3B;
	ex2.approx.f32 	%f300, %f1877;
	sub.f32 	%f1878, %f2251, %f262;
	mul.f32 	%f1879, %f1878, 0f3FB8AA3B;
	ex2.approx.f32 	%f301, %f1879;
	sub.f32 	%f1880, %f2250, %f262;
	mul.f32 	%f1881, %f1880, 0f3FB8AA3B;
	ex2.approx.f32 	%f302, %f1881;
	add.f32 	%f1882, %f299, %f300;
	add.f32 	%f1883, %f1871, %f1882;
	add.f32 	%f1884, %f302, %f301;
	add.f32 	%f1885, %f1873, %f1884;
	sub.f32 	%f1886, %f2257, %f261;
	mul.f32 	%f1887, %f1886, 0f3FB8AA3B;
	ex2.approx.f32 	%f303, %f1887;
	sub.f32 	%f1888, %f2256, %f261;
	mul.f32 	%f1889, %f1888, 0f3FB8AA3B;
	ex2.approx.f32 	%f304, %f1889;
	sub.f32 	%f1890, %f2255, %f262;
	mul.f32 	%f1891, %f1890, 0f3FB8AA3B;
	ex2.approx.f32 	%f305, %f1891;
	sub.f32 	%f1892, %f2254, %f262;
	mul.f32 	%f1893, %f1892, 0f3FB8AA3B;
	ex2.approx.f32 	%f306, %f1893;
	add.f32 	%f1894, %f303, %f304;
	add.f32 	%f1895, %f1883, %f1894;
	add.f32 	%f1896, %f306, %f305;
	add.f32 	%f1897, %f1885, %f1896;
	sub.f32 	%f1898, %f2261, %f261;
	mul.f32 	%f1899, %f1898, 0f3FB8AA3B;
	ex2.approx.f32 	%f307, %f1899;
	sub.f32 	%f1900, %f2260, %f261;
	mul.f32 	%f1901, %f1900, 0f3FB8AA3B;
	ex2.approx.f32 	%f308, %f1901;
	sub.f32 	%f1902, %f2259, %f262;
	mul.f32 	%f1903, %f1902, 0f3FB8AA3B;
	ex2.approx.f32 	%f309, %f1903;
	sub.f32 	%f1904, %f2258, %f262;
	mul.f32 	%f1905, %f1904, 0f3FB8AA3B;
	ex2.approx.f32 	%f310, %f1905;
	add.f32 	%f1906, %f307, %f308;
	add.f32 	%f1907, %f1895, %f1906;
	add.f32 	%f1908, %f310, %f309;
	add.f32 	%f1909, %f1897, %f1908;
	sub.f32 	%f1910, %f2265, %f261;
	mul.f32 	%f1911, %f1910, 0f3FB8AA3B;
	ex2.approx.f32 	%f311, %f1911;
	sub.f32 	%f1912, %f2264, %f261;
	mul.f32 	%f1913, %f1912, 0f3FB8AA3B;
	ex2.approx.f32 	%f312, %f1913;
	sub.f32 	%f1914, %f2263, %f262;
	mul.f32 	%f1915, %f1914, 0f3FB8AA3B;
	ex2.approx.f32 	%f313, %f1915;
	sub.f32 	%f1916, %f2262, %f262;
	mul.f32 	%f1917, %f1916, 0f3FB8AA3B;
	ex2.approx.f32 	%f314, %f1917;
	add.f32 	%f1918, %f311, %f312;
	add.f32 	%f1919, %f1907, %f1918;
	add.f32 	%f1920, %f314, %f313;
	add.f32 	%f1921, %f1909, %f1920;
	sub.f32 	%f1922, %f2269, %f261;
	mul.f32 	%f1923, %f1922, 0f3FB8AA3B;
	ex2.approx.f32 	%f315, %f1923;
	sub.f32 	%f1924, %f2268, %f261;
	mul.f32 	%f1925, %f1924, 0f3FB8AA3B;
	ex2.approx.f32 	%f316, %f1925;
	sub.f32 	%f1926, %f2267, %f262;
	mul.f32 	%f1927, %f1926, 0f3FB8AA3B;
	ex2.approx.f32 	%f317, %f1927;
	sub.f32 	%f1928, %f2266, %f262;
	mul.f32 	%f1929, %f1928, 0f3FB8AA3B;
	ex2.approx.f32 	%f318, %f1929;
	add.f32 	%f1930, %f315, %f316;
	add.f32 	%f1931, %f1919, %f1930;
	add.f32 	%f1932, %f318, %f317;
	add.f32 	%f1933, %f1921, %f1932;
	sub.f32 	%f1934, %f2273, %f261;
	mul.f32 	%f1935, %f1934, 0f3FB8AA3B;
	ex2.approx.f32 	%f319, %f1935;
	sub.f32 	%f1936, %f2272, %f261;
	mul.f32 	%f1937, %f1936, 0f3FB8AA3B;
	ex2.approx.f32 	%f320, %f1937;
	sub.f32 	%f1938, %f2271, %f262;
	mul.f32 	%f1939, %f1938, 0f3FB8AA3B;
	ex2.approx.f32 	%f321, %f1939;
	sub.f32 	%f1940, %f2270, %f262;
	mul.f32 	%f1941, %f1940, 0f3FB8AA3B;
	ex2.approx.f32 	%f322, %f1941;
	add.f32 	%f1942, %f319, %f320;
	add.f32 	%f1943, %f1931, %f1942;
	add.f32 	%f1944, %f322, %f321;
	add.f32 	%f1945, %f1933, %f1944;
	mov.b32 	%r973, %f1943;
	shfl.sync.bfly.b32	%r974|%p66, %r973, 1, 31, -1;
	mov.b32 	%f1946, %r974;
	add.f32 	%f1947, %f1943, %f1946;
	mov.b32 	%r975, %f1947;
	shfl.sync.bfly.b32	%r976|%p67, %r975, 2, 31, -1;
	mov.b32 	%f1948, %r976;
	add.f32 	%f1949, %f1947, %f1948;
	mov.b32 	%r977, %f1945;
	shfl.sync.bfly.b32	%r978|%p68, %r977, 1, 31, -1;
	mov.b32 	%f1950, %r978;
	add.f32 	%f1951, %f1945, %f1950;
	mov.b32 	%r979, %f1951;
	shfl.sync.bfly.b32	%r980|%p69, %r979, 2, 31, -1;
	mov.b32 	%f1952, %r980;
	add.f32 	%f1953, %f1951, %f1952;
	fma.rn.f32 	%f2340, %f2340, %f2274, %f1949;
	fma.rn.f32 	%f2341, %f2341, %f2275, %f1953;
	// begin inline asm
	{  cvt.rn.f16.f32 %rs1, %f1618;}

	// end inline asm
	// begin inline asm
	{  cvt.rn.f16.f32 %rs2, %f1619;}

	// end inline asm
	mov.b32 	%r92, {%rs1, %rs2};
	// begin inline asm
	{  cvt.rn.f16.f32 %rs3, %f1620;}

	// end inline asm
	// begin inline asm
	{  cvt.rn.f16.f32 %rs4, %f1621;}

	// end inline asm
	mov.b32 	%r93, {%rs3, %rs4};
	// begin inline asm
	{  cvt.rn.f16.f32 %rs5, %f1622;}

	// end inline asm
	// begin inline asm
	{  cvt.rn.f16.f32 %rs6, %f1623;}

	// end inline asm
	mov.b32 	%r94, {%rs5, %rs6};
	// begin inline asm
	{  cvt.rn.f16.f32 %rs7, %f1624;}

	// end inline asm
	// begin inline asm
	{  cvt.rn.f16.f32 %rs8, %f1625;}

	// end inline asm
	mov.b32 	%r95, {%rs7, %rs8};
	mov.b32 	%r1158, 0;
$L__BB0_90:
	xor.b32  	%r1053, %r1158, %r80;
	shl.b32 	%r1054, %r1053, 4;
	add.s32 	%r983, %r77, %r1054;
	mul.wide.u32 	%rd54, %r1158, 16;
	add.s64 	%rd55, %rd4, %rd54;
	// begin inline asm
	ldmatrix.sync.aligned.m8n8.x2.trans.shared.b16 {%r981, %r982}, [%r983];

	// end inline asm
	ld.local.v4.f32 	{%f1958, %f1959, %f1960, %f1961}, [%rd55];
	// begin inline asm
	mma.sync.aligned.m16n8k16.row.col.f32.f16.f16.f32 {%f1954,%f1955,%f1956,%f1957},{%r92,%r94,%r93,%r95},{%r981,%r982},{%f1958,%f1959,%f1960,%f1961};

	// end inline asm
	// begin inline asm
	{  cvt.rn.f16.f32 %rs9, %f267;}

	// end inline asm
	// begin inline asm
	{  cvt.rn.f16.f32 %rs10, %f268;}

	// end inline asm
	mov.b32 	%r993, {%rs9, %rs10};
	// begin inline asm
	{  cvt.rn.f16.f32 %rs11, %f271;}

	// end inline asm
	// begin inline asm
	{  cvt.rn.f16.f32 %rs12, %f272;}

	// end inline asm
	mov.b32 	%r995, {%rs11, %rs12};
	// begin inline asm
	{  cvt.rn.f16.f32 %rs13, %f269;}

	// end inline asm
	// begin inline asm
	{  cvt.rn.f16.f32 %rs14, %f270;}

	// end inline asm
	mov.b32 	%r994, {%rs13, %rs14};
	// begin inline asm
	{  cvt.rn.f16.f32 %rs15, %f273;}

	// end inline asm
	// begin inline asm
	{  cvt.rn.f16.f32 %rs16, %f274;}

	// end inline asm
	mov.b32 	%r996, {%rs15, %rs16};
	add.s32 	%r992, %r983, 4096;
	// begin inline asm
	ldmatrix.sync.aligned.m8n8.x2.trans.shared.b16 {%r990, %r991}, [%r992];

	// end inline asm
	// begin inline asm
	mma.sync.aligned.m16n8k16.row.col.f32.f16.f16.f32 {%f1970,%f1971,%f1972,%f1973},{%r993,%r994,%r995,%r996},{%r990,%r991},{%f1954,%f1955,%f1956,%f1957};

	// end inline asm
	// begin inline asm
	{  cvt.rn.f16.f32 %rs17, %f275;}

	// end inline asm
	// begin inline asm
	{  cvt.rn.f16.f32 %rs18, %f276;}

	// end inline asm
	mov.b32 	%r1002, {%rs17, %rs18};
	// begin inline asm
	{  cvt.rn.f16.f32 %rs19, %f279;}

	// end inline asm
	// begin inline asm
	{  cvt.rn.f16.f32 %rs20, %f280;}

	// end inline asm
	mov.b32 	%r1004, {%rs19, %rs20};
	// begin inline asm
	{  cvt.rn.f16.f32 %rs21, %f277;}

	// end inline asm
	// begin inline asm
	{  cvt.rn.f16.f32 %rs22, %f278;}

	// end inline asm
	mov.b32 	%r1003, {%rs21, %rs22};
	// begin inline asm
	{  cvt.rn.f16.f32 %rs23, %f281;}

	// end inline asm
	// begin inline asm
	{  cvt.rn.f16.f32 %rs24, %f282;}

	// end inline asm
	mov.b32 	%r1005, {%rs23, %rs24};
	add.s32 	%r1001, %r983, 8192;
	// begin inline asm
	ldmatrix.sync.aligned.m8n8.x2.trans.shared.b16 {%r999, %r1000}, [%r1001];

	// end inline asm
	// begin inline asm
	mma.sync.aligned.m16n8k16.row.col.f32.f16.f16.f32 {%f1986,%f1987,%f1988,%f1989},{%r1002,%r1003,%r1004,%r1005},{%r999,%r1000},{%f1970,%f1971,%f1972,%f1973};

	// end inline asm
	// begin inline asm
	{  cvt.rn.f16.f32 %rs25, %f283;}

	// end inline asm
	// begin inline asm
	{  cvt.rn.f16.f32 %rs26, %f284;}

	// end inline asm
	mov.b32 	%r1011, {%rs25, %rs26};
	// begin inline asm
	{  cvt.rn.f16.f32 %rs27, %f287;}

	// end inline asm
	// begin inline asm
	{  cvt.rn.f16.f32 %rs28, %f288;}

	// end inline asm
	mov.b32 	%r1013, {%rs27, %rs28};
	// begin inline asm
	{  cvt.rn.f16.f32 %rs29, %f285;}

	// end inline asm
	// begin inline asm
	{  cvt.rn.f16.f32 %rs30, %f286;}

	// end inline asm
	mov.b32 	%r1012, {%rs29, %rs30};
	// begin inline asm
	{  cvt.rn.f16.f32 %rs31, %f289;}

	// end inline asm
	// begin inline asm
	{  cvt.rn.f16.f32 %rs32, %f290;}

	// end inline asm
	mov.b32 	%r1014, {%rs31, %rs32};
	add.s32 	%r1010, %r983, 12288;
	// begin inline asm
	ldmatrix.sync.aligned.m8n8.x2.trans.shared.b16 {%r1008, %r1009}, [%r1010];

	// end inline asm
	// begin inline asm
	mma.sync.aligned.m16n8k16.row.col.f32.f16.f16.f32 {%f2002,%f2003,%f2004,%f2005},{%r1011,%r1012,%r1013,%r1014},{%r1008,%r1009},{%f1986,%f1987,%f1988,%f1989};

	// end inline asm
	// begin inline asm
	{  cvt.rn.f16.f32 %rs33, %f291;}

	// end inline asm
	// begin inline asm
	{  cvt.rn.f16.f32 %rs34, %f292;}

	// end inline asm
	mov.b32 	%r1020, {%rs33, %rs34};
	// begin inline asm
	{  cvt.rn.f16.f32 %rs35, %f295;}

	// end inline asm
	// begin inline asm
	{  cvt.rn.f16.f32 %rs36, %f296;}

	// end inline asm
	mov.b32 	%r1022, {%rs35, %rs36};
	// begin inline asm
	{  cvt.rn.f16.f32 %rs37, %f293;}

	// end inline asm
	// begin inline asm
	{  cvt.rn.f16.f32 %rs38, %f294;}

	// end inline asm
	mov.b32 	%r1021, {%rs37, %rs38};
	// begin inline asm
	{  cvt.rn.f16.f32 %rs39, %f297;}

	// end inline asm
	// begin inline asm
	{  cvt.rn.f16.f32 %rs40, %f298;}

	// end inline asm
	mov.b32 	%r1023, {%rs39, %rs40};
	add.s32 	%r1019, %r983, 16384;
	// begin inline asm
	ldmatrix.sync.aligned.m8n8.x2.trans.shared.b16 {%r1017, %r1018}, [%r1019];

	// end inline asm
	// begin inline asm
	mma.sync.aligned.m16n8k16.row.col.f32.f16.f16.f32 {%f2018,%f2019,%f2020,%f2021},{%r1020,%r1021,%r1022,%r1023},{%r1017,%r1018},{%f2002,%f2003,%f2004,%f2005};

	// end inline asm
	// begin inline asm
	{  cvt.rn.f16.f32 %rs41, %f299;}

	// end inline asm
	// begin inline asm
	{  cvt.rn.f16.f32 %rs42, %f300;}

	// end inline asm
	mov.b32 	%r1029, {%rs41, %rs42};
	// begin inline asm
	{  cvt.rn.f16.f32 %rs43, %f303;}

	// end inline asm
	// begin inline asm
	{  cvt.rn.f16.f32 %rs44, %f304;}

	// end inline asm
	mov.b32 	%r1031, {%rs43, %rs44};
	// begin inline asm
	{  cvt.rn.f16.f32 %rs45, %f301;}

	// end inline asm
	// begin inline asm
	{  cvt.rn.f16.f32 %rs46, %f302;}

	// end inline asm
	mov.b32 	%r1030, {%rs45, %rs46};
	// begin inline asm
	{  cvt.rn.f16.f32 %rs47, %f305;}

	// end inline asm
	// begin inline asm
	{  cvt.rn.f16.f32 %rs48, %f306;}

	// end inline asm
	mov.b32 	%r1032, {%rs47, %rs48};
	add.s32 	%r1028, %r983, 20480;
	// begin inline asm
	ldmatrix.sync.aligned.m8n8.x2.trans.shared.b16 {%r1026, %r1027}, [%r1028];

	// end inline asm
	// begin inline asm
	mma.sync.aligned.m16n8k16.row.col.f32.f16.f16.f32 {%f2034,%f2035,%f2036,%f2037},{%r1029,%r1030,%r1031,%r1032},{%r1026,%r1027},{%f2018,%f2019,%f2020,%f2021};

	// end inline asm
	// begin inline asm
	{  cvt.rn.f16.f32 %rs49, %f307;}

	// end inline asm
	// begin inline asm
	{  cvt.rn.f16.f32 %rs50, %f308;}

	// end inline asm
	mov.b32 	%r1038, {%rs49, %rs50};
	// begin inline asm
	{  cvt.rn.f16.f32 %rs51, %f311;}

	// end inline asm
	// begin inline asm
	{  cvt.rn.f16.f32 %rs52, %f312;}

	// end inline asm
	mov.b32 	%r1040, {%rs51, %rs52};
	// begin inline asm
	{  cvt.rn.f16.f32 %rs53, %f309;}

	// end inline asm
	// begin inline asm
	{  cvt.rn.f16.f32 %rs54, %f310;}

	// end inline asm
	mov.b32 	%r1039, {%rs53, %rs54};
	// begin inline asm
	{  cvt.rn.f16.f32 %rs55, %f313;}

	// end inline asm
	// begin inline asm
	{  cvt.rn.f16.f32 %rs56, %f314;}

	// end inline asm
	mov.b32 	%r1041, {%rs55, %rs56};
	add.s32 	%r1037, %r983, 24576;
	// begin inline asm
	ldmatrix.sync.aligned.m8n8.x2.trans.shared.b16 {%r1035, %r1036}, [%r1037];

	// end inline asm
	// begin inline asm
	mma.sync.aligned.m16n8k16.row.col.f32.f16.f16.f32 {%f2050,%f2051,%f2052,%f2053},{%r1038,%r1039,%r1040,%r1041},{%r1035,%r1036},{%f2034,%f2035,%f2036,%f2037};

	// end inline asm
	// begin inline asm
	{  cvt.rn.f16.f32 %rs57, %f315;}

	// end inline asm
	// begin inline asm
	{  cvt.rn.f16.f32 %rs58, %f316;}

	// end inline asm
	mov.b32 	%r1047, {%rs57, %rs58};
	// begin inline asm
	{  cvt.rn.f16.f32 %rs59, %f319;}

	// end inline asm
	// begin inline asm
	{  cvt.rn.f16.f32 %rs60, %f320;}

	// end inline asm
	mov.b32 	%r1049, {%rs59, %rs60};
	// begin inline asm
	{  cvt.rn.f16.f32 %rs61, %f317;}

	// end inline asm
	// begin inline asm
	{  cvt.rn.f16.f32 %rs62, %f318;}

	// end inline asm
	mov.b32 	%r1048, {%rs61, %rs62};
	// begin inline asm
	{  cvt.rn.f16.f32 %rs63, %f321;}

	// end inline asm
	// begin inline asm
	{  cvt.rn.f16.f32 %rs64, %f322;}

	// end inline asm
	mov.b32 	%r1050, {%rs63, %rs64};
	add.s32 	%r1046, %r983, 28672;
	// begin inline asm
	ldmatrix.sync.aligned.m8n8.x2.trans.shared.b16 {%r1044, %r1045}, [%r1046];

	// end inline asm
	// begin inline asm
	mma.sync.aligned.m16n8k16.row.col.f32.f16.f16.f32 {%f2066,%f2067,%f2068,%f2069},{%r1047,%r1048,%r1049,%r1050},{%r1044,%r1045},{%f2050,%f2051,%f2052,%f2053};

	// end inline asm
	st.local.v4.f32 	[%rd55], {%f2066, %f2067, %f2068, %f2069};
	add.s32 	%r1158, %r1158, 1;
	setp.ne.s32 	%p70, %r1158, 16;
	@%p70 bra 	$L__BB0_90;
	bar.sync 	0;
	add.s32 	%r1156, %r1156, 128;
	setp.lt.s32 	%p71, %r1156, %r103;
	mov.f32 	%f2174, %f262;
	mov.f32 	%f2175, %f261;
	@%p71 bra 	$L__BB0_35;
	ld.local.v4.f32 	{%f2339, %f2338, %f2337, %f2336}, [%rd4];
	ld.local.v4.f32 	{%f2335, %f2334, %f2333, %f2332}, [%rd4+16];
	ld.local.v4.f32 	{%f2331, %f2330, %f2329, %f2328}, [%rd4+32];
	ld.local.v4.f32 	{%f2327, %f2326, %f2325, %f2324}, [%rd4+48];
	ld.local.v4.f32 	{%f2323, %f2322, %f2321, %f2320}, [%rd4+64];
	ld.local.v4.f32 	{%f2319, %f2318, %f2317, %f2316}, [%rd4+80];
	ld.local.v4.f32 	{%f2315, %f2314, %f2313, %f2312}, [%rd4+96];
	ld.local.v4.f32 	{%f2311, %f2310, %f2309, %f2308}, [%rd4+112];
	ld.local.v4.f32 	{%f2307, %f2306, %f2305, %f2304}, [%rd4+128];
	ld.local.v4.f32 	{%f2303, %f2302, %f2301, %f2300}, [%rd4+144];
	ld.local.v4.f32 	{%f2299, %f2298, %f2297, %f2296}, [%rd4+160];
	ld.local.v4.f32 	{%f2295, %f2294, %f2293, %f2292}, [%rd4+176];
	ld.local.v4.f32 	{%f2291, %f2290, %f2289, %f2288}, [%rd4+192];
	ld.local.v4.f32 	{%f2287, %f2286, %f2285, %f2284}, [%rd4+208];
	ld.local.v4.f32 	{%f2283, %f2282, %f2281, %f2280}, [%rd4+224];
	ld.local.v4.f32 	{%f2279, %f2278, %f2277, %f2276}, [%rd4+240];
$L__BB0_93:
	setp.gt.f32 	%p72, %f2340, 0f00000000;
	rcp.rn.f32 	%f2138, %f2340;
	selp.f32 	%f2139, %f2138, 0f00000000, %p72;
	setp.gt.f32 	%p73, %f2341, 0f00000000;
	rcp.rn.f32 	%f2140, %f2341;
	selp.f32 	%f2141, %f2140, 0f00000000, %p73;
	shl.b32 	%r1055, %r4, 14;
	cvt.s64.s32 	%rd56, %r1055;
	add.s64 	%rd7, %rd5, %rd56;
	add.s32 	%r1056, %r6, %r3;
	mul.f32 	%f2074, %f2139, %f2339;
	// begin inline asm
	{  cvt.rn.f16.f32 %rs65, %f2074;}

	// end inline asm
	mul.f32 	%f2075, %f2139, %f2338;
	// begin inline asm
	{  cvt.rn.f16.f32 %rs66, %f2075;}

	// end inline asm
	mul.f32 	%f2076, %f2141, %f2337;
	// begin inline asm
	{  cvt.rn.f16.f32 %rs67, %f2076;}

	// end inline asm
	mul.f32 	%f2077, %f2141, %f2336;
	// begin inline asm
	{  cvt.rn.f16.f32 %rs68, %f2077;}

	// end inline asm
	mov.b32 	%r1057, {%rs65, %rs66};
	shl.b32 	%r1058, %r1056, 8;
	shl.b32 	%r1059, %r10, 1;
	or.b32  	%r1060, %r1058, %r1059;
	add.s32 	%r1062, %r113, %r1060;
	st.shared.u32 	[%r1062], %r1057;
	mov.b32 	%r1063, {%rs67, %rs68};
	st.shared.u32 	[%r1062+2048], %r1063;
	mul.f32 	%f2078, %f2139, %f2335;
	// begin inline asm
	{  cvt.rn.f16.f32 %rs69, %f2078;}

	// end inline asm
	mul.f32 	%f2079, %f2139, %f2334;
	// begin inline asm
	{  cvt.rn.f16.f32 %rs70, %f2079;}

	// end inline asm
	mul.f32 	%f2080, %f2141, %f2333;
	// begin inline asm
	{  cvt.rn.f16.f32 %rs71, %f2080;}

	// end inline asm
	mul.f32 	%f2081, %f2141, %f2332;
	// begin inline asm
	{  cvt.rn.f16.f32 %rs72, %f2081;}

	// end inline asm
	mov.b32 	%r1064, {%rs69, %rs70};
	st.shared.u32 	[%r1062+16], %r1064;
	mov.b32 	%r1065, {%rs71, %rs72};
	st.shared.u32 	[%r1062+2064], %r1065;
	mul.f32 	%f2082, %f2139, %f2331;
	// begin inline asm
	{  cvt.rn.f16.f32 %rs73, %f2082;}

	// end inline asm
	mul.f32 	%f2083, %f2139, %f2330;
	// begin inline asm
	{  cvt.rn.f16.f32 %rs74, %f2083;}

	// end inline asm
	mul.f32 	%f2084, %f2141, %f2329;
	// begin inline asm
	{  cvt.rn.f16.f32 %rs75, %f2084;}

	// end inline asm
	mul.f32 	%f2085, %f2141, %f2328;
	// begin inline asm
	{  cvt.rn.f16.f32 %rs76, %f2085;}

	// end inline asm
	mov.b32 	%r1066, {%rs73, %rs74};
	st.shared.u32 	[%r1062+32], %r1066;
	mov.b32 	%r1067, {%rs75, %rs76};
	st.shared.u32 	[%r1062+2080], %r1067;
	mul.f32 	%f2086, %f2139, %f2327;
	// begin inline asm
	{  cvt.rn.f16.f32 %rs77, %f2086;}

	// end inline asm
	mul.f32 	%f2087, %f2139, %f2326;
	// begin inline asm
	{  cvt.rn.f16.f32 %rs78, %f2087;}

	// end inline asm
	mul.f32 	%f2088, %f2141, %f2325;
	// begin inline asm
	{  cvt.rn.f16.f32 %rs79, %f2088;}

	// end inline asm
	mul.f32 	%f2089, %f2141, %f2324;
	// begin inline asm
	{  cvt.rn.f16.f32 %rs80, %f2089;}

	// end inline asm
	mov.b32 	%r1068, {%rs77, %rs78};
	st.shared.u32 	[%r1062+48], %r1068;
	mov.b32 	%r1069, {%rs79, %rs80};
	st.shared.u32 	[%r1062+2096], %r1069;
	mul.f32 	%f2090, %f2139, %f2323;
	// begin inline asm
	{  cvt.rn.f16.f32 %rs81, %f2090;}

	// end inline asm
	mul.f32 	%f2091, %f2139, %f2322;
	// begin inline asm
	{  cvt.rn.f16.f32 %rs82, %f2091;}

	// end inline asm
	mul.f32 	%f2092, %f2141, %f2321;
	// begin inline asm
	{  cvt.rn.f16.f32 %rs83, %f2092;}

	// end inline asm
	mul.f32 	%f2093, %f2141, %f2320;
	// begin inline asm
	{  cvt.rn.f16.f32 %rs84, %f2093;}

	// end inline asm
	mov.b32 	%r1070, {%rs81, %rs82};
	st.shared.u32 	[%r1062+64], %r1070;
	mov.b32 	%r1071, {%rs83, %rs84};
	st.shared.u32 	[%r1062+2112], %r1071;
	mul.f32 	%f2094, %f2139, %f2319;
	// begin inline asm
	{  cvt.rn.f16.f32 %rs85, %f2094;}

	// end inline asm
	mul.f32 	%f2095, %f2139, %f2318;
	// begin inline asm
	{  cvt.rn.f16.f32 %rs86, %f2095;}

	// end inline asm
	mul.f32 	%f2096, %f2141, %f2317;
	// begin inline asm
	{  cvt.rn.f16.f32 %rs87, %f2096;}

	// end inline asm
	mul.f32 	%f2097, %f2141, %f2316;
	// begin inline asm
	{  cvt.rn.f16.f32 %rs88, %f2097;}

	// end inline asm
	mov.b32 	%r1072, {%rs85, %rs86};
	st.shared.u32 	[%r1062+80], %r1072;
	mov.b32 	%r1073, {%rs87, %rs88};
	st.shared.u32 	[%r1062+2128], %r1073;
	mul.f32 	%f2098, %f2139, %f2315;
	// begin inline asm
	{  cvt.rn.f16.f32 %rs89, %f2098;}

	// end inline asm
	mul.f32 	%f2099, %f2139, %f2314;
	// begin inline asm
	{  cvt.rn.f16.f32 %rs90, %f2099;}

	// end inline asm
	mul.f32 	%f2100, %f2141, %f2313;
	// begin inline asm
	{  cvt.rn.f16.f32 %rs91, %f2100;}

	// end inline asm
	mul.f32 	%f2101, %f2141, %f2312;
	// begin inline asm
	{  cvt.rn.f16.f32 %rs92, %f2101;}

	// end inline asm
	mov.b32 	%r1074, {%rs89, %rs90};
	st.shared.u32 	[%r1062+96], %r1074;
	mov.b32 	%r1075, {%rs91, %rs92};
	st.shared.u32 	[%r1062+2144], %r1075;
	mul.f32 	%f2102, %f2139, %f2311;
	// begin inline asm
	{  cvt.rn.f16.f32 %rs93, %f2102;}

	// end inline asm
	mul.f32 	%f2103, %f2139, %f2310;
	// begin inline asm
	{  cvt.rn.f16.f32 %rs94, %f2103;}

	// end inline asm
	mul.f32 	%f2104, %f2141, %f2309;
	// begin inline asm
	{  cvt.rn.f16.f32 %rs95, %f2104;}

	// end inline asm
	mul.f32 	%f2105, %f2141, %f2308;
	// begin inline asm
	{  cvt.rn.f16.f32 %rs96, %f2105;}

	// end inline asm
	mov.b32 	%r1076, {%rs93, %rs94};
	st.shared.u32 	[%r1062+112], %r1076;
	mov.b32 	%r1077, {%rs95, %rs96};
	st.shared.u32 	[%r1062+2160], %r1077;
	mul.f32 	%f2106, %f2139, %f2307;
	// begin inline asm
	{  cvt.rn.f16.f32 %rs97, %f2106;}

	// end inline asm
	mul.f32 	%f2107, %f2139, %f2306;
	// begin inline asm
	{  cvt.rn.f16.f32 %rs98, %f2107;}

	// end inline asm
	mul.f32 	%f2108, %f2141, %f2305;
	// begin inline asm
	{  cvt.rn.f16.f32 %rs99, %f2108;}

	// end inline asm
	mul.f32 	%f2109, %f2141, %f2304;
	// begin inline asm
	{  cvt.rn.f16.f32 %rs100, %f2109;}

	// end inline asm
	mov.b32 	%r1078, {%rs97, %rs98};
	st.shared.u32 	[%r1062+128], %r1078;
	mov.b32 	%r1079, {%rs99, %rs100};
	st.shared.u32 	[%r1062+2176], %r1079;
	mul.f32 	%f2110, %f2139, %f2303;
	// begin inline asm
	{  cvt.rn.f16.f32 %rs101, %f2110;}

	// end inline asm
	mul.f32 	%f2111, %f2139, %f2302;
	// begin inline asm
	{  cvt.rn.f16.f32 %rs102, %f2111;}

	// end inline asm
	mul.f32 	%f2112, %f2141, %f2301;
	// begin inline asm
	{  cvt.rn.f16.f32 %rs103, %f2112;}

	// end inline asm
	mul.f32 	%f2113, %f2141, %f2300;
	// begin inline asm
	{  cvt.rn.f16.f32 %rs104, %f2113;}

	// end inline asm
	mov.b32 	%r1080, {%rs101, %rs102};
	st.shared.u32 	[%r1062+144], %r1080;
	mov.b32 	%r1081, {%rs103, %rs104};
	st.shared.u32 	[%r1062+2192], %r1081;
	mul.f32 	%f2114, %f2139, %f2299;
	// begin inline asm
	{  cvt.rn.f16.f32 %rs105, %f2114;}

	// end inline asm
	mul.f32 	%f2115, %f2139, %f2298;
	// begin inline asm
	{  cvt.rn.f16.f32 %rs106, %f2115;}

	// end inline asm
	mul.f32 	%f2116, %f2141, %f2297;
	// begin inline asm
	{  cvt.rn.f16.f32 %rs107, %f2116;}

	// end inline asm
	mul.f32 	%f2117, %f2141, %f2296;
	// begin inline asm
	{  cvt.rn.f16.f32 %rs108, %f2117;}

	// end inline asm
	mov.b32 	%r1082, {%rs105, %rs106};
	st.shared.u32 	[%r1062+160], %r1082;
	mov.b32 	%r1083, {%rs107, %rs108};
	st.shared.u32 	[%r1062+2208], %r1083;
	mul.f32 	%f2118, %f2139, %f2295;
	// begin inline asm
	{  cvt.rn.f16.f32 %rs109, %f2118;}

	// end inline asm
	mul.f32 	%f2119, %f2139, %f2294;
	// begin inline asm
	{  cvt.rn.f16.f32 %rs110, %f2119;}

	// end inline asm
	mul.f32 	%f2120, %f2141, %f2293;
	// begin inline asm
	{  cvt.rn.f16.f32 %rs111, %f2120;}

	// end inline asm
	mul.f32 	%f2121, %f2141, %f2292;
	// begin inline asm
	{  cvt.rn.f16.f32 %rs112, %f2121;}

	// end inline asm
	mov.b32 	%r1084, {%rs109, %rs110};
	st.shared.u32 	[%r1062+176], %r1084;
	mov.b32 	%r1085, {%rs111, %rs112};
	st.shared.u32 	[%r1062+2224], %r1085;
	mul.f32 	%f2122, %f2139, %f2291;
	// begin inline asm
	{  cvt.rn.f16.f32 %rs113, %f2122;}

	// end inline asm
	mul.f32 	%f2123, %f2139, %f2290;
	// begin inline asm
	{  cvt.rn.f16.f32 %rs114, %f2123;}

	// end inline asm
	mul.f32 	%f2124, %f2141, %f2289;
	// begin inline asm
	{  cvt.rn.f16.f32 %rs115, %f2124;}

	// end inline asm
	mul.f32 	%f2125, %f2141, %f2288;
	// begin inline asm
	{  cvt.rn.f16.f32 %rs116, %f2125;}

	// end inline asm
	mov.b32 	%r1086, {%rs113, %rs114};
	st.shared.u32 	[%r1062+192], %r1086;
	mov.b32 	%r1087, {%rs115, %rs116};
	st.shared.u32 	[%r1062+2240], %r1087;
	mul.f32 	%f2126, %f2139, %f2287;
	// begin inline asm
	{  cvt.rn.f16.f32 %rs117, %f2126;}

	// end inline asm
	mul.f32 	%f2127, %f2139, %f2286;
	// begin inline asm
	{  cvt.rn.f16.f32 %rs118, %f2127;}

	// end inline asm
	mul.f32 	%f2128, %f2141, %f2285;
	// begin inline asm
	{  cvt.rn.f16.f32 %rs119, %f2128;}

	// end inline asm
	mul.f32 	%f2129, %f2141, %f2284;
	// begin inline asm
	{  cvt.rn.f16.f32 %rs120, %f2129;}

	// end inline asm
	mov.b32 	%r1088, {%rs117, %rs118};
	st.shared.u32 	[%r1062+208], %r1088;
	mov.b32 	%r1089, {%rs119, %rs120};
	st.shared.u32 	[%r1062+2256], %r1089;
	mul.f32 	%f2130, %f2139, %f2283;
	// begin inline asm
	{  cvt.rn.f16.f32 %rs121, %f2130;}

	// end inline asm
	mul.f32 	%f2131, %f2139, %f2282;
	// begin inline asm
	{  cvt.rn.f16.f32 %rs122, %f2131;}

	// end inline asm
	mul.f32 	%f2132, %f2141, %f2281;
	// begin inline asm
	{  cvt.rn.f16.f32 %rs123, %f2132;}

	// end inline asm
	mul.f32 	%f2133, %f2141, %f2280;
	// begin inline asm
	{  cvt.rn.f16.f32 %rs124, %f2133;}

	// end inline asm
	mov.b32 	%r1090, {%rs121, %rs122};
	st.shared.u32 	[%r1062+224], %r1090;
	mov.b32 	%r1091, {%rs123, %rs124};
	st.shared.u32 	[%r1062+2272], %r1091;
	mul.f32 	%f2134, %f2139, %f2279;
	// begin inline asm
	{  cvt.rn.f16.f32 %rs125, %f2134;}

	// end inline asm
	mul.f32 	%f2135, %f2139, %f2278;
	// begin inline asm
	{  cvt.rn.f16.f32 %rs126, %f2135;}

	// end inline asm
	mul.f32 	%f2136, %f2141, %f2277;
	// begin inline asm
	{  cvt.rn.f16.f32 %rs127, %f2136;}

	// end inline asm
	mul.f32 	%f2137, %f2141, %f2276;
	// begin inline asm
	{  cvt.rn.f16.f32 %rs128, %f2137;}

	// end inline asm
	mov.b32 	%r1092, {%rs125, %rs126};
	st.shared.u32 	[%r1062+240], %r1092;
	mov.b32 	%r1093, {%rs127, %rs128};
	st.shared.u32 	[%r1062+2288], %r1093;
	bar.sync 	0;
	shr.u32 	%r99, %r1, 4;
	add.s32 	%r100, %r5, %r99;
	setp.ge.s32 	%p74, %r100, %r103;
	shl.b32 	%r1094, %r99, 7;
	or.b32  	%r101, %r1094, %r75;
	shl.b32 	%r1095, %r101, 1;
	add.s32 	%r102, %r113, %r1095;
	@%p74 bra 	$L__BB0_95;
	cvt.u64.u32 	%rd57, %r101;
	add.s64 	%rd58, %rd7, %rd57;
	shl.b64 	%rd59, %rd58, 1;
	add.s64 	%rd60, %rd3, %rd59;
	ld.shared.v4.f32 	{%f2142, %f2143, %f2144, %f2145}, [%r102];
	st.global.v4.f32 	[%rd60], {%f2142, %f2143, %f2144, %f2145};
$L__BB0_95:
	add.s32 	%r1096, %r100, 16;
	setp.ge.s32 	%p75, %r1096, %r103;
	@%p75 bra 	$L__BB0_97;
	or.b32  	%r1099, %r101, 2048;
	cvt.u64.u32 	%rd61, %r1099;
	add.s64 	%rd62, %rd7, %rd61;
	shl.b64 	%rd63, %rd62, 1;
	add.s64 	%rd64, %rd3, %rd63;
	ld.shared.v4.f32 	{%f2146, %f2147, %f2148, %f2149}, [%r102+4096];
	st.global.v4.f32 	[%rd64], {%f2146, %f2147, %f2148, %f2149};
$L__BB0_97:
	add.s32 	%r1100, %r100, 32;
	setp.ge.s32 	%p76, %r1100, %r103;
	@%p76 bra 	$L__BB0_99;
	or.b32  	%r1103, %r101, 4096;
	cvt.u64.u32 	%rd65, %r1103;
	add.s64 	%rd66, %rd7, %rd65;
	shl.b64 	%rd67, %rd66, 1;
	add.s64 	%rd68, %rd3, %rd67;
	ld.shared.v4.f32 	{%f2150, %f2151, %f2152, %f2153}, [%r102+8192];
	st.global.v4.f32 	[%rd68], {%f2150, %f2151, %f2152, %f2153};
$L__BB0_99:
	add.s32 	%r1104, %r100, 48;
	setp.ge.s32 	%p77, %r1104, %r103;
	@%p77 bra 	$L__BB0_101;
	or.b32  	%r1107, %r101, 6144;
	cvt.u64.u32 	%rd69, %r1107;
	add.s64 	%rd70, %rd7, %rd69;
	shl.b64 	%rd71, %rd70, 1;
	add.s64 	%rd72, %rd3, %rd71;
	ld.shared.v4.f32 	{%f2154, %f2155, %f2156, %f2157}, [%r102+12288];
	st.global.v4.f32 	[%rd72], {%f2154, %f2155, %f2156, %f2157};
$L__BB0_101:
	add.s32 	%r1108, %r100, 64;
	setp.ge.s32 	%p78, %r1108, %r103;
	@%p78 bra 	$L__BB0_103;
	or.b32  	%r1111, %r101, 8192;
	cvt.u64.u32 	%rd73, %r1111;
	add.s64 	%rd74, %rd7, %rd73;
	shl.b64 	%rd75, %rd74, 1;
	add.s64 	%rd76, %rd3, %rd75;
	ld.shared.v4.f32 	{%f2158, %f2159, %f2160, %f2161}, [%r102+16384];
	st.global.v4.f32 	[%rd76], {%f2158, %f2159, %f2160, %f2161};
$L__BB0_103:
	add.s32 	%r1112, %r100, 80;
	setp.ge.s32 	%p79, %r1112, %r103;
	@%p79 bra 	$L__BB0_105;
	or.b32  	%r1115, %r101, 10240;
	cvt.u64.u32 	%rd77, %r1115;
	add.s64 	%rd78, %rd7, %rd77;
	shl.b64 	%rd79, %rd78, 1;
	add.s64 	%rd80, %rd3, %rd79;
	ld.shared.v4.f32 	{%f2162, %f2163, %f2164, %f2165}, [%r102+20480];
	st.global.v4.f32 	[%rd80], {%f2162, %f2163, %f2164, %f2165};
$L__BB0_105:
	add.s32 	%r1116, %r100, 96;
	setp.ge.s32 	%p80, %r1116, %r103;
	@%p80 bra 	$L__BB0_107;
	or.b32  	%r1119, %r101, 12288;
	cvt.u64.u32 	%rd81, %r1119;
	add.s64 	%rd82, %rd7, %rd81;
	shl.b64 	%rd83, %rd82, 1;
	add.s64 	%rd84, %rd3, %rd83;
	ld.shared.v4.f32 	{%f2166, %f2167, %f2168, %f2169}, [%r102+24576];
	st.global.v4.f32 	[%rd84], {%f2166, %f2167, %f2168, %f2169};
$L__BB0_107:
	add.s32 	%r1120, %r100, 112;
	setp.ge.s32 	%p81, %r1120, %r103;
	@%p81 bra 	$L__BB0_109;
	or.b32  	%r1123, %r101, 14336;
	cvt.u64.u32 	%rd85, %r1123;
	add.s64 	%rd86, %rd7, %rd85;
	shl.b64 	%rd87, %rd86, 1;
	add.s64 	%rd88, %rd3, %rd87;
	ld.shared.v4.f32 	{%f2170, %f2171, %f2172, %f2173}, [%r102+28672];
	st.global.v4.f32 	[%rd88], {%f2170, %f2171, %f2172, %f2173};
$L__BB0_109:
	ret;

}
	// .globl	_Z18flash_attention_v9ILi128ELi64ELi8ELi128ELb1ELi1ELb0ELb1ELb0ELb0ELb0ELb0EEvPK6__halfS2_S2_PS0_PfS4_ifi
.visible .entry _Z18flash_attention_v9ILi128ELi64ELi8ELi128ELb1ELi1ELb0ELb1ELb0ELb0ELb0ELb0EEvPK6__halfS2_S2_PS0_PfS4_ifi(
	.param .u64 .ptr .align 1 _Z18flash_attention_v9ILi128ELi64ELi8ELi128ELb1ELi1ELb0ELb1ELb0ELb0ELb0ELb0EEvPK6__halfS2_S2_PS0_PfS4_ifi_param_0,
	.param .u64 .ptr .align 1 _Z18flash_attention_v9ILi128ELi64ELi8ELi128ELb1ELi1ELb0ELb1ELb0ELb0ELb0ELb0EEvPK6__halfS2_S2_PS0_PfS4_ifi_param_1,
	.param .u64 .ptr .align 1 _Z18flash_attention_v9ILi128ELi64ELi8ELi128ELb1ELi1ELb0ELb1ELb0ELb0ELb0ELb0EEvPK6__halfS2_S2_PS0_PfS4_ifi_param_2,
	.param .u64 .ptr .align 1 _Z18flash_attention_v9ILi128ELi64ELi8ELi128ELb1ELi1ELb0ELb1ELb0ELb0ELb0ELb0EEvPK6__halfS2_S2_PS0_PfS4_ifi_param_3,
	.param .u64 .ptr .align 1 _Z18flash_attention_v9ILi128ELi64ELi8ELi128ELb1ELi1ELb0ELb1ELb0ELb0ELb0ELb0EEvPK6__halfS2_S2_PS0_PfS4_ifi_param_4,
	.param .u64 .ptr .align 1 _Z18flash_attention_v9ILi128ELi64ELi8ELi128ELb1ELi1ELb0ELb1ELb0ELb0ELb0ELb0EEvPK6__halfS2_S2_PS0_PfS4_ifi_param_5,
	.param .u32 _Z18flash_attention_v9ILi128ELi64ELi8ELi128ELb1ELi1ELb0ELb1ELb0ELb0ELb0ELb0EEvPK6__halfS2_S2_PS0_PfS4_ifi_param_6,
	.param .f32 _Z18flash_attention_v9ILi128ELi64ELi8ELi128ELb1ELi1ELb0ELb1ELb0ELb0ELb0ELb0EEvPK6__halfS2_S2_PS0_PfS4_ifi_param_7,
	.param .u32 _Z18flash_attention_v9ILi128ELi64ELi8ELi128ELb1ELi1ELb0ELb1ELb0ELb0ELb0ELb0EEvPK6__halfS2_S2_PS0_PfS4_ifi_param_8
)
.maxntid 256
.minnctapersm 1
{
	.reg .pred 	%p<91>;
	.reg .b16 	%rs<99>;
	.reg .b32 	%r<1327>;
	.reg .b32 	%f<1863>;
	.reg .b64 	%rd<61>;

	ld.param.u64 	%rd7, [_Z18flash_attention_v9ILi128ELi64ELi8ELi128ELb1ELi1ELb0ELb1ELb0ELb0ELb0ELb0EEvPK6__halfS2_S2_PS0_PfS4_ifi_param_0];
	ld.param.u64 	%rd8, [_Z18flash_attention_v9ILi128ELi64ELi8ELi128ELb1ELi1ELb0ELb1ELb0ELb0ELb0ELb0EEvPK6__halfS2_S2_PS0_PfS4_ifi_param_1];
	ld.param.u64 	%rd9, [_Z18flash_attention_v9ILi128ELi64ELi8ELi128ELb1ELi1ELb0ELb1ELb0ELb0ELb0ELb0EEvPK6__halfS2_S2_PS0_PfS4_ifi_param_2];
	ld.param.u64 	%rd10, [_Z18flash_attention_v9ILi128ELi64ELi8ELi128ELb1ELi1ELb0ELb1ELb0ELb0ELb0ELb0EEvPK6__halfS2_S2_PS0_PfS4_ifi_param_3];
	ld.param.u32 	%r171, [_Z18flash_attention_v9ILi128ELi64ELi8ELi128ELb1ELi1ELb0ELb1ELb0ELb0ELb0ELb0EEvPK6__halfS2_S2_PS0_PfS4_ifi_param_6];
	ld.param.f32 	%f351, [_Z18flash_attention_v9ILi128ELi64ELi8ELi128ELb1ELi1ELb0ELb1ELb0ELb0ELb0ELb0EEvPK6__halfS2_S2_PS0_PfS4_ifi_param_7];
	cvta.to.global.u64 	%rd1, %rd10;
	mov.u32 	%r1, %tid.x;
	and.b32  	%r2, %r1, 31;
	shr.u32 	%r3, %r2, 2;
	mov.u32 	%r4, %ctaid.x;
	shl.b32 	%r5, %r4, 7;
	setp.ge.s32 	%p1, %r5, %r171;
	@%p1 bra 	$L__BB1_78;
	mov.u32 	%r175, %ctaid.y;
	cvta.to.global.u64 	%rd13, %rd7;
	shr.u32 	%r176, %r1, 1;
	and.b32  	%r6, %r176, 112;
	add.s32 	%r177, %r6, %r5;
	add.s32 	%r7, %r177, %r3;
	add.s32 	%r8, %r7, 8;
	mul.lo.s32 	%r178, %r175, %r171;
	shl.b32 	%r179, %r178, 7;
	cvt.s64.s32 	%rd2, %r179;
	shl.b32 	%r180, %r177, 7;
	cvt.s64.s32 	%rd14, %r180;
	add.s64 	%rd15, %rd2, %rd14;
	shl.b64 	%rd16, %rd15, 1;
	add.s64 	%rd17, %rd13, %rd16;
	mov.u32 	%r181, smem;
	cvt.u64.u32 	%rd18, %r181;
	cvta.shared.u64 	%rd12, %rd18;
	add.s64 	%rd11, %rd12, 17408;
	// begin inline asm
	{.reg .u64 u64addr;
 cvta.to.shared.u64 u64addr, %rd11;
 cvt.u32.u64 %r172, u64addr;}

	// end inline asm
	// begin inline asm
	{.reg .u64 u64addr;
 cvta.to.shared.u64 u64addr, %rd12;
 cvt.u32.u64 %r173, u64addr;}

	// end inline asm
	shl.b32 	%r182, %r1, 1;
	and.b32  	%r10, %r182, 6;
	setp.ge.s32 	%p2, %r7, %r171;
	shl.b32 	%r183, %r3, 7;
	or.b32  	%r184, %r183, %r10;
	mul.wide.u32 	%rd19, %r184, 2;
	add.s64 	%rd3, %rd17, %rd19;
	mov.b32 	%r1289, 0;
	mov.u32 	%r1290, %r1289;
	@%p2 bra 	$L__BB1_3;
	ld.global.nc.u32 	%r1290, [%rd3];
	ld.global.nc.u32 	%r1289, [%rd3+16];
$L__BB1_3:
	setp.ge.s32 	%p3, %r8, %r171;
	mov.b32 	%r1291, 0;
	mov.u32 	%r1292, %r1291;
	@%p3 bra 	$L__BB1_5;
	ld.global.nc.u32 	%r1292, [%rd3+2048];
	ld.global.nc.u32 	%r1291, [%rd3+2064];
$L__BB1_5:
	setp.ge.s32 	%p4, %r7, %r171;
	mov.b32 	%r1293, 0;
	mov.u32 	%r1294, %r1293;
	@%p4 bra 	$L__BB1_7;
	ld.global.nc.u32 	%r1294, [%rd3+32];
	ld.global.nc.u32 	%r1293, [%rd3+48];
$L__BB1_7:
	setp.ge.s32 	%p5, %r8, %r171;
	mov.b32 	%r1295, 0;
	mov.u32 	%r1296, %r1295;
	@%p5 bra 	$L__BB1_9;
	ld.global.nc.u32 	%r1296, [%rd3+2080];
	ld.global.nc.u32 	%r1295, [%rd3+2096];
$L__BB1_9:
	setp.ge.s32 	%p6, %r7, %r171;
	mov.b32 	%r1297, 0;
	mov.u32 	%r1298, %r1297;
	@%p6 bra 	$L__BB1_11;
	ld.global.nc.u32 	%r1298, [%rd3+64];
	ld.global.nc.u32 	%r1297, [%rd3+80];
$L__BB1_11:
	setp.ge.s32 	%p7, %r8, %r171;
	mov.b32 	%r1299, 0;
	mov.u32 	%r1300, %r1299;
	@%p7 bra 	$L__BB1_13;
	ld.global.nc.u32 	%r1300, [%rd3+2112];
	ld.global.nc.u32 	%r1299, [%rd3+2128];
$L__BB1_13:
	setp.ge.s32 	%p8, %r7, %r171;
	mov.b32 	%r1301, 0;
	mov.u32 	%r1302, %r1301;
	@%p8 bra 	$L__BB1_15;
	ld.global.nc.u32 	%r1302, [%rd3+96];
	ld.global.nc.u32 	%r1301, [%rd3+112];
$L__BB1_15:
	setp.ge.s32 	%p9, %r8, %r171;
	mov.b32 	%r1303, 0;
	mov.u32 	%r1304, %r1303;
	@%p9 bra 	$L__BB1_17;
	ld.global.nc.u32 	%r1304, [%rd3+2144];
	ld.global.nc.u32 	%r1303, [%rd3+2160];
$L__BB1_17:
	setp.ge.s32 	%p10, %r7, %r171;
	mov.b32 	%r1305, 0;
	mov.u32 	%r1306, %r1305;
	@%p10 bra 	$L__BB1_19;
	ld.global.nc.u32 	%r1306, [%rd3+128];
	ld.global.nc.u32 	%r1305, [%rd3+144];
$L__BB1_19:
	setp.ge.s32 	%p11, %r8, %r171;
	mov.b32 	%r1307, 0;
	mov.u32 	%r1308, %r1307;
	@%p11 bra 	$L__BB1_21;
	ld.global.nc.u32 	%r1308, [%rd3+2176];
	ld.global.nc.u32 	%r1307, [%rd3+2192];
$L__BB1_21:
	setp.ge.s32 	%p12, %r7, %r171;
	mov.b32 	%r1309, 0;
	mov.u32 	%r1310, %r1309;
	@%p12 bra 	$L__BB1_23;
	ld.global.nc.u32 	%r1310, [%rd3+160];
	ld.global.nc.u32 	%r1309, [%rd3+176];
$L__BB1_23:
	setp.ge.s32 	%p13, %r8, %r171;
	mov.b32 	%r1311, 0;
	mov.u32 	%r1312, %r1311;
	@%p13 bra 	$L__BB1_25;
	ld.global.nc.u32 	%r1312, [%rd3+2208];
	ld.global.nc.u32 	%r1311, [%rd3+2224];
$L__BB1_25:
	setp.ge.s32 	%p14, %r7, %r171;
	mov.b32 	%r1313, 0;
	mov.u32 	%r1314, %r1313;
	@%p14 bra 	$L__BB1_27;
	ld.global.nc.u32 	%r1314, [%rd3+192];
	ld.global.nc.u32 	%r1313, [%rd3+208];
$L__BB1_27:
	setp.ge.s32 	%p15, %r8, %r171;
	mov.b32 	%r1315, 0;
	mov.u32 	%r1316, %r1315;
	@%p15 bra 	$L__BB1_29;
	ld.global.nc.u32 	%r1316, [%rd3+2240];
	ld.global.nc.u32 	%r1315, [%rd3+2256];
$L__BB1_29:
	setp.ge.s32 	%p16, %r7, %r171;
	mov.b32 	%r1317, 0;
	mov.u32 	%r1318, %r1317;
	@%p16 bra 	$L__BB1_31;
	ld.global.nc.u32 	%r1318, [%rd3+224];
	ld.global.nc.u32 	%r1317, [%rd3+240];
$L__BB1_31:
	setp.ge.s32 	%p17, %r8, %r171;
	mov.b32 	%r1319, 0;
	mov.u32 	%r1320, %r1319;
	@%p17 bra 	$L__BB1_33;
	ld.global.nc.u32 	%r1320, [%rd3+2272];
	ld.global.nc.u32 	%r1319, [%rd3+2288];
$L__BB1_33:
	add.s32 	%r200, %r5, 128;
	min.s32 	%r75, %r200, %r171;
	shl.b32 	%r201, %r1, 3;
	and.b32  	%r76, %r201, 120;
	setp.lt.s32 	%p18, %r75, 1;
	mov.f32 	%f1797, 0f00000000;
	mov.f32 	%f1798, %f1797;
	mov.f32 	%f1799, %f1797;
	mov.f32 	%f1800, %f1797;
	mov.f32 	%f1801, %f1797;
	mov.f32 	%f1802, %f1797;
	mov.f32 	%f1803, %f1797;
	mov.f32 	%f1804, %f1797;
	mov.f32 	%f1805, %f1797;
	mov.f32 	%f1806, %f1797;
	mov.f32 	%f1807, %f1797;
	mov.f32 	%f1808, %f1797;
	mov.f32 	%f1809, %f1797;
	mov.f32 	%f1810, %f1797;
	mov.f32 	%f1811, %f1797;
	mov.f32 	%f1812, %f1797;
	mov.f32 	%f1813, %f1797;
	mov.f32 	%f1814, %f1797;
	mov.f32 	%f1815, %f1797;
	mov.f32 	%f1816, %f1797;
	mov.f32 	%f1817, %f1797;
	mov.f32 	%f1818, %f1797;
	mov.f32 	%f1819, %f1797;
	mov.f32 	%f1820, %f1797;
	mov.f32 	%f1821, %f1797;
	mov.f32 	%f1822, %f1797;
	mov.f32 	%f1823, %f1797;
	mov.f32 	%f1824, %f1797;
	mov.f32 	%f1825, %f1797;
	mov.f32 	%f1826, %f1797;
	mov.f32 	%f1827, %f1797;
	mov.f32 	%f1828, %f1797;
	mov.f32 	%f1829, %f1797;
	mov.f32 	%f1830, %f1797;
	mov.f32 	%f1831, %f1797;
	mov.f32 	%f1832, %f1797;
	mov.f32 	%f1833, %f1797;
	mov.f32 	%f1834, %f1797;
	mov.f32 	%f1835, %f1797;
	mov.f32 	%f1836, %f1797;
	mov.f32 	%f1837, %f1797;
	mov.f32 	%f1838, %f1797;
	mov.f32 	%f1839, %f1797;
	mov.f32 	%f1840, %f1797;
	mov.f32 	%f1841, %f1797;
	mov.f32 	%f1842, %f1797;
	mov.f32 	%f1843, %f1797;
	mov.f32 	%f1844, %f1797;
	mov.f32 	%f1845, %f1797;
	mov.f32 	%f1846, %f1797;
	mov.f32 	%f1847, %f1797;
	mov.f32 	%f1848, %f1797;
	mov.f32 	%f1849, %f1797;
	mov.f32 	%f1850, %f1797;
	mov.f32 	%f1851, %f1797;
	mov.f32 	%f1852, %f1797;
	mov.f32 	%f1853, %f1797;
	mov.f32 	%f1854, %f1797;
	mov.f32 	%f1855, %f1797;
	mov.f32 	%f1856, %f1797;
	mov.f32 	%f1857, %f1797;
	mov.f32 	%f1858, %f1797;
	mov.f32 	%f1859, %f1797;
	mov.f32 	%f1860, %f1797;
	mov.f32 	%f1861, %f1797;
	mov.f32 	%f1862, %f1797;
	@%p18 bra 	$L__BB1_62;
	min.u32 	%r203, %r2, 15;
	shr.u32 	%r77, %r1, 4;
	shl.b32 	%r204, %r203, 8;
	add.s32 	%r205, %r172, %r204;
	and.b32  	%r207, %r176, 56;
	xor.b32  	%r208, %r207, %r76;
	mul.lo.s32 	%r209, %r3, 136;
	or.b32  	%r210, %r209, %r10;
	shl.b32 	%r211, %r210, 1;
	add.s32 	%r78, %r181, %r211;
	shl.b32 	%r213, %r203, 4;
	and.b32  	%r214, %r213, 112;
	add.s32 	%r79, %r205, %r214;
	add.s32 	%r80, %r79, 4096;
	add.s32 	%r81, %r79, 8192;
	add.s32 	%r82, %r79, 12288;
	xor.b32  	%r215, %r214, 16;
	add.s32 	%r83, %r205, %r215;
	add.s32 	%r84, %r83, 4096;
	add.s32 	%r85, %r83, 8192;
	add.s32 	%r86, %r83, 12288;
	xor.b32  	%r216, %r214, 32;
	add.s32 	%r87, %r205, %r216;
	add.s32 	%r88, %r87, 4096;
	add.s32 	%r89, %r87, 8192;
	add.s32 	%r90, %r87, 12288;
	xor.b32  	%r217, %r214, 48;
	add.s32 	%r91, %r205, %r217;
	add.s32 	%r92, %r91, 4096;
	add.s32 	%r93, %r91, 8192;
	add.s32 	%r94, %r91, 12288;
	xor.b32  	%r218, %r214, 64;
	add.s32 	%r95, %r205, %r218;
	add.s32 	%r96, %r95, 4096;
	add.s32 	%r97, %r95, 8192;
	add.s32 	%r98, %r95, 12288;
	xor.b32  	%r219, %r214, 80;
	add.s32 	%r99, %r205, %r219;
	add.s32 	%r100, %r99, 4096;
	add.s32 	%r101, %r99, 8192;
	add.s32 	%r102, %r99, 12288;
	xor.b32  	%r220, %r214, 96;
	add.s32 	%r103, %r205, %r220;
	add.s32 	%r104, %r103, 4096;
	add.s32 	%r105, %r103, 8192;
	add.s32 	%r106, %r103, 12288;
	xor.b32  	%r221, %r214, 112;
	add.s32 	%r107, %r205, %r221;
	add.s32 	%r108, %r107, 4096;
	add.s32 	%r109, %r107, 8192;
	add.s32 	%r110, %r107, 12288;
	add.s32 	%r111, %r79, 128;
	add.s32 	%r112, %r79, 4224;
	add.s32 	%r113, %r79, 8320;
	add.s32 	%r114, %r79, 12416;
	xor.b32  	%r222, %r214, 144;
	add.s32 	%r115, %r205, %r222;
	add.s32 	%r116, %r115, 4096;
	add.s32 	%r117, %r115, 8192;
	add.s32 	%r118, %r115, 12288;
	xor.b32  	%r223, %r214, 160;
	add.s32 	%r119, %r205, %r223;
	add.s32 	%r120, %r119, 4096;
	add.s32 	%r121, %r119, 8192;
	add.s32 	%r122, %r119, 12288;
	xor.b32  	%r224, %r214, 176;
	add.s32 	%r123, %r205, %r224;
	add.s32 	%r124, %r123, 4096;
	add.s32 	%r125, %r123, 8192;
	add.s32 	%r126, %r123, 12288;
	xor.b32  	%r225, %r214, 192;
	add.s32 	%r127, %r205, %r225;
	add.s32 	%r128, %r127, 4096;
	add.s32 	%r129, %r127, 8192;
	add.s32 	%r130, %r127, 12288;
	xor.b32  	%r226, %r214, 208;
	add.s32 	%r131, %r205, %r226;
	add.s32 	%r132, %r131, 4096;
	add.s32 	%r133, %r131, 8192;
	add.s32 	%r134, %r131, 12288;
	xor.b32  	%r227, %r214, 224;
	add.s32 	%r135, %r205, %r227;
	add.s32 	%r136, %r135, 4096;
	add.s32 	%r137, %r135, 8192;
	add.s32 	%r138, %r135, 12288;
	xor.b32  	%r228, %r214, 240;
	add.s32 	%r139, %r205, %r228;
	add.s32 	%r140, %r139, 4096;
	add.s32 	%r141, %r139, 8192;
	add.s32 	%r142, %r139, 12288;
	shl.b32 	%r229, %r77, 8;
	shl.b32 	%r230, %r208, 1;
	or.b32  	%r231, %r229, %r230;
	add.s32 	%r232, %r231, %r181;
	add.s32 	%r143, %r232, 17408;
	cvt.u16.u32 	%rs1, %r1;
	and.b16  	%rs2, %rs1, 15;
	mul.wide.u16 	%r233, %rs2, 16;
	mad.lo.s32 	%r234, %r77, 272, %r233;
	add.s32 	%r144, %r181, %r234;
	cvta.to.global.u64 	%rd4, %rd8;
	cvta.to.global.u64 	%rd5, %rd9;
	mov.f32 	%f1751, 0fFF7FFFFF;
	mov.b32 	%r1321, 0;
	mov.f32 	%f1797, 0f00000000;
	mov.f32 	%f1752, %f1751;
$L__BB1_35:
	mov.f32 	%f66, %f1752;
	mov.f32 	%f65, %f1751;
	add.s32 	%r1322, %r77, %r1321;
	shl.b32 	%r235, %r1322, 7;
	or.b32  	%r1323, %r76, %r235;
	mov.u32 	%r1324, %r144;
	mov.u32 	%r1325, %r143;
	mov.u32 	%r1326, %r77;
$L__BB1_36:
	setp.ge.s32 	%p19, %r1322, %r171;
	mov.f32 	%f1755, 0f00000000;
	mov.f32 	%f1756, %f1755;
	mov.f32 	%f1757, %f1755;
	mov.f32 	%f1758, %f1755;
	@%p19 bra 	$L__BB1_38;
	cvt.u64.u32 	%rd20, %r1323;
	add.s64 	%rd21, %rd20, %rd2;
	shl.b64 	%rd22, %rd21, 1;
	add.s64 	%rd23, %rd4, %rd22;
	ld.global.nc.v4.f32 	{%f1758, %f1757, %f1756, %f1755}, [%rd23];
$L__BB1_38:
	setp.ge.s32 	%p20, %r1322, %r171;
	st.shared.v4.f32 	[%r1324], {%f1758, %f1757, %f1756, %f1755};
	mov.f32 	%f1759, 0f00000000;
	mov.f32 	%f1760, %f1759;
	mov.f32 	%f1761, %f1759;
	mov.f32 	%f1762, %f1759;
	@%p20 bra 	$L__BB1_40;
	cvt.u64.u32 	%rd24, %r1323;
	add.s64 	%rd25, %rd24, %rd2;
	shl.b64 	%rd26, %rd25, 1;
	add.s64 	%rd27, %rd5, %rd26;
	ld.global.nc.v4.f32 	{%f1762, %f1761, %f1760, %f1759}, [%rd27];
$L__BB1_40:
	st.shared.v4.f32 	[%r1325], {%f1762, %f1761, %f1760, %f1759};
	add.s32 	%r153, %r1326, 16;
	add.s32 	%r1325, %r1325, 4096;
	add.s32 	%r1324, %r1324, 4352;
	add.s32 	%r1323, %r1323, 2048;
	add.s32 	%r1322, %r1322, 16;
	setp.lt.u32 	%p21, %r1326, 48;
	mov.u32 	%r1326, %r153;
	@%p21 bra 	$L__BB1_36;
	bar.sync 	0;
	ld.shared.u32 	%r240, [%r78];
	ld.shared.u32 	%r241, [%r78+16];
	mov.f32 	%f420, 0f00000000;
	// begin inline asm
	mma.sync.aligned.m16n8k16.row.col.f32.f16.f16.f32 {%f357,%f358,%f359,%f360},{%r1290,%r1289,%r1292,%r1291},{%r240,%r241},{%f420,%f420,%f420,%f420};

	// end inline asm
	ld.shared.u32 	%r246, [%r78+2176];
	ld.shared.u32 	%r247, [%r78+2192];
	// begin inline asm
	mma.sync.aligned.m16n8k16.row.col.f32.f16.f16.f32 {%f365,%f366,%f367,%f368},{%r1290,%r1289,%r1292,%r1291},{%r246,%r247},{%f420,%f420,%f420,%f420};

	// end inline asm
	ld.shared.u32 	%r252, [%r78+4352];
	ld.shared.u32 	%r253, [%r78+4368];
	// begin inline asm
	mma.sync.aligned.m16n8k16.row.col.f32.f16.f16.f32 {%f373,%f374,%f375,%f376},{%r1290,%r1289,%r1292,%r1291},{%r252,%r253},{%f420,%f420,%f420,%f420};

	// end inline asm
	ld.shared.u32 	%r258, [%r78+6528];
	ld.shared.u32 	%r259, [%r78+6544];
	// begin inline asm
	mma.sync.aligned.m16n8k16.row.col.f32.f16.f16.f32 {%f381,%f382,%f383,%f384},{%r1290,%r1289,%r1292,%r1291},{%r258,%r259},{%f420,%f420,%f420,%f420};

	// end inline asm
	ld.shared.u32 	%r264, [%r78+8704];
	ld.shared.u32 	%r265, [%r78+8720];
	// begin inline asm
	mma.sync.aligned.m16n8k16.row.col.f32.f16.f16.f32 {%f389,%f390,%f391,%f392},{%r1290,%r1289,%r1292,%r1291},{%r264,%r265},{%f420,%f420,%f420,%f420};

	// end inline asm
	ld.shared.u32 	%r270, [%r78+10880];
	ld.shared.u32 	%r271, [%r78+10896];
	// begin inline asm
	mma.sync.aligned.m16n8k16.row.col.f32.f16.f16.f32 {%f397,%f398,%f399,%f400},{%r1290,%r1289,%r1292,%r1291},{%r270,%r271},{%f420,%f420,%f420,%f420};

	// end inline asm
	ld.shared.u32 	%r276, [%r78+13056];
	ld.shared.u32 	%r277, [%r78+13072];
	// begin inline asm
	mma.sync.aligned.m16n8k16.row.col.f32.f16.f16.f32 {%f405,%f406,%f407,%f408},{%r1290,%r1289,%r1292,%r1291},{%r276,%r277},{%f420,%f420,%f420,%f420};

	// end inline asm
	ld.shared.u32 	%r282, [%r78+15232];
	ld.shared.u32 	%r283, [%r78+15248];
	// begin inline asm
	mma.sync.aligned.m16n8k16.row.col.f32.f16.f16.f32 {%f413,%f414,%f415,%f416},{%r1290,%r1289,%r1292,%r1291},{%r282,%r283},{%f420,%f420,%f420,%f420};

	// end inline asm
	ld.shared.u32 	%r288, [%r78+32];
	ld.shared.u32 	%r289, [%r78+48];
	// begin inline asm
	mma.sync.aligned.m16n8k16.row.col.f32.f16.f16.f32 {%f421,%f422,%f423,%f424},{%r1294,%r1293,%r1296,%r1295},{%r288,%r289},{%f357,%f358,%f359,%f360};

	// end inline asm
	ld.shared.u32 	%r294, [%r78+2208];
	ld.shared.u32 	%r295, [%r78+2224];
	// begin inline asm
	mma.sync.aligned.m16n8k16.row.col.f32.f16.f16.f32 {%f429,%f430,%f431,%f432},{%r1294,%r1293,%r1296,%r1295},{%r294,%r295},{%f365,%f366,%f367,%f368};

	// end inline asm
	ld.shared.u32 	%r300, [%r78+4384];
	ld.shared.u32 	%r301, [%r78+4400];
	// begin inline asm
	mma.sync.aligned.m16n8k16.row.col.f32.f16.f16.f32 {%f437,%f438,%f439,%f440},{%r1294,%r1293,%r1296,%r1295},{%r300,%r301},{%f373,%f374,%f375,%f376};

	// end inline asm
	ld.shared.u32 	%r306, [%r78+6560];
	ld.shared.u32 	%r307, [%r78+6576];
	// begin inline asm
	mma.sync.aligned.m16n8k16.row.col.f32.f16.f16.f32 {%f445,%f446,%f447,%f448},{%r1294,%r1293,%r1296,%r1295},{%r306,%r307},{%f381,%f382,%f383,%f384};

	// end inline asm
	ld.shared.u32 	%r312, [%r78+8736];
	ld.shared.u32 	%r313, [%r78+8752];
	// begin inline asm
	mma.sync.aligned.m16n8k16.row.col.f32.f16.f16.f32 {%f453,%f454,%f455,%f456},{%r1294,%r1293,%r1296,%r1295},{%r312,%r313},{%f389,%f390,%f391,%f392};

	// end inline asm
	ld.shared.u32 	%r318, [%r78+10912];
	ld.shared.u32 	%r319, [%r78+10928];
	// begin inline asm
	mma.sync.aligned.m16n8k16.row.col.f32.f16.f16.f32 {%f461,%f462,%f463,%f464},{%r1294,%r1293,%r1296,%r1295},{%r318,%r319},{%f397,%f398,%f399,%f400};

	// end inline asm
	ld.shared.u32 	%r324, [%r78+13088];
	ld.shared.u32 	%r325, [%r78+13104];
	// begin inline asm
	mma.sync.aligned.m16n8k16.row.col.f32.f16.f16.f32 {%f469,%f470,%f471,%f472},{%r1294,%r1293,%r1296,%r1295},{%r324,%r325},{%f405,%f406,%f407,%f408};

	// end inline asm
	ld.shared.u32 	%r330, [%r78+15264];
	ld.shared.u32 	%r331, [%r78+15280];
	// begin inline asm
	mma.sync.aligned.m16n8k16.row.col.f32.f16.f16.f32 {%f477,%f478,%f479,%f480},{%r1294,%r1293,%r1296,%r1295},{%r330,%r331},{%f413,%f414,%f415,%f416};

	// end inline asm
	ld.shared.u32 	%r336, [%r78+64];
	ld.shared.u32 	%r337, [%r78+80];
	// begin inline asm
	mma.sync.aligned.m16n8k16.row.col.f32.f16.f16.f32 {%f485,%f486,%f487,%f488},{%r1298,%r1297,%r1300,%r1299},{%r336,%r337},{%f421,%f422,%f423,%f424};

	// end inline asm
	ld.shared.u32 	%r342, [%r78+2240];
	ld.shared.u32 	%r343, [%r78+2256];
	// begin inline asm
	mma.sync.aligned.m16n8k16.row.col.f32.f16.f16.f32 {%f493,%f494,%f495,%f496},{%r1298,%r1297,%r1300,%r1299},{%r342,%r343},{%f429,%f430,%f431,%f432};

	// end inline asm
	ld.shared.u32 	%r348, [%r78+4416];
	ld.shared.u32 	%r349, [%r78+4432];
	// begin inline asm
	mma.sync.aligned.m16n8k16.row.col.f32.f16.f16.f32 {%f501,%f502,%f503,%f504},{%r1298,%r1297,%r1300,%r1299},{%r348,%r349},{%f437,%f438,%f439,%f440};

	// end inline asm
	ld.shared.u32 	%r354, [%r78+6592];
	ld.shared.u32 	%r355, [%r78+6608];
	// begin inline asm
	mma.sync.aligned.m16n8k16.row.col.f32.f16.f16.f32 {%f509,%f510,%f511,%f512},{%r1298,%r1297,%r1300,%r1299},{%r354,%r355},{%f445,%f446,%f447,%f448};

	// end inline asm
	ld.shared.u32 	%r360, [%r78+8768];
	ld.shared.u32 	%r361, [%r78+8784];
	// begin inline asm
	mma.sync.aligned.m16n8k16.row.col.f32.f16.f16.f32 {%f517,%f518,%f519,%f520},{%r1298,%r1297,%r1300,%r1299},{%r360,%r361},{%f453,%f454,%f455,%f456};

	// end inline asm
	ld.shared.u32 	%r366, [%r78+10944];
	ld.shared.u32 	%r367, [%r78+10960];
	// begin inline asm
	mma.sync.aligned.m16n8k16.row.col.f32.f16.f16.f32 {%f525,%f526,%f527,%f528},{%r1298,%r1297,%r1300,%r1299},{%r366,%r367},{%f461,%f462,%f463,%f464};

	// end inline asm
	ld.shared.u32 	%r372, [%r78+13120];
	ld.shared.u32 	%r373, [%r78+13136];
	// begin inline asm
	mma.sync.aligned.m16n8k16.row.col.f32.f16.f16.f32 {%f533,%f534,%f535,%f536},{%r1298,%r1297,%r1300,%r1299},{%r372,%r373},{%f469,%f470,%f471,%f472};

	// end inline asm
	ld.shared.u32 	%r378, [%r78+15296];
	ld.shared.u32 	%r379, [%r78+15312];
	// begin inline asm
	mma.sync.aligned.m16n8k16.row.col.f32.f16.f16.f32 {%f541,%f542,%f543,%f544},{%r1298,%r1297,%r1300,%r1299},{%r378,%r379},{%f477,%f478,%f479,%f480};

	// end inline asm
	ld.shared.u32 	%r384, [%r78+96];
	ld.shared.u32 	%r385, [%r78+112];
	// begin inline asm
	mma.sync.aligned.m16n8k16.row.col.f32.f16.f16.f32 {%f549,%f550,%f551,%f552},{%r1302,%r1301,%r1304,%r1303},{%r384,%r385},{%f485,%f486,%f487,%f488};

	// end inline asm
	ld.shared.u32 	%r390, [%r78+2272];
	ld.shared.u32 	%r391, [%r78+2288];
	// begin inline asm
	mma.sync.aligned.m16n8k16.row.col.f32.f16.f16.f32 {%f557,%f558,%f559,%f560},{%r1302,%r1301,%r1304,%r1303},{%r390,%r391},{%f493,%f494,%f495,%f496};

	// end inline asm
	ld.shared.u32 	%r396, [%r78+4448];
	ld.shared.u32 	%r397, [%r78+4464];
	// begin inline asm
	mma.sync.aligned.m16n8k16.row.col.f32.f16.f16.f32 {%f565,%f566,%f567,%f568},{%r1302,%r1301,%r1304,%r1303},{%r396,%r397},{%f501,%f502,%f503,%f504};

	// end inline asm
	ld.shared.u32 	%r402, [%r78+6624];
	ld.shared.u32 	%r403, [%r78+6640];
	// begin inline asm
	mma.sync.aligned.m16n8k16.row.col.f32.f16.f16.f32 {%f573,%f574,%f575,%f576},{%r1302,%r1301,%r1304,%r1303},{%r402,%r403},{%f509,%f510,%f511,%f512};

	// end inline asm
	ld.shared.u32 	%r408, [%r78+8800];
	ld.shared.u32 	%r409, [%r78+8816];
	// begin inline asm
	mma.sync.aligned.m16n8k16.row.col.f32.f16.f16.f32 {%f581,%f582,%f583,%f584},{%r1302,%r1301,%r1304,%r1303},{%r408,%r409},{%f517,%f518,%f519,%f520};

	// end inline asm
	ld.shared.u32 	%r414, [%r78+10976];
	ld.shared.u32 	%r415, [%r78+10992];
	// begin inline asm
	mma.sync.aligned.m16n8k16.row.col.f32.f16.f16.f32 {%f589,%f590,%f591,%f592},{%r1302,%r1301,%r1304,%r1303},{%r414,%r415},{%f525,%f526,%f527,%f528};

	// end inline asm
	ld.shared.u32 	%r420, [%r78+13152];
	ld.shared.u32 	%r421, [%r78+13168];
	// begin inline asm
	mma.sync.aligned.m16n8k16.row.col.f32.f16.f16.f32 {%f597,%f598,%f599,%f600},{%r1302,%r1301,%r1304,%r1303},{%r420,%r421},{%f533,%f534,%f535,%f536};

	// end inline asm
	ld.shared.u32 	%r426, [%r78+15328];
	ld.shared.u32 	%r427, [%r78+15344];
	// begin inline asm
	mma.sync.aligned.m16n8k16.row.col.f32.f16.f16.f32 {%f605,%f606,%f607,%f608},{%r1302,%r1301,%r1304,%r1303},{%r426,%r427},{%f541,%f542,%f543,%f544};

	// end inline asm
	ld.shared.u32 	%r432, [%r78+128];
	ld.shared.u32 	%r433, [%r78+144];
	// begin inline asm
	mma.sync.aligned.m16n8k16.row.col.f32.f16.f16.f32 {%f613,%f614,%f615,%f616},{%r1306,%r1305,%r1308,%r1307},{%r432,%r433},{%f549,%f550,%f551,%f552};

	// end inline asm
	ld.shared.u32 	%r438, [%r78+2304];
	ld.shared.u32 	%r439, [%r78+2320];
	// begin inline asm
	mma.sync.aligned.m16n8k16.row.col.f32.f16.f16.f32 {%f621,%f622,%f623,%f624},{%r1306,%r1305,%r1308,%r1307},{%r438,%r439},{%f557,%f558,%f559,%f560};

	// end inline asm
	ld.shared.u32 	%r444, [%r78+4480];
	ld.shared.u32 	%r445, [%r78+4496];
	// begin inline asm
	mma.sync.aligned.m16n8k16.row.col.f32.f16.f16.f32 {%f629,%f630,%f631,%f632},{%r1306,%r1305,%r1308,%r1307},{%r444,%r445},{%f565,%f566,%f567,%f568};

	// end inline asm
	ld.shared.u32 	%r450, [%r78+6656];
	ld.shared.u32 	%r451, [%r78+6672];
	// begin inline asm
	mma.sync.aligned.m16n8k16.row.col.f32.f16.f16.f32 {%f637,%f638,%f639,%f640},{%r1306,%r1305,%r1308,%r1307},{%r450,%r451},{%f573,%f574,%f575,%f576};

	// end inline asm
	ld.shared.u32 	%r456, [%r78+8832];
	ld.shared.u32 	%r457, [%r78+8848];
	// begin inline asm
	mma.sync.aligned.m16n8k16.row.col.f32.f16.f16.f32 {%f645,%f646,%f647,%f648},{%r1306,%r1305,%r1308,%r1307},{%r456,%r457},{%f581,%f582,%f583,%f584};

	// end inline asm
	ld.shared.u32 	%r462, [%r78+11008];
	ld.shared.u32 	%r463, [%r78+11024];
	// begin inline asm
	mma.sync.aligned.m16n8k16.row.col.f32.f16.f16.f32 {%f653,%f654,%f655,%f656},{%r1306,%r1305,%r1308,%r1307},{%r462,%r463},{%f589,%f590,%f591,%f592};

	// end inline asm
	ld.shared.u32 	%r468, [%r78+13184];
	ld.shared.u32 	%r469, [%r78+13200];
	// begin inline asm
	mma.sync.aligned.m16n8k16.row.col.f32.f16.f16.f32 {%f661,%f662,%f663,%f664},{%r1306,%r1305,%r1308,%r1307},{%r468,%r469},{%f597,%f598,%f599,%f600};

	// end inline asm
	ld.shared.u32 	%r474, [%r78+15360];
	ld.shared.u32 	%r475, [%r78+15376];
	// begin inline asm
	mma.sync.aligned.m16n8k16.row.col.f32.f16.f16.f32 {%f669,%f670,%f671,%f672},{%r1306,%r1305,%r1308,%r1307},{%r474,%r475},{%f605,%f606,%f607,%f608};

	// end inline asm
	ld.shared.u32 	%r480, [%r78+160];
	ld.shared.u32 	%r481, [%r78+176];
	// begin inline asm
	mma.sync.aligned.m16n8k16.row.col.f32.f16.f16.f32 {%f677,%f678,%f679,%f680},{%r1310,%r1309,%r1312,%r1311},{%r480,%r481},{%f613,%f614,%f615,%f616};

	// end inline asm
	ld.shared.u32 	%r486, [%r78+2336];
	ld.shared.u32 	%r487, [%r78+2352];
	// begin inline asm
	mma.sync.aligned.m16n8k16.row.col.f32.f16.f16.f32 {%f685,%f686,%f687,%f688},{%r1310,%r1309,%r1312,%r1311},{%r486,%r487},{%f621,%f622,%f623,%f624};

	// end inline asm
	ld.shared.u32 	%r492, [%r78+4512];
	ld.shared.u32 	%r493, [%r78+4528];
	// begin inline asm
	mma.sync.aligned.m16n8k16.row.col.f32.f16.f16.f32 {%f693,%f694,%f695,%f696},{%r1310,%r1309,%r1312,%r1311},{%r492,%r493},{%f629,%f630,%f631,%f632};

	// end inline asm
	ld.shared.u32 	%r498, [%r78+6688];
	ld.shared.u32 	%r499, [%r78+6704];
	// begin inline asm
	mma.sync.aligned.m16n8k16.row.col.f32.f16.f16.f32 {%f701,%f702,%f703,%f704},{%r1310,%r1309,%r1312,%r1311},{%r498,%r499},{%f637,%f638,%f639,%f640};

	// end inline asm
	ld.shared.u32 	%r504, [%r78+8864];
	ld.shared.u32 	%r505, [%r78+8880];
	// begin inline asm
	mma.sync.aligned.m16n8k16.row.col.f32.f16.f16.f32 {%f709,%f710,%f711,%f712},{%r1310,%r1309,%r1312,%r1311},{%r504,%r505},{%f645,%f646,%f647,%f648};

	// end inline asm
	ld.shared.u32 	%r510, [%r78+11040];
	ld.shared.u32 	%r511, [%r78+11056];
	// begin inline asm
	mma.sync.aligned.m16n8k16.row.col.f32.f16.f16.f32 {%f717,%f718,%f719,%f720},{%r1310,%r1309,%r1312,%r1311},{%r510,%r511},{%f653,%f654,%f655,%f656};

	// end inline asm
	ld.shared.u32 	%r516, [%r78+13216];
	ld.shared.u32 	%r517, [%r78+13232];
	// begin inline asm
	mma.sync.aligned.m16n8k16.row.col.f32.f16.f16.f32 {%f725,%f726,%f727,%f728},{%r1310,%r1309,%r1312,%r1311},{%r516,%r517},{%f661,%f662,%f663,%f664};

	// end inline asm
	ld.shared.u32 	%r522, [%r78+15392];
	ld.shared.u32 	%r523, [%r78+15408];
	// begin inline asm
	mma.sync.aligned.m16n8k16.row.col.f32.f16.f16.f32 {%f733,%f734,%f735,%f736},{%r1310,%r1309,%r1312,%r1311},{%r522,%r523},{%f669,%f670,%f671,%f672};

	// end inline asm
	ld.shared.u32 	%r528, [%r78+192];
	ld.shared.u32 	%r529, [%r78+208];
	// begin inline asm
	mma.sync.aligned.m16n8k16.row.col.f32.f16.f16.f32 {%f741,%f742,%f743,%f744},{%r1314,%r1313,%r1316,%r1315},{%r528,%r529},{%f677,%f678,%f679,%f680};

	// end inline asm
	ld.shared.u32 	%r534, [%r78+2368];
	ld.shared.u32 	%r535, [%r78+2384];
	// begin inline asm
	mma.sync.aligned.m16n8k16.row.col.f32.f16.f16.f32 {%f749,%f750,%f751,%f752},{%r1314,%r1313,%r1316,%r1315},{%r534,%r535},{%f685,%f686,%f687,%f688};

	// end inline asm
	ld.shared.u32 	%r540, [%r78+4544];
	ld.shared.u32 	%r541, [%r78+4560];
	// begin inline asm
	mma.sync.aligned.m16n8k16.row.col.f32.f16.f16.f32 {%f757,%f758,%f759,%f760},{%r1314,%r1313,%r1316,%r1315},{%r540,%r541},{%f693,%f694,%f695,%f696};

	// end inline asm
	ld.shared.u32 	%r546, [%r78+6720];
	ld.shared.u32 	%r547, [%r78+6736];
	// begin inline asm
	mma.sync.aligned.m16n8k16.row.col.f32.f16.f16.f32 {%f765,%f766,%f767,%f768},{%r1314,%r1313,%r1316,%r1315},{%r546,%r547},{%f701,%f702,%f703,%f704};

	// end inline asm
	ld.shared.u32 	%r552, [%r78+8896];
	ld.shared.u32 	%r553, [%r78+8912];
	// begin inline asm
	mma.sync.aligned.m16n8k16.row.col.f32.f16.f16.f32 {%f773,%f774,%f775,%f776},{%r1314,%r1313,%r1316,%r1315},{%r552,%r553},{%f709,%f710,%f711,%f712};

	// end inline asm
	ld.shared.u32 	%r558, [%r78+11072];
	ld.shared.u32 	%r559, [%r78+11088];
	// begin inline asm
	mma.sync.aligned.m16n8k16.row.col.f32.f16.f16.f32 {%f781,%f782,%f783,%f784},{%r1314,%r1313,%r1316,%r1315},{%r558,%r559},{%f717,%f718,%f719,%f720};

	// end inline asm
	ld.shared.u32 	%r564, [%r78+13248];
	ld.shared.u32 	%r565, [%r78+13264];
	// begin inline asm
	mma.sync.aligned.m16n8k16.row.col.f32.f16.f16.f32 {%f789,%f790,%f791,%f792},{%r1314,%r1313,%r1316,%r1315},{%r564,%r565},{%f725,%f726,%f727,%f728};

	// end inline asm
	ld.shared.u32 	%r570, [%r78+15424];
	ld.shared.u32 	%r571, [%r78+15440];
	// begin inline asm
	mma.sync.aligned.m16n8k16.row.col.f32.f16.f16.f32 {%f797,%f798,%f799,%f800},{%r1314,%r1313,%r1316,%r1315},{%r570,%r571},{%f733,%f734,%f735,%f736};

	// end inline asm
	ld.shared.u32 	%r576, [%r78+224];
	ld.shared.u32 	%r577, [%r78+240];
	// begin inline asm
	mma.sync.aligned.m16n8k16.row.col.f32.f16.f16.f32 {%f805,%f806,%f807,%f808},{%r1318,%r1317,%r1320,%r1319},{%r576,%r577},{%f741,%f742,%f743,%f744};

	// end inline asm
	ld.shared.u32 	%r582, [%r78+2400];
	ld.shared.u32 	%r583, [%r78+2416];
	// begin inline asm
	mma.sync.aligned.m16n8k16.row.col.f32.f16.f16.f32 {%f813,%f814,%f815,%f816},{%r1318,%r1317,%r1320,%r1319},{%r582,%r583},{%f749,%f750,%f751,%f752};

	// end inline asm
	ld.shared.u32 	%r588, [%r78+4576];
	ld.shared.u32 	%r589, [%r78+4592];
	// begin inline asm
	mma.sync.aligned.m16n8k16.row.col.f32.f16.f16.f32 {%f821,%f822,%f823,%f824},{%r1318,%r1317,%r1320,%r1319},{%r588,%r589},{%f757,%f758,%f759,%f760};

	// end inline asm
	ld.shared.u32 	%r594, [%r78+6752];
	ld.shared.u32 	%r595, [%r78+6768];
	// begin inline asm
	mma.sync.aligned.m16n8k16.row.col.f32.f16.f16.f32 {%f829,%f830,%f831,%f832},{%r1318,%r1317,%r1320,%r1319},{%r594,%r595},{%f765,%f766,%f767,%f768};

	// end inline asm
	ld.shared.u32 	%r600, [%r78+8928];
	ld.shared.u32 	%r601, [%r78+8944];
	// begin inline asm
	mma.sync.aligned.m16n8k16.row.col.f32.f16.f16.f32 {%f837,%f838,%f839,%f840},{%r1318,%r1317,%r1320,%r1319},{%r600,%r601},{%f773,%f774,%f775,%f776};

	// end inline asm
	ld.shared.u32 	%r606, [%r78+11104];
	ld.shared.u32 	%r607, [%r78+11120];
	// begin inline asm
	mma.sync.aligned.m16n8k16.row.col.f32.f16.f16.f32 {%f845,%f846,%f847,%f848},{%r1318,%r1317,%r1320,%r1319},{%r606,%r607},{%f781,%f782,%f783,%f784};

	// end inline asm
	ld.shared.u32 	%r612, [%r78+13280];
	ld.shared.u32 	%r613, [%r78+13296];
	// begin inline asm
	mma.sync.aligned.m16n8k16.row.col.f32.f16.f16.f32 {%f853,%f854,%f855,%f856},{%r1318,%r1317,%r1320,%r1319},{%r612,%r613},{%f789,%f790,%f791,%f792};

	// end inline asm
	ld.shared.u32 	%r618, [%r78+15456];
	ld.shared.u32 	%r619, [%r78+15472];
	// begin inline asm
	mma.sync.aligned.m16n8k16.row.col.f32.f16.f16.f32 {%f861,%f862,%f863,%f864},{%r1318,%r1317,%r1320,%r1319},{%r618,%r619},{%f797,%f798,%f799,%f800};

	// end inline asm
	add.s32 	%r158, %r1321, %r10;
	setp.ge.s32 	%p22, %r158, %r171;
	mov.f32 	%f1763, 0fC61C4000;
	mov.f32 	%f1764, %f1763;
	mov.f32 	%f1765, %f1763;
	mov.f32 	%f1766, %f1763;
	@%p22 bra 	$L__BB1_43;
	add.s32 	%r620, %r158, 1;
	setp.lt.s32 	%p23, %r620, %r171;
	mul.f32 	%f870, %f351, %f808;
	selp.f32 	%f1763, %f870, 0fC61C4000, %p23;
	mul.f32 	%f871, %f351, %f806;
	selp.f32 	%f1765, %f871, 0fC61C4000, %p23;
	mul.f32 	%f1764, %f351, %f807;
	mul.f32 	%f1766, %f351, %f805;
$L__BB1_43:
	setp.gt.s32 	%p24, %r158, %r7;
	selp.f32 	%f125, 0fC61C4000, %f1766, %p24;
	setp.lt.s32 	%p25, %r158, %r7;
	selp.f32 	%f126, %f1765, 0fC61C4000, %p25;
	setp.gt.s32 	%p26, %r158, %r8;
	selp.f32 	%f127, 0fC61C4000, %f1764, %p26;
	setp.lt.s32 	%p27, %r158, %r8;
	selp.f32 	%f128, %f1763, 0fC61C4000, %p27;
	add.s32 	%r159, %r158, 8;
	setp.ge.s32 	%p28, %r159, %r171;
	mov.f32 	%f1767, 0fC61C4000;
	mov.f32 	%f1768, %f1767;
	mov.f32 	%f1769, %f1767;
	mov.f32 	%f1770, %f1767;
	@%p28 bra 	$L__BB1_45;
	add.s32 	%r621, %r159, 1;
	setp.lt.s32 	%p29, %r621, %r171;
	mul.f32 	%f873, %f351, %f816;
	selp.f32 	%f1767, %f873, 0fC61C4000, %p29;
	mul.f32 	%f874, %f351, %f814;
	selp.f32 	%f1769, %f874, 0fC61C4000, %p29;
	mul.f32 	%f1768, %f351, %f815;
	mul.f32 	%f1770, %f351, %f813;
$L__BB1_45:
	setp.gt.s32 	%p32, %r159, %r7;
	selp.f32 	%f137, 0fC61C4000, %f1770, %p32;
	setp.lt.s32 	%p33, %r159, %r7;
	selp.f32 	%f138, %f1769, 0fC61C4000, %p33;
	selp.f32 	%f139, 0fC61C4000, %f1768, %p24;
	selp.f32 	%f140, %f1767, 0fC61C4000, %p25;
	add.s32 	%r160, %r159, 8;
	setp.ge.s32 	%p34, %r160, %r171;
	mov.f32 	%f1771, 0fC61C4000;
	mov.f32 	%f1772, %f1771;
	mov.f32 	%f1773, %f1771;
	mov.f32 	%f1774, %f1771;
	@%p34 bra 	$L__BB1_47;
	add.s32 	%r622, %r159, 9;
	setp.lt.s32 	%p35, %r622, %r171;
	mul.f32 	%f876, %f351, %f824;
	selp.f32 	%f1771, %f876, 0fC61C4000, %p35;
	mul.f32 	%f877, %f351, %f822;
	selp.f32 	%f1773, %f877, 0fC61C4000, %p35;
	mul.f32 	%f1772, %f351, %f823;
	mul.f32 	%f1774, %f351, %f821;
$L__BB1_47:
	setp.gt.s32 	%p38, %r160, %r7;
	selp.f32 	%f149, 0fC61C4000, %f1774, %p38;
	setp.lt.s32 	%p39, %r160, %r7;
	selp.f32 	%f150, %f1773, 0fC61C4000, %p39;
	selp.f32 	%f151, 0fC61C4000, %f1772, %p32;
	selp.f32 	%f152, %f1771, 0fC61C4000, %p33;
	add.s32 	%r161, %r159, 16;
	setp.ge.s32 	%p40, %r161, %r171;
	mov.f32 	%f1775, 0fC61C4000;
	mov.f32 	%f1776, %f1775;
	mov.f32 	%f1777, %f1775;
	mov.f32 	%f1778, %f1775;
	@%p40 bra 	$L__BB1_49;
	add.s32 	%r623, %r159, 17;
	setp.lt.s32 	%p41, %r623, %r171;
	mul.f32 	%f879, %f351, %f832;
	selp.f32 	%f1775, %f879, 0fC61C4000, %p41;
	mul.f32 	%f880, %f351, %f830;
	selp.f32 	%f1777, %f880, 0fC61C4000, %p41;
	mul.f32 	%f1776, %f351, %f831;
	mul.f32 	%f1778, %f351, %f829;
$L__BB1_49:
	setp.gt.s32 	%p42, %r161, %r7;
	selp.f32 	%f161, 0fC61C4000, %f1778, %p42;
	setp.lt.s32 	%p43, %r161, %r7;
	selp.f32 	%f162, %f1777, 0fC61C4000, %p43;
	setp.gt.s32 	%p44, %r161, %r8;
	selp.f32 	%f163, 0fC61C4000, %f1776, %p44;
	setp.lt.s32 	%p45, %r161, %r8;
	selp.f32 	%f164, %f1775, 0fC61C4000, %p45;
	add.s32 	%r162, %r159, 24;
	setp.ge.s32 	%p46, %r162, %r171;
	mov.f32 	%f1779, 0fC61C4000;
	mov.f32 	%f1780, %f1779;
	mov.f32 	%f1781, %f1779;
	mov.f32 	%f1782, %f1779;
	@%p46 bra 	$L__BB1_51;
	add.s32 	%r624, %r159, 25;
	setp.lt.s32 	%p47, %r624, %r171;
	mul.f32 	%f882, %f351, %f840;
	selp.f32 	%f1779, %f882, 0fC61C4000, %p47;
	mul.f32 	%f883, %f351, %f838;
	selp.f32 	%f1781, %f883, 0fC61C4000, %p47;
	mul.f32 	%f1780, %f351, %f839;
	mul.f32 	%f1782, %f351, %f837;
$L__BB1_51:
	setp.gt.s32 	%p48, %r162, %r7;
	selp.f32 	%f173, 0fC61C4000, %f1782, %p48;
	setp.lt.s32 	%p49, %r162, %r7;
	selp.f32 	%f174, %f1781, 0fC61C4000, %p49;
	setp.gt.s32 	%p50, %r162, %r8;
	selp.f32 	%f175, 0fC61C4000, %f1780, %p50;
	setp.lt.s32 	%p51, %r162, %r8;
	selp.f32 	%f176, %f1779, 0fC61C4000, %p51;
	add.s32 	%r163, %r159, 32;
	setp.ge.s32 	%p52, %r163, %r171;
	mov.f32 	%f1783, 0fC61C4000;
	mov.f32 	%f1784, %f1783;
	mov.f32 	%f1785, %f1783;
	mov.f32 	%f1786, %f1783;
	@%p52 bra 	$L__BB1_53;
	add.s32 	%r625, %r159, 33;
	setp.lt.s32 	%p53, %r625, %r171;
	mul.f32 	%f885, %f351, %f848;
	selp.f32 	%f1783, %f885, 0fC61C4000, %p53;
	mul.f32 	%f886, %f351, %f846;
	selp.f32 	%f1785, %f886, 0fC61C4000, %p53;
	mul.f32 	%f1784, %f351, %f847;
	mul.f32 	%f1786, %f351, %f845;
$L__BB1_53:
	setp.gt.s32 	%p54, %r163, %r7;
	selp.f32 	%f185, 0fC61C4000, %f1786, %p54;
	setp.lt.s32 	%p55, %r163, %r7;
	selp.f32 	%f186, %f1785, 0fC61C4000, %p55;
	setp.gt.s32 	%p56, %r163, %r8;
	selp.f32 	%f187, 0fC61C4000, %f1784, %p56;
	setp.lt.s32 	%p57, %r163, %r8;
	selp.f32 	%f188, %f1783, 0fC61C4000, %p57;
	add.s32 	%r164, %r159, 40;
	setp.ge.s32 	%p58, %r164, %r171;
	mov.f32 	%f1787, 0fC61C4000;
	mov.f32 	%f1788, %f1787;
	mov.f32 	%f1789, %f1787;
	mov.f32 	%f1790, %f1787;
	@%p58 bra 	$L__BB1_55;
	add.s32 	%r626, %r159, 41;
	setp.lt.s32 	%p59, %r626, %r171;
	mul.f32 	%f888, %f351, %f856;
	selp.f32 	%f1787, %f888, 0fC61C4000, %p59;
	mul.f32 	%f889, %f351, %f854;
	selp.f32 	%f1789, %f889, 0fC61C4000, %p59;
	mul.f32 	%f1788, %f351, %f855;
	mul.f32 	%f1790, %f351, %f853;
$L__BB1_55:
	setp.gt.s32 	%p60, %r164, %r7;
	selp.f32 	%f197, 0fC61C4000, %f1790, %p60;
	setp.lt.s32 	%p61, %r164, %r7;
	selp.f32 	%f198, %f1789, 0fC61C4000, %p61;
	setp.gt.s32 	%p62, %r164, %r8;
	selp.f32 	%f199, 0fC61C4000, %f1788, %p62;
	setp.lt.s32 	%p63, %r164, %r8;
	selp.f32 	%f200, %f1787, 0fC61C4000, %p63;
	add.s32 	%r165, %r159, 48;
	setp.ge.s32 	%p64, %r165, %r171;
	mov.f32 	%f1791, 0fC61C4000;
	mov.f32 	%f1792, %f1791;
	mov.f32 	%f1793, %f1791;
	mov.f32 	%f1794, %f1791;
	@%p64 bra 	$L__BB1_57;
	add.s32 	%r627, %r159, 49;
	setp.lt.s32 	%p65, %r627, %r171;
	mul.f32 	%f891, %f351, %f864;
	selp.f32 	%f1791, %f891, 0fC61C4000, %p65;
	mul.f32 	%f892, %f351, %f862;
	selp.f32 	%f1793, %f892, 0fC61C4000, %p65;
	mul.f32 	%f1792, %f351, %f863;
	mul.f32 	%f1794, %f351, %f861;
$L__BB1_57:
	setp.gt.s32 	%p66, %r165, %r7;
	selp.f32 	%f209, 0fC61C4000, %f1794, %p66;
	setp.lt.s32 	%p67, %r165, %r7;
	selp.f32 	%f210, %f1793, 0fC61C4000, %p67;
	setp.gt.s32 	%p68, %r165, %r8;
	selp.f32 	%f211, 0fC61C4000, %f1792, %p68;
	setp.lt.s32 	%p69, %r165, %r8;
	selp.f32 	%f212, %f1791, 0fC61C4000, %p69;
	max.f32 	%f894, %f209, %f210;
	max.f32 	%f895, %f185, %f186;
	max.f32 	%f896, %f161, %f162;
	max.f32 	%f897, %f137, %f138;
	max.f32 	%f898, %f125, %f126;
	max.f32 	%f899, %f898, 0fFF7FFFFF;
	max.f32 	%f900, %f899, %f897;
	max.f32 	%f901, %f149, %f150;
	max.f32 	%f902, %f900, %f901;
	max.f32 	%f903, %f902, %f896;
	max.f32 	%f904, %f173, %f174;
	max.f32 	%f905, %f903, %f904;
	max.f32 	%f906, %f905, %f895;
	max.f32 	%f907, %f197, %f198;
	max.f32 	%f908, %f906, %f907;
	max.f32 	%f909, %f908, %f894;
	max.f32 	%f910, %f211, %f212;
	max.f32 	%f911, %f187, %f188;
	max.f32 	%f912, %f163, %f164;
	max.f32 	%f913, %f139, %f140;
	max.f32 	%f914, %f127, %f128;
	max.f32 	%f915, %f914, 0fFF7FFFFF;
	max.f32 	%f916, %f915, %f913;
	max.f32 	%f917, %f151, %f152;
	max.f32 	%f918, %f916, %f917;
	max.f32 	%f919, %f918, %f912;
	max.f32 	%f920, %f175, %f176;
	max.f32 	%f921, %f919, %f920;
	max.f32 	%f922, %f921, %f911;
	max.f32 	%f923, %f199, %f200;
	max.f32 	%f924, %f922, %f923;
	max.f32 	%f925, %f924, %f910;
	mov.b32 	%r628, %f909;
	shfl.sync.bfly.b32	%r629|%p70, %r628, 1, 31, -1;
	mov.b32 	%f926, %r629;
	max.f32 	%f927, %f909, %f926;
	mov.b32 	%r630, %f927;
	shfl.sync.bfly.b32	%r631|%p71, %r630, 2, 31, -1;
	mov.b32 	%f928, %r631;
	max.f32 	%f929, %f927, %f928;
	mov.b32 	%r632, %f925;
	shfl.sync.bfly.b32	%r633|%p72, %r632, 1, 31, -1;
	mov.b32 	%f930, %r633;
	max.f32 	%f931, %f925, %f930;
	mov.b32 	%r634, %f931;
	shfl.sync.bfly.b32	%r635|%p73, %r634, 2, 31, -1;
	mov.b32 	%f932, %r635;
	max.f32 	%f933, %f931, %f932;
	max.f32 	%f1752, %f66, %f929;
	max.f32 	%f1751, %f65, %f933;
	setp.leu.f32 	%p74, %f66, 0fFEFFFFFF;
	mov.f32 	%f1795, 0f00000000;
	@%p74 bra 	$L__BB1_59;
	sub.f32 	%f934, %f66, %f1752;
	mul.f32 	%f935, %f934, 0f3FB8AA3B;
	ex2.approx.f32 	%f1795, %f935;
$L__BB1_59:
	setp.leu.f32 	%p75, %f65, 0fFEFFFFFF;
	mov.f32 	%f1796, 0f00000000;
	@%p75 bra 	$L__BB1_61;
	sub.f32 	%f937, %f65, %f1751;
	mul.f32 	%f938, %f937, 0f3FB8AA3B;
	ex2.approx.f32 	%f1796, %f938;
$L__BB1_61:
	mul.f32 	%f951, %f1795, %f1860;
	mul.f32 	%f952, %f1795, %f1859;
	mul.f32 	%f953, %f1796, %f1858;
	mul.f32 	%f954, %f1796, %f1857;
	mul.f32 	%f1007, %f1795, %f1856;
	mul.f32 	%f1008, %f1795, %f1855;
	mul.f32 	%f1009, %f1796, %f1854;
	mul.f32 	%f1010, %f1796, %f1853;
	mul.f32 	%f1039, %f1795, %f1852;
	mul.f32 	%f1040, %f1795, %f1851;
	mul.f32 	%f1041, %f1796, %f1850;
	mul.f32 	%f1042, %f1796, %f1849;
	mul.f32 	%f1071, %f1795, %f1848;
	mul.f32 	%f1072, %f1795, %f1847;
	mul.f32 	%f1073, %f1796, %f1846;
	mul.f32 	%f1074, %f1796, %f1845;
	mul.f32 	%f1103, %f1795, %f1844;
	mul.f32 	%f1104, %f1795, %f1843;
	mul.f32 	%f1105, %f1796, %f1842;
	mul.f32 	%f1106, %f1796, %f1841;
	mul.f32 	%f1135, %f1795, %f1840;
	mul.f32 	%f1136, %f1795, %f1839;
	mul.f32 	%f1137, %f1796, %f1838;
	mul.f32 	%f1138, %f1796, %f1837;
	mul.f32 	%f1167, %f1795, %f1836;
	mul.f32 	%f1168, %f1795, %f1835;
	mul.f32 	%f1169, %f1796, %f1834;
	mul.f32 	%f1170, %f1796, %f1833;
	mul.f32 	%f1199, %f1795, %f1832;
	mul.f32 	%f1200, %f1795, %f1831;
	mul.f32 	%f1201, %f1796, %f1830;
	mul.f32 	%f1202, %f1796, %f1829;
	mul.f32 	%f1231, %f1795, %f1828;
	mul.f32 	%f1232, %f1795, %f1827;
	mul.f32 	%f1233, %f1796, %f1826;
	mul.f32 	%f1234, %f1796, %f1825;
	mul.f32 	%f1263, %f1795, %f1824;
	mul.f32 	%f1264, %f1795, %f1823;
	mul.f32 	%f1265, %f1796, %f1822;
	mul.f32 	%f1266, %f1796, %f1821;
	mul.f32 	%f1295, %f1795, %f1820;
	mul.f32 	%f1296, %f1795, %f1819;
	mul.f32 	%f1297, %f1796, %f1818;
	mul.f32 	%f1298, %f1796, %f1817;
	mul.f32 	%f1327, %f1795, %f1816;
	mul.f32 	%f1328, %f1795, %f1815;
	mul.f32 	%f1329, %f1796, %f1814;
	mul.f32 	%f1330, %f1796, %f1813;
	mul.f32 	%f1359, %f1795, %f1812;
	mul.f32 	%f1360, %f1795, %f1811;
	mul.f32 	%f1361, %f1796, %f1810;
	mul.f32 	%f1362, %f1796, %f1809;
	mul.f32 	%f1391, %f1795, %f1808;
	mul.f32 	%f1392, %f1795, %f1807;
	mul.f32 	%f1393, %f1796, %f1806;
	mul.f32 	%f1394, %f1796, %f1805;
	mul.f32 	%f1423, %f1795, %f1804;
	mul.f32 	%f1424, %f1795, %f1803;
	mul.f32 	%f1425, %f1796, %f1802;
	mul.f32 	%f1426, %f1796, %f1801;
	mul.f32 	%f1455, %f1795, %f1800;
	mul.f32 	%f1456, %f1795, %f1799;
	mul.f32 	%f1457, %f1796, %f1798;
	mul.f32 	%f1458, %f1796, %f1797;
	sub.f32 	%f1483, %f125, %f1752;
	mul.f32 	%f1484, %f1483, 0f3FB8AA3B;
	ex2.approx.f32 	%f939, %f1484;
	sub.f32 	%f1485, %f126, %f1752;
	mul.f32 	%f1486, %f1485, 0f3FB8AA3B;
	ex2.approx.f32 	%f940, %f1486;
	sub.f32 	%f1487, %f127, %f1751;
	mul.f32 	%f1488, %f1487, 0f3FB8AA3B;
	ex2.approx.f32 	%f943, %f1488;
	sub.f32 	%f1489, %f128, %f1751;
	mul.f32 	%f1490, %f1489, 0f3FB8AA3B;
	ex2.approx.f32 	%f944, %f1490;
	add.f32 	%f1491, %f939, %f940;
	add.f32 	%f1492, %f1491, 0f00000000;
	add.f32 	%f1493, %f944, %f943;
	add.f32 	%f1494, %f1493, 0f00000000;
	sub.f32 	%f1495, %f137, %f1752;
	mul.f32 	%f1496, %f1495, 0f3FB8AA3B;
	ex2.approx.f32 	%f941, %f1496;
	sub.f32 	%f1497, %f138, %f1752;
	mul.f32 	%f1498, %f1497, 0f3FB8AA3B;
	ex2.approx.f32 	%f942, %f1498;
	sub.f32 	%f1499, %f139, %f1751;
	mul.f32 	%f1500, %f1499, 0f3FB8AA3B;
	ex2.approx.f32 	%f945, %f1500;
	sub.f32 	%f1501, %f140, %f1751;
	mul.f32 	%f1502, %f1501, 0f3FB8AA3B;
	ex2.approx.f32 	%f946, %f1502;
	add.f32 	%f1503, %f941, %f942;
	add.f32 	%f1504, %f1492, %f1503;
	add.f32 	%f1505, %f946, %f945;
	add.f32 	%f1506, %f1494, %f1505;
	sub.f32 	%f1507, %f149, %f1752;
	mul.f32 	%f1508, %f1507, 0f3FB8AA3B;
	ex2.approx.f32 	%f955, %f1508;
	sub.f32 	%f1509, %f150, %f1752;
	mul.f32 	%f1510, %f1509, 0f3FB8AA3B;
	ex2.approx.f32 	%f956, %f1510;
	sub.f32 	%f1511, %f151, %f1751;
	mul.f32 	%f1512, %f1511, 0f3FB8AA3B;
	ex2.approx.f32 	%f959, %f1512;
	sub.f32 	%f1513, %f152, %f1751;
	mul.f32 	%f1514, %f1513, 0f3FB8AA3B;
	ex2.approx.f32 	%f960, %f1514;
	add.f32 	%f1515, %f955, %f956;
	add.f32 	%f1516, %f1504, %f1515;
	add.f32 	%f1517, %f960, %f959;
	add.f32 	%f1518, %f1506, %f1517;
	sub.f32 	%f1519, %f161, %f1752;
	mul.f32 	%f1520, %f1519, 0f3FB8AA3B;
	ex2.approx.f32 	%f957, %f1520;
	sub.f32 	%f1521, %f162, %f1752;
	mul.f32 	%f1522, %f1521, 0f3FB8AA3B;
	ex2.approx.f32 	%f958, %f1522;
	sub.f32 	%f1523, %f163, %f1751;
	mul.f32 	%f1524, %f1523, 0f3FB8AA3B;
	ex2.approx.f32 	%f961, %f1524;
	sub.f32 	%f1525, %f164, %f1751;
	mul.f32 	%f1526, %f1525, 0f3FB8AA3B;
	ex2.approx.f32 	%f962, %f1526;
	add.f32 	%f1527, %f957, %f958;
	add.f32 	%f1528, %f1516, %f1527;
	add.f32 	%f1529, %f962, %f961;
	add.f32 	%f1530, %f1518, %f1529;
	sub.f32 	%f1531, %f173, %f1752;
	mul.f32 	%f1532, %f1531, 0f3FB8AA3B;
	ex2.approx.f32 	%f971, %f1532;
	sub.f32 	%f1533, %f174, %f1752;
	mul.f32 	%f1534, %f1533, 0f3FB8AA3B;
	ex2.approx.f32 	%f972, %f1534;
	sub.f32 	%f1535, %f175, %f1751;
	mul.f32 	%f1536, %f1535, 0f3FB8AA3B;
	ex2.approx.f32 	%f975, %f1536;
	sub.f32 	%f1537, %f176, %f1751;
	mul.f32 	%f1538, %f1537, 0f3FB8AA3B;
	ex2.approx.f32 	%f976, %f1538;
	add.f32 	%f1539, %f971, %f972;
	add.f32 	%f1540, %f1528, %f1539;
	add.f32 	%f1541, %f976, %f975;
	add.f32 	%f1542, %f1530, %f1541;
	sub.f32 	%f1543, %f185, %f1752;
	mul.f32 	%f1544, %f1543, 0f3FB8AA3B;
	ex2.approx.f32 	%f973, %f1544;
	sub.f32 	%f1545, %f186, %f1752;
	mul.f32 	%f1546, %f1545, 0f3FB8AA3B;
	ex2.approx.f32 	%f974, %f1546;
	sub.f32 	%f1547, %f187, %f1751;
	mul.f32 	%f1548, %f1547, 0f3FB8AA3B;
	ex2.approx.f32 	%f977, %f1548;
	sub.f32 	%f1549, %f188, %f1751;
	mul.f32 	%f1550, %f1549, 0f3FB8AA3B;
	ex2.approx.f32 	%f978, %f1550;
	add.f32 	%f1551, %f973, %f974;
	add.f32 	%f1552, %f1540, %f1551;
	add.f32 	%f1553, %f978, %f977;
	add.f32 	%f1554, %f1542, %f1553;
	sub.f32 	%f1555, %f197, %f1752;
	mul.f32 	%f1556, %f1555, 0f3FB8AA3B;
	ex2.approx.f32 	%f987, %f1556;
	sub.f32 	%f1557, %f198, %f1752;
	mul.f32 	%f1558, %f1557, 0f3FB8AA3B;
	ex2.approx.f32 	%f988, %f1558;
	sub.f32 	%f1559, %f199, %f1751;
	mul.f32 	%f1560, %f1559, 0f3FB8AA3B;
	ex2.approx.f32 	%f991, %f1560;
	sub.f32 	%f1561, %f200, %f1751;
	mul.f32 	%f1562, %f1561, 0f3FB8AA3B;
	ex2.approx.f32 	%f992, %f1562;
	add.f32 	%f1563, %f987, %f988;
	add.f32 	%f1564, %f1552, %f1563;
	add.f32 	%f1565, %f992, %f991;
	add.f32 	%f1566, %f1554, %f1565;
	sub.f32 	%f1567, %f209, %f1752;
	mul.f32 	%f1568, %f1567, 0f3FB8AA3B;
	ex2.approx.f32 	%f989, %f1568;
	sub.f32 	%f1569, %f210, %f1752;
	mul.f32 	%f1570, %f1569, 0f3FB8AA3B;
	ex2.approx.f32 	%f990, %f1570;
	sub.f32 	%f1571, %f211, %f1751;
	mul.f32 	%f1572, %f1571, 0f3FB8AA3B;
	ex2.approx.f32 	%f993, %f1572;
	sub.f32 	%f1573, %f212, %f1751;
	mul.f32 	%f1574, %f1573, 0f3FB8AA3B;
	ex2.approx.f32 	%f994, %f1574;
	add.f32 	%f1575, %f989, %f990;
	add.f32 	%f1576, %f1564, %f1575;
	add.f32 	%f1577, %f994, %f993;
	add.f32 	%f1578, %f1566, %f1577;
	mov.b32 	%r1212, %f1576;
	shfl.sync.bfly.b32	%r1213|%p76, %r1212, 1, 31, -1;
	mov.b32 	%f1579, %r1213;
	add.f32 	%f1580, %f1576, %f1579;
	mov.b32 	%r1214, %f1580;
	shfl.sync.bfly.b32	%r1215|%p77, %r1214, 2, 31, -1;
	mov.b32 	%f1581, %r1215;
	add.f32 	%f1582, %f1580, %f1581;
	mov.b32 	%r1216, %f1578;
	shfl.sync.bfly.b32	%r1217|%p78, %r1216, 1, 31, -1;
	mov.b32 	%f1583, %r1217;
	add.f32 	%f1584, %f1578, %f1583;
	mov.b32 	%r1218, %f1584;
	shfl.sync.bfly.b32	%r1219|%p79, %r1218, 2, 31, -1;
	mov.b32 	%f1585, %r1219;
	add.f32 	%f1586, %f1584, %f1585;
	fma.rn.f32 	%f1861, %f1861, %f1795, %f1582;
	fma.rn.f32 	%f1862, %f1862, %f1796, %f1586;
	// begin inline asm
	{  cvt.rn.f16.f32 %rs3, %f939;}

	// end inline asm
	// begin inline asm
	{  cvt.rn.f16.f32 %rs4, %f940;}

	// end inline asm
	mov.b32 	%r639, {%rs3, %rs4};
	// begin inline asm
	{  cvt.rn.f16.f32 %rs5, %f941;}

	// end inline asm
	// begin inline asm
	{  cvt.rn.f16.f32 %rs6, %f942;}

	// end inline asm
	mov.b32 	%r641, {%rs5, %rs6};
	// begin inline asm
	{  cvt.rn.f16.f32 %rs7, %f943;}

	// end inline asm
	// begin inline asm
	{  cvt.rn.f16.f32 %rs8, %f944;}

	// end inline asm
	mov.b32 	%r640, {%rs7, %rs8};
	// begin inline asm
	{  cvt.rn.f16.f32 %rs9, %f945;}

	// end inline asm
	// begin inline asm
	{  cvt.rn.f16.f32 %rs10, %f946;}

	// end inline asm
	mov.b32 	%r642, {%rs9, %rs10};
	// begin inline asm
	ldmatrix.sync.aligned.m8n8.x2.trans.shared.b16 {%r636, %r637}, [%r79];

	// end inline asm
	// begin inline asm
	mma.sync.aligned.m16n8k16.row.col.f32.f16.f16.f32 {%f947,%f948,%f949,%f950},{%r639,%r640,%r641,%r642},{%r636,%r637},{%f951,%f952,%f953,%f954};

	// end inline asm
	// begin inline asm
	{  cvt.rn.f16.f32 %rs11, %f955;}

	// end inline asm
	// begin inline asm
	{  cvt.rn.f16.f32 %rs12, %f956;}

	// end inline asm
	mov.b32 	%r648, {%rs11, %rs12};
	// begin inline asm
	{  cvt.rn.f16.f32 %rs13, %f957;}

	// end inline asm
	// begin inline asm
	{  cvt.rn.f16.f32 %rs14, %f958;}

	// end inline asm
	mov.b32 	%r650, {%rs13, %rs14};
	// begin inline asm
	{  cvt.rn.f16.f32 %rs15, %f959;}

	// end inline asm
	// begin inline asm
	{  cvt.rn.f16.f32 %rs16, %f960;}

	// end inline asm
	mov.b32 	%r649, {%rs15, %rs16};
	// begin inline asm
	{  cvt.rn.f16.f32 %rs17, %f961;}

	// end inline asm
	// begin inline asm
	{  cvt.rn.f16.f32 %rs18, %f962;}

	// end inline asm
	mov.b32 	%r651, {%rs17, %rs18};
	// begin inline asm
	ldmatrix.sync.aligned.m8n8.x2.trans.shared.b16 {%r645, %r646}, [%r80];

	// end inline asm
	// begin inline asm
	mma.sync.aligned.m16n8k16.row.col.f32.f16.f16.f32 {%f963,%f964,%f965,%f966},{%r648,%r649,%r650,%r651},{%r645,%r646},{%f947,%f948,%f949,%f950};

	// end inline asm
	// begin inline asm
	{  cvt.rn.f16.f32 %rs19, %f971;}

	// end inline asm
	// begin inline asm
	{  cvt.rn.f16.f32 %rs20, %f972;}

	// end inline asm
	mov.b32 	%r657, {%rs19, %rs20};
	// begin inline asm
	{  cvt.rn.f16.f32 %rs21, %f973;}

	// end inline asm
	// begin inline asm
	{  cvt.rn.f16.f32 %rs22, %f974;}

	// end inline asm
	mov.b32 	%r659, {%rs21, %rs22};
	// begin inline asm
	{  cvt.rn.f16.f32 %rs23, %f975;}

	// end inline asm
	// begin inline asm
	{  cvt.rn.f16.f32 %rs24, %f976;}

	// end inline asm
	mov.b32 	%r658, {%rs23, %rs24};
	// begin inline asm
	{  cvt.rn.f16.f32 %rs25, %f977;}

	// end inline asm
	// begin inline asm
	{  cvt.rn.f16.f32 %rs26, %f978;}

	// end inline asm
	mov.b32 	%r660, {%rs25, %rs26};
	// begin inline asm
	ldmatrix.sync.aligned.m8n8.x2.trans.shared.b16 {%r654, %r655}, [%r81];

	// end inline asm
	// begin inline asm
	mma.sync.aligned.m16n8k16.row.col.f32.f16.f16.f32 {%f979,%f980,%f981,%f982},{%r657,%r658,%r659,%r660},{%r654,%r655},{%f963,%f964,%f965,%f966};

	// end inline asm
	// begin inline asm
	{  cvt.rn.f16.f32 %rs27, %f987;}

	// end inline asm
	// begin inline asm
	{  cvt.rn.f16.f32 %rs28, %f988;}

	// end inline asm
	mov.b32 	%r666, {%rs27, %rs28};
	// begin inline asm
	{  cvt.rn.f16.f32 %rs29, %f989;}

	// end inline asm
	// begin inline asm
	{  cvt.rn.f16.f32 %rs30, %f990;}

	// end inline asm
	mov.b32 	%r668, {%rs29, %rs30};
	// begin inline asm
	{  cvt.rn.f16.f32 %rs31, %f991;}

	// end inline asm
	// begin inline asm
	{  cvt.rn.f16.f32 %rs32, %f992;}

	// end inline asm
	mov.b32 	%r667, {%rs31, %rs32};
	// begin inline asm
	{  cvt.rn.f16.f32 %rs33, %f993;}

	// end inline asm
	// begin inline asm
	{  cvt.rn.f16.f32 %rs34, %f994;}

	// end inline asm
	mov.b32 	%r669, {%rs33, %rs34};
	// begin inline asm
	ldmatrix.sync.aligned.m8n8.x2.trans.shared.b16 {%r663, %r664}, [%r82];

	// end inline asm
	// begin inline asm
	mma.sync.aligned.m16n8k16.row.col.f32.f16.f16.f32 {%f1860,%f1859,%f1858,%f1857},{%r666,%r667,%r668,%r669},{%r663,%r664},{%f979,%f980,%f981,%f982};

	// end inline asm
	// begin inline asm
	ldmatrix.sync.aligned.m8n8.x2.trans.shared.b16 {%r672, %r673}, [%r83];

	// end inline asm
	// begin inline asm
	mma.sync.aligned.m16n8k16.row.col.f32.f16.f16.f32 {%f1003,%f1004,%f1005,%f1006},{%r639,%r640,%r641,%r642},{%r672,%r673},{%f1007,%f1008,%f1009,%f1010};

	// end inline asm
	// begin inline asm
	ldmatrix.sync.aligned.m8n8.x2.trans.shared.b16 {%r681, %r682}, [%r84];

	// end inline asm
	// begin inline asm
	mma.sync.aligned.m16n8k16.row.col.f32.f16.f16.f32 {%f1011,%f1012,%f1013,%f1014},{%r648,%r649,%r650,%r651},{%r681,%r682},{%f1003,%f1004,%f1005,%f1006};

	// end inline asm
	// begin inline asm
	ldmatrix.sync.aligned.m8n8.x2.trans.shared.b16 {%r690, %r691}, [%r85];

	// end inline asm
	// begin inline asm
	mma.sync.aligned.m16n8k16.row.col.f32.f16.f16.f32 {%f1019,%f1020,%f1021,%f1022},{%r657,%r658,%r659,%r660},{%r690,%r691},{%f1011,%f1012,%f1013,%f1014};

	// end inline asm
	// begin inline asm
	ldmatrix.sync.aligned.m8n8.x2.trans.shared.b16 {%r699, %r700}, [%r86];

	// end inline asm
	// begin inline asm
	mma.sync.aligned.m16n8k16.row.col.f32.f16.f16.f32 {%f1856,%f1855,%f1854,%f1853},{%r666,%r667,%r668,%r669},{%r699,%r700},{%f1019,%f1020,%f1021,%f1022};

	// end inline asm
	// begin inline asm
	ldmatrix.sync.aligned.m8n8.x2.trans.shared.b16 {%r708, %r709}, [%r87];

	// end inline asm
	// begin inline asm
	mma.sync.aligned.m16n8k16.row.col.f32.f16.f16.f32 {%f1035,%f1036,%f1037,%f1038},{%r639,%r640,%r641,%r642},{%r708,%r709},{%f1039,%f1040,%f1041,%f1042};

	// end inline asm
	// begin inline asm
	ldmatrix.sync.aligned.m8n8.x2.trans.shared.b16 {%r717, %r718}, [%r88];

	// end inline asm
	// begin inline asm
	mma.sync.aligned.m16n8k16.row.col.f32.f16.f16.f32 {%f1043,%f1044,%f1045,%f1046},{%r648,%r649,%r650,%r651},{%r717,%r718},{%f1035,%f1036,%f1037,%f1038};

	// end inline asm
	// begin inline asm
	ldmatrix.sync.aligned.m8n8.x2.trans.shared.b16 {%r726, %r727}, [%r89];

	// end inline asm
	// begin inline asm
	mma.sync.aligned.m16n8k16.row.col.f32.f16.f16.f32 {%f1051,%f1052,%f1053,%f1054},{%r657,%r658,%r659,%r660},{%r726,%r727},{%f1043,%f1044,%f1045,%f1046};

	// end inline asm
	// begin inline asm
	ldmatrix.sync.aligned.m8n8.x2.trans.shared.b16 {%r735, %r736}, [%r90];

	// end inline asm
	// begin inline asm
	mma.sync.aligned.m16n8k16.row.col.f32.f16.f16.f32 {%f1852,%f1851,%f1850,%f1849},{%r666,%r667,%r668,%r669},{%r735,%r736},{%f1051,%f1052,%f1053,%f1054};

	// end inline asm
	// begin inline asm
	ldmatrix.sync.aligned.m8n8.x2.trans.shared.b16 {%r744, %r745}, [%r91];

	// end inline asm
	// begin inline asm
	mma.sync.aligned.m16n8k16.row.col.f32.f16.f16.f32 {%f1067,%f1068,%f1069,%f1070},{%r639,%r640,%r641,%r642},{%r744,%r745},{%f1071,%f1072,%f1073,%f1074};

	// end inline asm
	// begin inline asm
	ldmatrix.sync.aligned.m8n8.x2.trans.shared.b16 {%r753, %r754}, [%r92];

	// end inline asm
	// begin inline asm
	mma.sync.aligned.m16n8k16.row.col.f32.f16.f16.f32 {%f1075,%f1076,%f1077,%f1078},{%r648,%r649,%r650,%r651},{%r753,%r754},{%f1067,%f1068,%f1069,%f1070};

	// end inline asm
	// begin inline asm
	ldmatrix.sync.aligned.m8n8.x2.trans.shared.b16 {%r762, %r763}, [%r93];

	// end inline asm
	// begin inline asm
	mma.sync.aligned.m16n8k16.row.col.f32.f16.f16.f32 {%f1083,%f1084,%f1085,%f1086},{%r657,%r658,%r659,%r660},{%r762,%r763},{%f1075,%f1076,%f1077,%f1078};

	// end inline asm
	// begin inline asm
	ldmatrix.sync.aligned.m8n8.x2.trans.shared.b16 {%r771, %r772}, [%r94];

	// end inline asm
	// begin inline asm
	mma.sync.aligned.m16n8k16.row.col.f32.f16.f16.f32 {%f1848,%f1847,%f1846,%f1845},{%r666,%r667,%r668,%r669},{%r771,%r772},{%f1083,%f1084,%f1085,%f1086};

	// end inline asm
	// begin inline asm
	ldmatrix.sync.aligned.m8n8.x2.trans.shared.b16 {%r780, %r781}, [%r95];

	// end inline asm
	// begin inline asm
	mma.sync.aligned.m16n8k16.row.col.f32.f16.f16.f32 {%f1099,%f1100,%f1101,%f1102},{%r639,%r640,%r641,%r642},{%r780,%r781},{%f1103,%f1104,%f1105,%f1106};

	// end inline asm
	// begin inline asm
	ldmatrix.sync.aligned.m8n8.x2.trans.shared.b16 {%r789, %r790}, [%r96];

	// end inline asm
	// begin inline asm
	mma.sync.aligned.m16n8k16.row.col.f32.f16.f16.f32 {%f1107,%f1108,%f1109,%f1110},{%r648,%r649,%r650,%r651},{%r789,%r790},{%f1099,%f1100,%f1101,%f1102};

	// end inline asm
	// begin inline asm
	ldmatrix.sync.aligned.m8n8.x2.trans.shared.b16 {%r798, %r799}, [%r97];

	// end inline asm
	// begin inline asm
	mma.sync.aligned.m16n8k16.row.col.f32.f16.f16.f32 {%f1115,%f1116,%f1117,%f1118},{%r657,%r658,%r659,%r660},{%r798,%r799},{%f1107,%f1108,%f1109,%f1110};

	// end inline asm
	// begin inline asm
	ldmatrix.sync.aligned.m8n8.x2.trans.shared.b16 {%r807, %r808}, [%r98];

	// end inline asm
	// begin inline asm
	mma.sync.aligned.m16n8k16.row.col.f32.f16.f16.f32 {%f1844,%f1843,%f1842,%f1841},{%r666,%r667,%r668,%r669},{%r807,%r808},{%f1115,%f1116,%f1117,%f1118};

	// end inline asm
	// begin inline asm
	ldmatrix.sync.aligned.m8n8.x2.trans.shared.b16 {%r816, %r817}, [%r99];

	// end inline asm
	// begin inline asm
	mma.sync.aligned.m16n8k16.row.col.f32.f16.f16.f32 {%f1131,%f1132,%f1133,%f1134},{%r639,%r640,%r641,%r642},{%r816,%r817},{%f1135,%f1136,%f1137,%f1138};

	// end inline asm
	// begin inline asm
	ldmatrix.sync.aligned.m8n8.x2.trans.shared.b16 {%r825, %r826}, [%r100];

	// end inline asm
	// begin inline asm
	mma.sync.aligned.m16n8k16.row.col.f32.f16.f16.f32 {%f1139,%f1140,%f1141,%f1142},{%r648,%r649,%r650,%r651},{%r825,%r826},{%f1131,%f1132,%f1133,%f1134};

	// end inline asm
	// begin inline asm
	ldmatrix.sync.aligned.m8n8.x2.trans.shared.b16 {%r834, %r835}, [%r101];

	// end inline asm
	// begin inline asm
	mma.sync.aligned.m16n8k16.row.col.f32.f16.f16.f32 {%f1147,%f1148,%f1149,%f1150},{%r657,%r658,%r659,%r660},{%r834,%r835},{%f1139,%f1140,%f1141,%f1142};

	// end inline asm
	// begin inline asm
	ldmatrix.sync.aligned.m8n8.x2.trans.shared.b16 {%r843, %r844}, [%r102];

	// end inline asm
	// begin inline asm
	mma.sync.aligned.m16n8k16.row.col.f32.f16.f16.f32 {%f1840,%f1839,%f1838,%f1837},{%r666,%r667,%r668,%r669},{%r843,%r844},{%f1147,%f1148,%f1149,%f1150};

	// end inline asm
	// begin inline asm
	ldmatrix.sync.aligned.m8n8.x2.trans.shared.b16 {%r852, %r853}, [%r103];

	// end inline asm
	// begin inline asm
	mma.sync.aligned.m16n8k16.row.col.f32.f16.f16.f32 {%f1163,%f1164,%f1165,%f1166},{%r639,%r640,%r641,%r642},{%r852,%r853},{%f1167,%f1168,%f1169,%f1170};

	// end inline asm
	// begin inline asm
	ldmatrix.sync.aligned.m8n8.x2.trans.shared.b16 {%r861, %r862}, [%r104];

	// end inline asm
	// begin inline asm
	mma.sync.aligned.m16n8k16.row.col.f32.f16.f16.f32 {%f1171,%f1172,%f1173,%f1174},{%r648,%r649,%r650,%r651},{%r861,%r862},{%f1163,%f1164,%f1165,%f1166};

	// end inline asm
	// begin inline asm
	ldmatrix.sync.aligned.m8n8.x2.trans.shared.b16 {%r870, %r871}, [%r105];

	// end inline asm
	// begin inline asm
	mma.sync.aligned.m16n8k16.row.col.f32.f16.f16.f32 {%f1179,%f1180,%f1181,%f1182},{%r657,%r658,%r659,%r660},{%r870,%r871},{%f1171,%f1172,%f1173,%f1174};

	// end inline asm
	// begin inline asm
	ldmatrix.sync.aligned.m8n8.x2.trans.shared.b16 {%r879, %r880}, [%r106];

	// end inline asm
	// begin inline asm
	mma.sync.aligned.m16n8k16.row.col.f32.f16.f16.f32 {%f1836,%f1835,%f1834,%f1833},{%r666,%r667,%r668,%r669},{%r879,%r880},{%f1179,%f1180,%f1181,%f1182};

	// end inline asm
	// begin inline asm
	ldmatrix.sync.aligned.m8n8.x2.trans.shared.b16 {%r888, %r889}, [%r107];

	// end inline asm
	// begin inline asm
	mma.sync.aligned.m16n8k16.row.col.f32.f16.f16.f32 {%f1195,%f1196,%f1197,%f1198},{%r639,%r640,%r641,%r642},{%r888,%r889},{%f1199,%f1200,%f1201,%f1202};

	// end inline asm
	// begin inline asm
	ldmatrix.sync.aligned.m8n8.x2.trans.shared.b16 {%r897, %r898}, [%r108];

	// end inline asm
	// begin inline asm
	mma.sync.aligned.m16n8k16.row.col.f32.f16.f16.f32 {%f1203,%f1204,%f1205,%f1206},{%r648,%r649,%r650,%r651},{%r897,%r898},{%f1195,%f1196,%f1197,%f1198};

	// end inline asm
	// begin inline asm
	ldmatrix.sync.aligned.m8n8.x2.trans.shared.b16 {%r906, %r907}, [%r109];

	// end inline asm
	// begin inline asm
	mma.sync.aligned.m16n8k16.row.col.f32.f16.f16.f32 {%f1211,%f1212,%f1213,%f1214},{%r657,%r658,%r659,%r660},{%r906,%r907},{%f1203,%f1204,%f1205,%f1206};

	// end inline asm
	// begin inline asm
	ldmatrix.sync.aligned.m8n8.x2.trans.shared.b16 {%r915, %r916}, [%r110];

	// end inline asm
	// begin inline asm
	mma.sync.aligned.m16n8k16.row.col.f32.f16.f16.f32 {%f1832,%f1831,%f1830,%f1829},{%r666,%r667,%r668,%r669},{%r915,%r916},{%f1211,%f1212,%f1213,%f1214};

	// end inline asm
	// begin inline asm
	ldmatrix.sync.aligned.m8n8.x2.trans.shared.b16 {%r924, %r925}, [%r111];

	// end inline asm
	// begin inline asm
	mma.sync.aligned.m16n8k16.row.col.f32.f16.f16.f32 {%f1227,%f1228,%f1229,%f1230},{%r639,%r640,%r641,%r642},{%r924,%r925},{%f1231,%f1232,%f1233,%f1234};

	// end inline asm
	// begin inline asm
	ldmatrix.sync.aligned.m8n8.x2.trans.shared.b16 {%r933, %r934}, [%r112];

	// end inline asm
	// begin inline asm
	mma.sync.aligned.m16n8k16.row.col.f32.f16.f16.f32 {%f1235,%f1236,%f1237,%f1238},{%r648,%r649,%r650,%r651},{%r933,%r934},{%f1227,%f1228,%f1229,%f1230};

	// end inline asm
	// begin inline asm
	ldmatrix.sync.aligned.m8n8.x2.trans.shared.b16 {%r942, %r943}, [%r113];

	// end inline asm
	// begin inline asm
	mma.sync.aligned.m16n8k16.row.col.f32.f16.f16.f32 {%f1243,%f1244,%f1245,%f1246},{%r657,%r658,%r659,%r660},{%r942,%r943},{%f1235,%f1236,%f1237,%f1238};

	// end inline asm
	// begin inline asm
	ldmatrix.sync.aligned.m8n8.x2.trans.shared.b16 {%r951, %r952}, [%r114];

	// end inline asm
	// begin inline asm
	mma.sync.aligned.m16n8k16.row.col.f32.f16.f16.f32 {%f1828,%f1827,%f1826,%f1825},{%r666,%r667,%r668,%r669},{%r951,%r952},{%f1243,%f1244,%f1245,%f1246};

	// end inline asm
	// begin inline asm
	ldmatrix.sync.aligned.m8n8.x2.trans.shared.b16 {%r960, %r961}, [%r115];

	// end inline asm
	// begin inline asm
	mma.sync.aligned.m16n8k16.row.col.f32.f16.f16.f32 {%f1259,%f1260,%f1261,%f1262},{%r639,%r640,%r641,%r642},{%r960,%r961},{%f1263,%f1264,%f1265,%f1266};

	// end inline asm
	// begin inline asm
	ldmatrix.sync.aligned.m8n8.x2.trans.shared.b16 {%r969, %r970}, [%r116];

	// end inline asm
	// begin inline asm
	mma.sync.aligned.m16n8k16.row.col.f32.f16.f16.f32 {%f1267,%f1268,%f1269,%f1270},{%r648,%r649,%r650,%r651},{%r969,%r970},{%f1259,%f1260,%f1261,%f1262};

	// end inline asm
	// begin inline asm
	ldmatrix.sync.aligned.m8n8.x2.trans.shared.b16 {%r978, %r979}, [%r117];

	// end inline asm
	// begin inline asm
	mma.sync.aligned.m16n8k16.row.col.f32.f16.f16.f32 {%f1275,%f1276,%f1277,%f1278},{%r657,%r658,%r659,%r660},{%r978,%r979},{%f1267,%f1268,%f1269,%f1270};

	// end inline asm
	// begin inline asm
	ldmatrix.sync.aligned.m8n8.x2.trans.shared.b16 {%r987, %r988}, [%r118];

	// end inline asm
	// begin inline asm
	mma.sync.aligned.m16n8k16.row.col.f32.f16.f16.f32 {%f1824,%f1823,%f1822,%f1821},{%r666,%r667,%r668,%r669},{%r987,%r988},{%f1275,%f1276,%f1277,%f1278};

	// end inline asm
	// begin inline asm
	ldmatrix.sync.aligned.m8n8.x2.trans.shared.b16 {%r996, %r997}, [%r119];

	// end inline asm
	// begin inline asm
	mma.sync.aligned.m16n8k16.row.col.f32.f16.f16.f32 {%f1291,%f1292,%f1293,%f1294},{%r639,%r640,%r641,%r642},{%r996,%r997},{%f1295,%f1296,%f1297,%f1298};

	// end inline asm
	// begin inline asm
	ldmatrix.sync.aligned.m8n8.x2.trans.shared.b16 {%r1005, %r1006}, [%r120];

	// end inline asm
	// begin inline asm
	mma.sync.aligned.m16n8k16.row.col.f32.f16.f16.f32 {%f1299,%f1300,%f1301,%f1302},{%r648,%r649,%r650,%r651},{%r1005,%r1006},{%f1291,%f1292,%f1293,%f1294};

	// end inline asm
	// begin inline asm
	ldmatrix.sync.aligned.m8n8.x2.trans.shared.b16 {%r1014, %r1015}, [%r121];

	// end inline asm
	// begin inline asm
	mma.sync.aligned.m16n8k16.row.col.f32.f16.f16.f32 {%f1307,%f1308,%f1309,%f1310},{%r657,%r658,%r659,%r660},{%r1014,%r1015},{%f1299,%f1300,%f1301,%f1302};

	// end inline asm
	// begin inline asm
	ldmatrix.sync.aligned.m8n8.x2.trans.shared.b16 {%r1023, %r1024}, [%r122];

	// end inline asm
	// begin inline asm
	mma.sync.aligned.m16n8k16.row.col.f32.f16.f16.f32 {%f1820,%f1819,%f1818,%f1817},{%r666,%r667,%r668,%r669},{%r1023,%r1024},{%f1307,%f1308,%f1309,%f1310};

	// end inline asm
	// begin inline asm
	ldmatrix.sync.aligned.m8n8.x2.trans.shared.b16 {%r1032, %r1033}, [%r123];

	// end inline asm
	// begin inline asm
	mma.sync.aligned.m16n8k16.row.col.f32.f16.f16.f32 {%f1323,%f1324,%f1325,%f1326},{%r639,%r640,%r641,%r642},{%r1032,%r1033},{%f1327,%f1328,%f1329,%f1330};

	// end inline asm
	// begin inline asm
	ldmatrix.sync.aligned.m8n8.x2.trans.shared.b16 {%r1041, %r1042}, [%r124];

	// end inline asm
	// begin inline asm
	mma.sync.aligned.m16n8k16.row.col.f32.f16.f16.f32 {%f1331,%f1332,%f1333,%f1334},{%r648,%r649,%r650,%r651},{%r1041,%r1042},{%f1323,%f1324,%f1325,%f1326};

	// end inline asm
	// begin inline asm
	ldmatrix.sync.aligned.m8n8.x2.trans.shared.b16 {%r1050, %r1051}, [%r125];

	// end inline asm
	// begin inline asm
	mma.sync.aligned.m16n8k16.row.col.f32.f16.f16.f32 {%f1339,%f1340,%f1341,%f1342},{%r657,%r658,%r659,%r660},{%r1050,%r1051},{%f1331,%f1332,%f1333,%f1334};

	// end inline asm
	// begin inline asm
	ldmatrix.sync.aligned.m8n8.x2.trans.shared.b16 {%r1059, %r1060}, [%r126];

	// end inline asm
	// begin inline asm
	mma.sync.aligned.m16n8k16.row.col.f32.f16.f16.f32 {%f1816,%f1815,%f1814,%f1813},{%r666,%r667,%r668,%r669},{%r1059,%r1060},{%f1339,%f1340,%f1341,%f1342};

	// end inline asm
	// begin inline asm
	ldmatrix.sync.aligned.m8n8.x2.trans.shared.b16 {%r1068, %r1069}, [%r127];

	// end inline asm
	// begin inline asm
	mma.sync.aligned.m16n8k16.row.col.f32.f16.f16.f32 {%f1355,%f1356,%f1357,%f1358},{%r639,%r640,%r641,%r642},{%r1068,%r1069},{%f1359,%f1360,%f1361,%f1362};

	// end inline asm
	// begin inline asm
	ldmatrix.sync.aligned.m8n8.x2.trans.shared.b16 {%r1077, %r1078}, [%r128];

	// end inline asm
	// begin inline asm
	mma.sync.aligned.m16n8k16.row.col.f32.f16.f16.f32 {%f1363,%f1364,%f1365,%f1366},{%r648,%r649,%r650,%r651},{%r1077,%r1078},{%f1355,%f1356,%f1357,%f1358};

	// end inline asm
	// begin inline asm
	ldmatrix.sync.aligned.m8n8.x2.trans.shared.b16 {%r1086, %r1087}, [%r129];

	// end inline asm
	// begin inline asm
	mma.sync.aligned.m16n8k16.row.col.f32.f16.f16.f32 {%f1371,%f1372,%f1373,%f1374},{%r657,%r658,%r659,%r660},{%r1086,%r1087},{%f1363,%f1364,%f1365,%f1366};

	// end inline asm
	// begin inline asm
	ldmatrix.sync.aligned.m8n8.x2.trans.shared.b16 {%r1095, %r1096}, [%r130];

	// end inline asm
	// begin inline asm
	mma.sync.aligned.m16n8k16.row.col.f32.f16.f16.f32 {%f1812,%f1811,%f1810,%f1809},{%r666,%r667,%r668,%r669},{%r1095,%r1096},{%f1371,%f1372,%f1373,%f1374};

	// end inline asm
	// begin inline asm
	ldmatrix.sync.aligned.m8n8.x2.trans.shared.b16 {%r1104, %r1105}, [%r131];

	// end inline asm
	// begin inline asm
	mma.sync.aligned.m16n8k16.row.col.f32.f16.f16.f32 {%f1387,%f1388,%f1389,%f1390},{%r639,%r640,%r641,%r642},{%r1104,%r1105},{%f1391,%f1392,%f1393,%f1394};

	// end inline asm
	// begin inline asm
	ldmatrix.sync.aligned.m8n8.x2.trans.shared.b16 {%r1113, %r1114}, [%r132];

	// end inline asm
	// begin inline asm
	mma.sync.aligned.m16n8k16.row.col.f32.f16.f16.f32 {%f1395,%f1396,%f1397,%f1398},{%r648,%r649,%r650,%r651},{%r1113,%r1114},{%f1387,%f1388,%f1389,%f1390};

	// end inline asm
	// begin inline asm
	ldmatrix.sync.aligned.m8n8.x2.trans.shared.b16 {%r1122, %r1123}, [%r133];

	// end inline asm
	// begin inline asm
	mma.sync.aligned.m16n8k16.row.col.f32.f16.f16.f32 {%f1403,%f1404,%f1405,%f1406},{%r657,%r658,%r659,%r660},{%r1122,%r1123},{%f1395,%f1396,%f1397,%f1398};

	// end inline asm
	// begin inline asm
	ldmatrix.sync.aligned.m8n8.x2.trans.shared.b16 {%r1131, %r1132}, [%r134];

	// end inline asm
	// begin inline asm
	mma.sync.aligned.m16n8k16.row.col.f32.f16.f16.f32 {%f1808,%f1807,%f1806,%f1805},{%r666,%r667,%r668,%r669},{%r1131,%r1132},{%f1403,%f1404,%f1405,%f1406};

	// end inline asm
	// begin inline asm
	ldmatrix.sync.aligned.m8n8.x2.trans.shared.b16 {%r1140, %r1141}, [%r135];

	// end inline asm
	// begin inline asm
	mma.sync.aligned.m16n8k16.row.col.f32.f16.f16.f32 {%f1419,%f1420,%f1421,%f1422},{%r639,%r640,%r641,%r642},{%r1140,%r1141},{%f1423,%f1424,%f1425,%f1426};

	// end inline asm
	// begin inline asm
	ldmatrix.sync.aligned.m8n8.x2.trans.shared.b16 {%r1149, %r1150}, [%r136];

	// end inline asm
	// begin inline asm
	mma.sync.aligned.m16n8k16.row.col.f32.f16.f16.f32 {%f1427,%f1428,%f1429,%f1430},{%r648,%r649,%r650,%r651},{%r1149,%r1150},{%f1419,%f1420,%f1421,%f1422};

	// end inline asm
	// begin inline asm
	ldmatrix.sync.aligned.m8n8.x2.trans.shared.b16 {%r1158, %r1159}, [%r137];

	// end inline asm
	// begin inline asm
	mma.sync.aligned.m16n8k16.row.col.f32.f16.f16.f32 {%f1435,%f1436,%f1437,%f1438},{%r657,%r658,%r659,%r660},{%r1158,%r1159},{%f1427,%f1428,%f1429,%f1430};

	// end inline asm
	// begin inline asm
	ldmatrix.sync.aligned.m8n8.x2.trans.shared.b16 {%r1167, %r1168}, [%r138];

	// end inline asm
	// begin inline asm
	mma.sync.aligned.m16n8k16.row.col.f32.f16.f16.f32 {%f1804,%f1803,%f1802,%f1801},{%r666,%r667,%r668,%r669},{%r1167,%r1168},{%f1435,%f1436,%f1437,%f1438};

	// end inline asm
	// begin inline asm
	ldmatrix.sync.aligned.m8n8.x2.trans.shared.b16 {%r1176, %r1177}, [%r139];

	// end inline asm
	// begin inline asm
	mma.sync.aligned.m16n8k16.row.col.f32.f16.f16.f32 {%f1451,%f1452,%f1453,%f1454},{%r639,%r640,%r641,%r642},{%r1176,%r1177},{%f1455,%f1456,%f1457,%f1458};

	// end inline asm
	// begin inline asm
	ldmatrix.sync.aligned.m8n8.x2.trans.shared.b16 {%r1185, %r1186}, [%r140];

	// end inline asm
	// begin inline asm
	mma.sync.aligned.m16n8k16.row.col.f32.f16.f16.f32 {%f1459,%f1460,%f1461,%f1462},{%r648,%r649,%r650,%r651},{%r1185,%r1186},{%f1451,%f1452,%f1453,%f1454};

	// end inline asm
	// begin inline asm
	ldmatrix.sync.aligned.m8n8.x2.trans.shared.b16 {%r1194, %r1195}, [%r141];

	// end inline asm
	// begin inline asm
	mma.sync.aligned.m16n8k16.row.col.f32.f16.f16.f32 {%f1467,%f1468,%f1469,%f1470},{%r657,%r658,%r659,%r660},{%r1194,%r1195},{%f1459,%f1460,%f1461,%f1462};

	// end inline asm
	// begin inline asm
	ldmatrix.sync.aligned.m8n8.x2.trans.shared.b16 {%r1203, %r1204}, [%r142];

	// end inline asm
	// begin inline asm
	mma.sync.aligned.m16n8k16.row.col.f32.f16.f16.f32 {%f1800,%f1799,%f1798,%f1797},{%r666,%r667,%r668,%r669},{%r1203,%r1204},{%f1467,%f1468,%f1469,%f1470};

	// end inline asm
	bar.sync 	0;
	add.s32 	%r1321, %r1321, 64;
	setp.lt.s32 	%p80, %r1321, %r75;
	@%p80 bra 	$L__BB1_35;
$L__BB1_62:
	setp.gt.f32 	%p81, %f1861, 0f00000000;
	rcp.rn.f32 	%f1651, %f1861;
	selp.f32 	%f1652, %f1651, 0f00000000, %p81;
	setp.gt.f32 	%p82, %f1862, 0f00000000;
	rcp.rn.f32 	%f1653, %f1862;
	selp.f32 	%f1654, %f1653, 0f00000000, %p82;
	shl.b32 	%r1220, %r4, 14;
	cvt.s64.s32 	%rd28, %r1220;
	add.s64 	%rd6, %rd2, %rd28;
	add.s32 	%r1221, %r6, %r3;
	mul.f32 	%f1587, %f1652, %f1860;
	// begin inline asm
	{  cvt.rn.f16.f32 %rs35, %f1587;}

	// end inline asm
	mul.f32 	%f1588, %f1652, %f1859;
	// begin inline asm
	{  cvt.rn.f16.f32 %rs36, %f1588;}

	// end inline asm
	mul.f32 	%f1589, %f1654, %f1858;
	// begin inline asm
	{  cvt.rn.f16.f32 %rs37, %f1589;}

	// end inline asm
	mul.f32 	%f1590, %f1654, %f1857;
	// begin inline asm
	{  cvt.rn.f16.f32 %rs38, %f1590;}

	// end inline asm
	mov.b32 	%r1222, {%rs35, %rs36};
	shl.b32 	%r1223, %r1221, 8;
	shl.b32 	%r1224, %r10, 1;
	or.b32  	%r1225, %r1223, %r1224;
	add.s32 	%r1227, %r181, %r1225;
	st.shared.u32 	[%r1227], %r1222;
	mov.b32 	%r1228, {%rs37, %rs38};
	st.shared.u32 	[%r1227+2048], %r1228;
	mul.f32 	%f1591, %f1652, %f1856;
	// begin inline asm
	{  cvt.rn.f16.f32 %rs39, %f1591;}

	// end inline asm
	mul.f32 	%f1592, %f1652, %f1855;
	// begin inline asm
	{  cvt.rn.f16.f32 %rs40, %f1592;}

	// end inline asm
	mul.f32 	%f1593, %f1654, %f1854;
	// begin inline asm
	{  cvt.rn.f16.f32 %rs41, %f1593;}

	// end inline asm
	mul.f32 	%f1594, %f1654, %f1853;
	// begin inline asm
	{  cvt.rn.f16.f32 %rs42, %f1594;}

	// end inline asm
	mov.b32 	%r1229, {%rs39, %rs40};
	st.shared.u32 	[%r1227+16], %r1229;
	mov.b32 	%r1230, {%rs41, %rs42};
	st.shared.u32 	[%r1227+2064], %r1230;
	mul.f32 	%f1595, %f1652, %f1852;
	// begin inline asm
	{  cvt.rn.f16.f32 %rs43, %f1595;}

	// end inline asm
	mul.f32 	%f1596, %f1652, %f1851;
	// begin inline asm
	{  cvt.rn.f16.f32 %rs44, %f1596;}

	// end inline asm
	mul.f32 	%f1597, %f1654, %f1850;
	// begin inline asm
	{  cvt.rn.f16.f32 %rs45, %f1597;}

	// end inline asm
	mul.f32 	%f1598, %f1654, %f1849;
	// begin inline asm
	{  cvt.rn.f16.f32 %rs46, %f1598;}

	// end inline asm
	mov.b32 	%r1231, {%rs43, %rs44};
	st.shared.u32 	[%r1227+32], %r1231;
	mov.b32 	%r1232, {%rs45, %rs46};
	st.shared.u32 	[%r1227+2080], %r1232;
	mul.f32 	%f1599, %f1652, %f1848;
	// begin inline asm
	{  cvt.rn.f16.f32 %rs47, %f1599;}

	// end inline asm
	mul.f32 	%f1600, %f1652, %f1847;
	// begin inline asm
	{  cvt.rn.f16.f32 %rs48, %f1600;}

	// end inline asm
	mul.f32 	%f1601, %f1654, %f1846;
	// begin inline asm
	{  cvt.rn.f16.f32 %rs49, %f1601;}

	// end inline asm
	mul.f32 	%f1602, %f1654, %f1845;
	// begin inline asm
	{  cvt.rn.f16.f32 %rs50, %f1602;}

	// end inline asm
	mov.b32 	%r1233, {%rs47, %rs48};
	st.shared.u32 	[%r1227+48], %r1233;
	mov.b32 	%r1234, {%rs49, %rs50};
	st.shared.u32 	[%r1227+2096], %r1234;
	mul.f32 	%f1603, %f1652, %f1844;
	// begin inline asm
	{  cvt.rn.f16.f32 %rs51, %f1603;}

	// end inline asm
	mul.f32 	%f1604, %f1652, %f1843;
	// begin inline asm
	{  cvt.rn.f16.f32 %rs52, %f1604;}

	// end inline asm
	mul.f32 	%f1605, %f1654, %f1842;
	// begin inline asm
	{  cvt.rn.f16.f32 %rs53, %f1605;}

	// end inline asm
	mul.f32 	%f1606, %f1654, %f1841;
	// begin inline asm
	{  cvt.rn.f16.f32 %rs54, %f1606;}

	// end inline asm
	mov.b32 	%r1235, {%rs51, %rs52};
	st.shared.u32 	[%r1227+64], %r1235;
	mov.b32 	%r1236, {%rs53, %rs54};
	st.shared.u32 	[%r1227+2112], %r1236;
	mul.f32 	%f1607, %f1652, %f1840;
	// begin inline asm
	{  cvt.rn.f16.f32 %rs55, %f1607;}

	// end inline asm
	mul.f32 	%f1608, %f1652, %f1839;
	// begin inline asm
	{  cvt.rn.f16.f32 %rs56, %f1608;}

	// end inline asm
	mul.f32 	%f1609, %f1654, %f1838;
	// begin inline asm
	{  cvt.rn.f16.f32 %rs57, %f1609;}

	// end inline asm
	mul.f32 	%f1610, %f1654, %f1837;
	// begin inline asm
	{  cvt.rn.f16.f32 %rs58, %f1610;}

	// end inline asm
	mov.b32 	%r1237, {%rs55, %rs56};
	st.shared.u32 	[%r1227+80], %r1237;
	mov.b32 	%r1238, {%rs57, %rs58};
	st.shared.u32 	[%r1227+2128], %r1238;
	mul.f32 	%f1611, %f1652, %f1836;
	// begin inline asm
	{  cvt.rn.f16.f32 %rs59, %f1611;}

	// end inline asm
	mul.f32 	%f1612, %f1652, %f1835;
	// begin inline asm
	{  cvt.rn.f16.f32 %rs60, %f1612;}

	// end inline asm
	mul.f32 	%f1613, %f1654, %f1834;
	// begin inline asm
	{  cvt.rn.f16.f32 %rs61, %f1613;}

	// end inline asm
	mul.f32 	%f1614, %f1654, %f1833;
	// begin inline asm
	{  cvt.rn.f16.f32 %rs62, %f1614;}

	// end inline asm
	mov.b32 	%r1239, {%rs59, %rs60};
	st.shared.u32 	[%r1227+96], %r1239;
	mov.b32 	%r1240, {%rs61, %rs62};
	st.shared.u32 	[%r1227+2144], %r1240;
	mul.f32 	%f1615, %f1652, %f1832;
	// begin inline asm
	{  cvt.rn.f16.f32 %rs63, %f1615;}

	// end inline asm
	mul.f32 	%f1616, %f1652, %f1831;
	// begin inline asm
	{  cvt.rn.f16.f32 %rs64, %f1616;}

	// end inline asm
	mul.f32 	%f1617, %f1654, %f1830;
	// begin inline asm
	{  cvt.rn.f16.f32 %rs65, %f1617;}

	// end inline asm
	mul.f32 	%f1618, %f1654, %f1829;
	// begin inline asm
	{  cvt.rn.f16.f32 %rs66, %f1618;}

	// end inline asm
	mov.b32 	%r1241, {%rs63, %rs64};
	st.shared.u32 	[%r1227+112], %r1241;
	mov.b32 	%r1242, {%rs65, %rs66};
	st.shared.u32 	[%r1227+2160], %r1242;
	mul.f32 	%f1619, %f1652, %f1828;
	// begin inline asm
	{  cvt.rn.f16.f32 %rs67, %f1619;}

	// end inline asm
	mul.f32 	%f1620, %f1652, %f1827;
	// begin inline asm
	{  cvt.rn.f16.f32 %rs68, %f1620;}

	// end inline asm
	mul.f32 	%f1621, %f1654, %f1826;
	// begin inline asm
	{  cvt.rn.f16.f32 %rs69, %f1621;}

	// end inline asm
	mul.f32 	%f1622, %f1654, %f1825;
	// begin inline asm
	{  cvt.rn.f16.f32 %rs70, %f1622;}

	// end inline asm
	mov.b32 	%r1243, {%rs67, %rs68};
	st.shared.u32 	[%r1227+128], %r1243;
	mov.b32 	%r1244, {%rs69, %rs70};
	st.shared.u32 	[%r1227+2176], %r1244;
	mul.f32 	%f1623, %f1652, %f1824;
	// begin inline asm
	{  cvt.rn.f16.f32 %rs71, %f1623;}

	// end inline asm
	mul.f32 	%f1624, %f1652, %f1823;
	// begin inline asm
	{  cvt.rn.f16.f32 %rs72, %f1624;}

	// end inline asm
	mul.f32 	%f1625, %f1654, %f1822;
	// begin inline asm
	{  cvt.rn.f16.f32 %rs73, %f1625;}

	// end inline asm
	mul.f32 	%f1626, %f1654, %f1821;
	// begin inline asm
	{  cvt.rn.f16.f32 %rs74, %f1626;}

	// end inline asm
	mov.b32 	%r1245, {%rs71, %rs72};
	st.shared.u32 	[%r1227+144], %r1245;
	mov.b32 	%r1246, {%rs73, %rs74};
	st.shared.u32 	[%r1227+2192], %r1246;
	mul.f32 	%f1627, %f1652, %f1820;
	// begin inline asm
	{  cvt.rn.f16.f32 %rs75, %f1627;}

	// end inline asm
	mul.f32 	%f1628, %f1652, %f1819;
	// begin inline asm
	{  cvt.rn.f16.f32 %rs76, %f1628;}

	// end inline asm
	mul.f32 	%f1629, %f1654, %f1818;
	// begin inline asm
	{  cvt.rn.f16.f32 %rs77, %f1629;}

	// end inline asm
	mul.f32 	%f1630, %f1654, %f1817;
	// begin inline asm
	{  cvt.rn.f16.f32 %rs78, %f1630;}

	// end inline asm
	mov.b32 	%r1247, {%rs75, %rs76};
	st.shared.u32 	[%r1227+160], %r1247;
	mov.b32 	%r1248, {%rs77, %rs78};
	st.shared.u32 	[%r1227+2208], %r1248;
	mul.f32 	%f1631, %f1652, %f1816;
	// begin inline asm
	{  cvt.rn.f16.f32 %rs79, %f1631;}

	// end inline asm
	mul.f32 	%f1632, %f1652, %f1815;
	// begin inline asm
	{  cvt.rn.f16.f32 %rs80, %f1632;}

	// end inline asm
	mul.f32 	%f1633, %f1654, %f1814;
	// begin inline asm
	{  cvt.rn.f16.f32 %rs81, %f1633;}

	// end inline asm
	mul.f32 	%f1634, %f1654, %f1813;
	// begin inline asm
	{  cvt.rn.f16.f32 %rs82, %f1634;}

	// end inline asm
	mov.b32 	%r1249, {%rs79, %rs80};
	st.shared.u32 	[%r1227+176], %r1249;
	mov.b32 	%r1250, {%rs81, %rs82};
	st.shared.u32 	[%r1227+2224], %r1250;
	mul.f32 	%f1635, %f1652, %f1812;
	// begin inline asm
	{  cvt.rn.f16.f32 %rs83, %f1635;}

	// end inline asm
	mul.f32 	%f1636, %f1652, %f1811;
	// begin inline asm
	{  cvt.rn.f16.f32 %rs84, %f1636;}

	// end inline asm
	mul.f32 	%f1637, %f1654, %f1810;
	// begin inline asm
	{  cvt.rn.f16.f32 %rs85, %f1637;}

	// end inline asm
	mul.f32 	%f1638, %f1654, %f1809;
	// begin inline asm
	{  cvt.rn.f16.f32 %rs86, %f1638;}

	// end inline asm
	mov.b32 	%r1251, {%rs83, %rs84};
	st.shared.u32 	[%r1227+192], %r1251;
	mov.b32 	%r1252, {%rs85, %rs86};
	st.shared.u32 	[%r1227+2240], %r1252;
	mul.f32 	%f1639, %f1652, %f1808;
	// begin inline asm
	{  cvt.rn.f16.f32 %rs87, %f1639;}

	// end inline asm
	mul.f32 	%f1640, %f1652, %f1807;
	// begin inline asm
	{  cvt.rn.f16.f32 %rs88, %f1640;}

	// end inline asm
	mul.f32 	%f1641, %f1654, %f1806;
	// begin inline asm
	{  cvt.rn.f16.f32 %rs89, %f1641;}

	// end inline asm
	mul.f32 	%f1642, %f1654, %f1805;
	// begin inline asm
	{  cvt.rn.f16.f32 %rs90, %f1642;}

	// end inline asm
	mov.b32 	%r1253, {%rs87, %rs88};
	st.shared.u32 	[%r1227+208], %r1253;
	mov.b32 	%r1254, {%rs89, %rs90};
	st.shared.u32 	[%r1227+2256], %r1254;
	mul.f32 	%f1643, %f1652, %f1804;
	// begin inline asm
	{  cvt.rn.f16.f32 %rs91, %f1643;}

	// end inline asm
	mul.f32 	%f1644, %f1652, %f1803;
	// begin inline asm
	{  cvt.rn.f16.f32 %rs92, %f1644;}

	// end inline asm
	mul.f32 	%f1645, %f1654, %f1802;
	// begin inline asm
	{  cvt.rn.f16.f32 %rs93, %f1645;}

	// end inline asm
	mul.f32 	%f1646, %f1654, %f1801;
	// begin inline asm
	{  cvt.rn.f16.f32 %rs94, %f1646;}

	// end inline asm
	mov.b32 	%r1255, {%rs91, %rs92};
	st.shared.u32 	[%r1227+224], %r1255;
	mov.b32 	%r1256, {%rs93, %rs94};
	st.shared.u32 	[%r1227+2272], %r1256;
	mul.f32 	%f1647, %f1652, %f1800;
	// begin inline asm
	{  cvt.rn.f16.f32 %rs95, %f1647;}

	// end inline asm
	mul.f32 	%f1648, %f1652, %f1799;
	// begin inline asm
	{  cvt.rn.f16.f32 %rs96, %f1648;}

	// end inline asm
	mul.f32 	%f1649, %f1654, %f1798;
	// begin inline asm
	{  cvt.rn.f16.f32 %rs97, %f1649;}

	// end inline asm
	mul.f32 	%f1650, %f1654, %f1797;
	// begin inline asm
	{  cvt.rn.f16.f32 %rs98, %f1650;}

	// end inline asm
	mov.b32 	%r1257, {%rs95, %rs96};
	st.shared.u32 	[%r1227+240], %r1257;
	mov.b32 	%r1258, {%rs97, %rs98};
	st.shared.u32 	[%r1227+2288], %r1258;
	bar.sync 	0;
	shr.u32 	%r167, %r1, 4;
	add.s32 	%r168, %r5, %r167;
	setp.ge.s32 	%p83, %r168, %r171;
	shl.b32 	%r1259, %r167, 7;
	or.b32  	%r169, %r1259, %r76;
	shl.b32 	%r1260, %r169, 1;
	add.s32 	%r170, %r181, %r1260;
	@%p83 bra 	$L__BB1_64;
	cvt.u64.u32 	%rd29, %r169;
	add.s64 	%rd30, %rd6, %rd29;
	shl.b64 	%rd31, %rd30, 1;
	add.s64 	%rd32, %rd1, %rd31;
	ld.shared.v4.f32 	{%f1655, %f1656, %f1657, %f1658}, [%r170];
	st.global.v4.f32 	[%rd32], {%f1655, %f1656, %f1657, %f1658};
$L__BB1_64:
	add.s32 	%r1261, %r168, 16;
	setp.ge.s32 	%p84, %r1261, %r171;
	@%p84 bra 	$L__BB1_66;
	or.b32  	%r1264, %r169, 2048;
	cvt.u64.u32 	%rd33, %r1264;
	add.s64 	%rd34, %rd6, %rd33;
	shl.b64 	%rd35, %rd34, 1;
	add.s64 	%rd36, %rd1, %rd35;
	ld.shared.v4.f32 	{%f1659, %f1660, %f1661, %f1662}, [%r170+4096];
	st.global.v4.f32 	[%rd36], {%f1659, %f1660, %f1661, %f1662};
$L__BB1_66:
	add.s32 	%r1265, %r168, 32;
	setp.ge.s32 	%p85, %r1265, %r171;
	@%p85 bra 	$L__BB1_68;
	or.b32  	%r1268, %r169, 4096;
	cvt.u64.u32 	%rd37, %r1268;
	add.s64 	%rd38, %rd6, %rd37;
	shl.b64 	%rd39, %rd38, 1;
	add.s64 	%rd40, %rd1, %rd39;
	ld.shared.v4.f32 	{%f1663, %f1664, %f1665, %f1666}, [%r170+8192];
	st.global.v4.f32 	[%rd40], {%f1663, %f1664, %f1665, %f1666};
$L__BB1_68:
	add.s32 	%r1269, %r168, 48;
	setp.ge.s32 	%p86, %r1269, %r171;
	@%p86 bra 	$L__BB1_70;
	or.b32  	%r1272, %r169, 6144;
	cvt.u64.u32 	%rd41, %r1272;
	add.s64 	%rd42, %rd6, %rd41;
	shl.b64 	%rd43, %rd42, 1;
	add.s64 	%rd44, %rd1, %rd43;
	ld.shared.v4.f32 	{%f1667, %f1668, %f1669, %f1670}, [%r170+12288];
	st.global.v4.f32 	[%rd44], {%f1667, %f1668, %f1669, %f1670};
$L__BB1_70:
	add.s32 	%r1273, %r168, 64;
	setp.ge.s32 	%p87, %r1273, %r171;
	@%p87 bra 	$L__BB1_72;
	or.b32  	%r1276, %r169, 8192;
	cvt.u64.u32 	%rd45, %r1276;
	add.s64 	%rd46, %rd6, %rd45;
	shl.b64 	%rd47, %rd46, 1;
	add.s64 	%rd48, %rd1, %rd47;
	ld.shared.v4.f32 	{%f1671, %f1672, %f1673, %f1674}, [%r170+16384];
	st.global.v4.f32 	[%rd48], {%f1671, %f1672, %f1673, %f1674};
$L__BB1_72:
	add.s32 	%r1277, %r168, 80;
	setp.ge.s32 	%p88, %r1277, %r171;
	@%p88 bra 	$L__BB1_74;
	or.b32  	%r1280, %r169, 10240;
	cvt.u64.u32 	%rd49, %r1280;
	add.s64 	%rd50, %rd6, %rd49;
	shl.b64 	%rd51, %rd50, 1;
	add.s64 	%rd52, %rd1, %rd51;
	ld.shared.v4.f32 	{%f1675, %f1676, %f1677, %f1678}, [%r170+20480];
	st.global.v4.f32 	[%rd52], {%f1675, %f1676, %f1677, %f1678};
$L__BB1_74:
	add.s32 	%r1281, %r168, 96;
	setp.ge.s32 	%p89, %r1281, %r171;
	@%p89 bra 	$L__BB1_76;
	or.b32  	%r1284, %r169, 12288;
	cvt.u64.u32 	%rd53, %r1284;
	add.s64 	%rd54, %rd6, %rd53;
	shl.b64 	%rd55, %rd54, 1;
	add.s64 	%rd56, %rd1, %rd55;
	ld.shared.v4.f32 	{%f1679, %f1680, %f1681, %f1682}, [%r170+24576];
	st.global.v4.f32 	[%rd56], {%f1679, %f1680, %f1681, %f1682};
$L__BB1_76:
	add.s32 	%r1285, %r168, 112;
	setp.ge.s32 	%p90, %r1285, %r171;
	@%p90 bra 	$L__BB1_78;
	or.b32  	%r1288, %r169, 14336;
	cvt.u64.u32 	%rd57, %r1288;
	add.s64 	%rd58, %rd6, %rd57;
	shl.b64 	%rd59, %rd58, 1;
	add.s64 	%rd60, %rd1, %rd59;
	ld.shared.v4.f32 	{%f1683, %f1684, %f1685, %f1686}, [%r170+28672];
	st.global.v4.f32 	[%rd60], {%f1683, %f1684, %f1685, %f1686};
$L__BB1_78:
	ret;

}
	// .globl	_Z18flash_attention_v9ILi64ELi64ELi4ELi128ELb1ELi2ELb0ELb1ELb1ELb0ELb1ELb0EEvPK6__halfS2_S2_PS0_PfS4_ifi
.visible .entry _Z18flash_attention_v9ILi64ELi64ELi4ELi128ELb1ELi2ELb0ELb1ELb1ELb0ELb1ELb0EEvPK6__halfS2_S2_PS0_PfS4_ifi(
	.param .u64 .ptr .align 1 _Z18flash_attention_v9ILi64ELi64ELi4ELi128ELb1ELi2ELb0ELb1ELb1ELb0ELb1ELb0EEvPK6__halfS2_S2_PS0_PfS4_ifi_param_0,
	.param .u64 .ptr .align 1 _Z18flash_attention_v9ILi64ELi64ELi4ELi128ELb1ELi2ELb0ELb1ELb1ELb0ELb1ELb0EEvPK6__halfS2_S2_PS0_PfS4_ifi_param_1,
	.param .u64 .ptr .align 1 _Z18flash_attention_v9ILi64ELi64ELi4ELi128ELb1ELi2ELb0ELb1ELb1ELb0ELb1ELb0EEvPK6__halfS2_S2_PS0_PfS4_ifi_param_2,
	.param .u64 .ptr .align 1 _Z18flash_attention_v9ILi64ELi64ELi4ELi128ELb1ELi2ELb0ELb1ELb1ELb0ELb1ELb0EEvPK6__halfS2_S2_PS0_PfS4_ifi_param_3,
	.param .u64 .ptr .align 1 _Z18flash_attention_v9ILi64ELi64ELi4ELi128ELb1ELi2ELb0ELb1ELb1ELb0ELb1ELb0EEvPK6__halfS2_S2_PS0_PfS4_ifi_param_4,
	.param .u64 .ptr .align 1 _Z18flash_attention_v9ILi64ELi64ELi4ELi128ELb1ELi2ELb0ELb1ELb1ELb0ELb1ELb0EEvPK6__halfS2_S2_PS0_PfS4_ifi_param_5,
	.param .u32 _Z18flash_attention_v9ILi64ELi64ELi4ELi128ELb1ELi2ELb0ELb1ELb1ELb0ELb1ELb0EEvPK6__halfS2_S2_PS0_PfS4_ifi_param_6,
	.param .f32 _Z18flash_attention_v9ILi64ELi64ELi4ELi128ELb1ELi2ELb0ELb1ELb1ELb0ELb1ELb0EEvPK6__halfS2_S2_PS0_PfS4_ifi_param_7,
	.param .u32 _Z18flash_attention_v9ILi64ELi64ELi4ELi128ELb1ELi2ELb0ELb1ELb1ELb0ELb1ELb0EEvPK6__halfS2_S2_PS0_PfS4_ifi_param_8
)
.maxntid 128
.minnctapersm 2
{
	.reg .pred 	%p<97>;
	.reg .b16 	%rs<97>;
	.reg .b32 	%r<1559>;
	.reg .b32 	%f<1941>;
	.reg .b64 	%rd<85>;

	ld.param.u64 	%rd7, [_Z18flash_attention_v9ILi64ELi64ELi4ELi128ELb1ELi2ELb0ELb1ELb1ELb0ELb1ELb0EEvPK6__halfS2_S2_PS0_PfS4_ifi_param_0];
	ld.param.u64 	%rd8, [_Z18flash_attention_v9ILi64ELi64ELi4ELi128ELb1ELi2ELb0ELb1ELb1ELb0ELb1ELb0EEvPK6__halfS2_S2_PS0_PfS4_ifi_param_1];
	ld.param.u64 	%rd9, [_Z18flash_attention_v9ILi64ELi64ELi4ELi128ELb1ELi2ELb0ELb1ELb1ELb0ELb1ELb0EEvPK6__halfS2_S2_PS0_PfS4_ifi_param_2];
	ld.param.u64 	%rd10, [_Z18flash_attention_v9ILi64ELi64ELi4ELi128ELb1ELi2ELb0ELb1ELb1ELb0ELb1ELb0EEvPK6__halfS2_S2_PS0_PfS4_ifi_param_3];
	ld.param.u32 	%r196, [_Z18flash_attention_v9ILi64ELi64ELi4ELi128ELb1ELi2ELb0ELb1ELb1ELb0ELb1ELb0EEvPK6__halfS2_S2_PS0_PfS4_ifi_param_6];
	ld.param.f32 	%f399, [_Z18flash_attention_v9ILi64ELi64ELi4ELi128ELb1ELi2ELb0ELb1ELb1ELb0ELb1ELb0EEvPK6__halfS2_S2_PS0_PfS4_ifi_param_7];
	cvta.to.global.u64 	%rd1, %rd9;
	cvta.to.global.u64 	%rd2, %rd8;
	cvta.to.global.u64 	%rd3, %rd10;
	mov.u32 	%r1, %tid.x;
	and.b32  	%r2, %r1, 31;
	shr.u32 	%r3, %r2, 2;
	mov.u32 	%r197, %nctaid.y;
	mov.u32 	%r198, %ctaid.y;
	not.b32 	%r199, %r198;
	add.s32 	%r4, %r197, %r199;
	shl.b32 	%r5, %r4, 6;
	setp.ge.s32 	%p1, %r5, %r196;
	@%p1 bra 	$L__BB2_90;
	mov.u32 	%r203, %ctaid.x;
	cvta.to.global.u64 	%rd13, %rd7;
	shr.u32 	%r204, %r1, 1;
	and.b32  	%r6, %r204, 48;
	add.s32 	%r205, %r5, %r6;
	add.s32 	%r7, %r205, %r3;
	add.s32 	%r8, %r7, 8;
	mul.lo.s32 	%r206, %r203, %r196;
	shl.b32 	%r207, %r206, 7;
	cvt.s64.s32 	%rd4, %r207;
	shl.b32 	%r208, %r205, 7;
	cvt.s64.s32 	%rd14, %r208;
	add.s64 	%rd15, %rd4, %rd14;
	shl.b64 	%rd16, %rd15, 1;
	add.s64 	%rd17, %rd13, %rd16;
	mov.u32 	%r209, smem;
	cvt.u64.u32 	%rd18, %r209;
	cvta.shared.u64 	%rd12, %rd18;
	add.s64 	%rd11, %rd12, 17408;
	// begin inline asm
	{.reg .u64 u64addr;
 cvta.to.shared.u64 u64addr, %rd11;
 cvt.u32.u64 %r200, u64addr;}

	// end inline asm
	// begin inline asm
	{.reg .u64 u64addr;
 cvta.to.shared.u64 u64addr, %rd12;
 cvt.u32.u64 %r201, u64addr;}

	// end inline asm
	shl.b32 	%r210, %r1, 1;
	and.b32  	%r11, %r210, 6;
	setp.ge.s32 	%p2, %r7, %r196;
	shl.b32 	%r211, %r3, 7;
	or.b32  	%r212, %r211, %r11;
	mul.wide.u32 	%rd19, %r212, 2;
	add.s64 	%rd5, %rd17, %rd19;
	mov.b32 	%r1525, 0;
	mov.u32 	%r1526, %r1525;
	@%p2 bra 	$L__BB2_3;
	ld.global.nc.u32 	%r1526, [%rd5];
	ld.global.nc.u32 	%r1525, [%rd5+16];
$L__BB2_3:
	setp.ge.s32 	%p3, %r8, %r196;
	mov.b32 	%r1527, 0;
	mov.u32 	%r1528, %r1527;
	@%p3 bra 	$L__BB2_5;
	ld.global.nc.u32 	%r1528, [%rd5+2048];
	ld.global.nc.u32 	%r1527, [%rd5+2064];
$L__BB2_5:
	setp.ge.s32 	%p4, %r7, %r196;
	mov.b32 	%r1529, 0;
	mov.u32 	%r1530, %r1529;
	@%p4 bra 	$L__BB2_7;
	ld.global.nc.u32 	%r1530, [%rd5+32];
	ld.global.nc.u32 	%r1529, [%rd5+48];
$L__BB2_7:
	setp.ge.s32 	%p5, %r8, %r196;
	mov.b32 	%r1531, 0;
	mov.u32 	%r1532, %r1531;
	@%p5 bra 	$L__BB2_9;
	ld.global.nc.u32 	%r1532, [%rd5+2080];
	ld.global.nc.u32 	%r1531, [%rd5+2096];
$L__BB2_9:
	setp.ge.s32 	%p6, %r7, %r196;
	mov.b32 	%r1533, 0;
	mov.u32 	%r1534, %r1533;
	@%p6 bra 	$L__BB2_11;
	ld.global.nc.u32 	%r1534, [%rd5+64];
	ld.global.nc.u32 	%r1533, [%rd5+80];
$L__BB2_11:
	setp.ge.s32 	%p7, %r8, %r196;
	mov.b32 	%r1535, 0;
	mov.u32 	%r1536, %r1535;
	@%p7 bra 	$L__BB2_13;
	ld.global.nc.u32 	%r1536, [%rd5+2112];
	ld.global.nc.u32 	%r1535, [%rd5+2128];
$L__BB2_13:
	setp.ge.s32 	%p8, %r7, %r196;
	mov.b32 	%r1537, 0;
	mov.u32 	%r1538, %r1537;
	@%p8 bra 	$L__BB2_15;
	ld.global.nc.u32 	%r1538, [%rd5+96];
	ld.global.nc.u32 	%r1537, [%rd5+112];
$L__BB2_15:
	setp.ge.s32 	%p9, %r8, %r196;
	mov.b32 	%r1539, 0;
	mov.u32 	%r1540, %r1539;
	@%p9 bra 	$L__BB2_17;
	ld.global.nc.u32 	%r1540, [%rd5+2144];
	ld.global.nc.u32 	%r1539, [%rd5+2160];
$L__BB2_17:
	setp.ge.s32 	%p10, %r7, %r196;
	mov.b32 	%r1541, 0;
	mov.u32 	%r1542, %r1541;
	@%p10 bra 	$L__BB2_19;
	ld.global.nc.u32 	%r1542, [%rd5+128];
	ld.global.nc.u32 	%r1541, [%rd5+144];
$L__BB2_19:
	setp.ge.s32 	%p11, %r8, %r196;
	mov.b32 	%r1543, 0;
	mov.u32 	%r1544, %r1543;
	@%p11 bra 	$L__BB2_21;
	ld.global.nc.u32 	%r1544, [%rd5+2176];
	ld.global.nc.u32 	%r1543, [%rd5+2192];
$L__BB2_21:
	setp.ge.s32 	%p12, %r7, %r196;
	mov.b32 	%r1545, 0;
	mov.u32 	%r1546, %r1545;
	@%p12 bra 	$L__BB2_23;
	ld.global.nc.u32 	%r1546, [%rd5+160];
	ld.global.nc.u32 	%r1545, [%rd5+176];
$L__BB2_23:
	setp.ge.s32 	%p13, %r8, %r196;
	mov.b32 	%r1547, 0;
	mov.u32 	%r1548, %r1547;
	@%p13 bra 	$L__BB2_25;
	ld.global.nc.u32 	%r1548, [%rd5+2208];
	ld.global.nc.u32 	%r1547, [%rd5+2224];
$L__BB2_25:
	setp.ge.s32 	%p14, %r7, %r196;
	mov.b32 	%r1549, 0;
	mov.u32 	%r1550, %r1549;
	@%p14 bra 	$L__BB2_27;
	ld.global.nc.u32 	%r1550, [%rd5+192];
	ld.global.nc.u32 	%r1549, [%rd5+208];
$L__BB2_27:
	setp.ge.s32 	%p15, %r8, %r196;
	mov.b32 	%r1551, 0;
	mov.u32 	%r1552, %r1551;
	@%p15 bra 	$L__BB2_29;
	ld.global.nc.u32 	%r1552, [%rd5+2240];
	ld.global.nc.u32 	%r1551, [%rd5+2256];
$L__BB2_29:
	setp.ge.s32 	%p16, %r7, %r196;
	mov.b32 	%r1553, 0;
	mov.u32 	%r1554, %r1553;
	@%p16 bra 	$L__BB2_31;
	ld.global.nc.u32 	%r1554, [%rd5+224];
	ld.global.nc.u32 	%r1553, [%rd5+240];
$L__BB2_31:
	setp.ge.s32 	%p17, %r8, %r196;
	mov.b32 	%r1555, 0;
	mov.u32 	%r1556, %r1555;
	@%p17 bra 	$L__BB2_33;
	ld.global.nc.u32 	%r1556, [%rd5+2272];
	ld.global.nc.u32 	%r1555, [%rd5+2288];
$L__BB2_33:
	add.s32 	%r228, %r5, 64;
	min.s32 	%r76, %r228, %r196;
	shl.b32 	%r229, %r1, 3;
	and.b32  	%r77, %r229, 120;
	setp.lt.s32 	%p18, %r76, 1;
	mov.f32 	%f1875, 0f00000000;
	mov.f32 	%f1876, %f1875;
	mov.f32 	%f1877, %f1875;
	mov.f32 	%f1878, %f1875;
	mov.f32 	%f1879, %f1875;
	mov.f32 	%f1880, %f1875;
	mov.f32 	%f1881, %f1875;
	mov.f32 	%f1882, %f1875;
	mov.f32 	%f1883, %f1875;
	mov.f32 	%f1884, %f1875;
	mov.f32 	%f1885, %f1875;
	mov.f32 	%f1886, %f1875;
	mov.f32 	%f1887, %f1875;
	mov.f32 	%f1888, %f1875;
	mov.f32 	%f1889, %f1875;
	mov.f32 	%f1890, %f1875;
	mov.f32 	%f1891, %f1875;
	mov.f32 	%f1892, %f1875;
	mov.f32 	%f1893, %f1875;
	mov.f32 	%f1894, %f1875;
	mov.f32 	%f1895, %f1875;
	mov.f32 	%f1896, %f1875;
	mov.f32 	%f1897, %f1875;
	mov.f32 	%f1898, %f1875;
	mov.f32 	%f1899, %f1875;
	mov.f32 	%f1900, %f1875;
	mov.f32 	%f1901, %f1875;
	mov.f32 	%f1902, %f1875;
	mov.f32 	%f1903, %f1875;
	mov.f32 	%f1904, %f1875;
	mov.f32 	%f1905, %f1875;
	mov.f32 	%f1906, %f1875;
	mov.f32 	%f1907, %f1875;
	mov.f32 	%f1908, %f1875;
	mov.f32 	%f1909, %f1875;
	mov.f32 	%f1910, %f1875;
	mov.f32 	%f1911, %f1875;
	mov.f32 	%f1912, %f1875;
	mov.f32 	%f1913, %f1875;
	mov.f32 	%f1914, %f1875;
	mov.f32 	%f1915, %f1875;
	mov.f32 	%f1916, %f1875;
	mov.f32 	%f1917, %f1875;
	mov.f32 	%f1918, %f1875;
	mov.f32 	%f1919, %f1875;
	mov.f32 	%f1920, %f1875;
	mov.f32 	%f1921, %f1875;
	mov.f32 	%f1922, %f1875;
	mov.f32 	%f1923, %f1875;
	mov.f32 	%f1924, %f1875;
	mov.f32 	%f1925, %f1875;
	mov.f32 	%f1926, %f1875;
	mov.f32 	%f1927, %f1875;
	mov.f32 	%f1928, %f1875;
	mov.f32 	%f1929, %f1875;
	mov.f32 	%f1930, %f1875;
	mov.f32 	%f1931, %f1875;
	mov.f32 	%f1932, %f1875;
	mov.f32 	%f1933, %f1875;
	mov.f32 	%f1934, %f1875;
	mov.f32 	%f1935, %f1875;
	mov.f32 	%f1936, %f1875;
	mov.f32 	%f1937, %f1875;
	mov.f32 	%f1938, %f1875;
	mov.f32 	%f1939, %f1875;
	mov.f32 	%f1940, %f1875;
	@%p18 bra 	$L__BB2_74;
	min.u32 	%r231, %r2, 15;
	and.b32  	%r232, %r231, 7;
	shr.u32 	%r78, %r1, 4;
	shl.b32 	%r233, %r231, 1;
	and.b32  	%r234, %r233, 16;
	add.s32 	%r235, %r201, %r234;
	shl.b32 	%r236, %r231, 8;
	add.s32 	%r237, %r200, %r236;
	and.b32  	%r238, %r1, 15;
	xor.b32  	%r239, %r78, %r238;
	shl.b32 	%r79, %r239, 3;
	mad.lo.s32 	%r80, %r232, 272, %r235;
	add.s32 	%r81, %r80, 4352;
	add.s32 	%r82, %r80, 6528;
	add.s32 	%r83, %r80, 8704;
	add.s32 	%r84, %r80, 10880;
	add.s32 	%r85, %r80, 13056;
	add.s32 	%r86, %r80, 15232;
	add.s32 	%r87, %r80, 32;
	add.s32 	%r88, %r80, 2240;
	add.s32 	%r89, %r80, 4416;
	add.s32 	%r90, %r80, 6592;
	add.s32 	%r91, %r80, 8768;
	add.s32 	%r92, %r80, 10944;
	add.s32 	%r93, %r80, 13120;
	add.s32 	%r94, %r80, 15296;
	add.s32 	%r95, %r80, 96;
	add.s32 	%r96, %r80, 2272;
	add.s32 	%r97, %r80, 4448;
	add.s32 	%r98, %r80, 6624;
	add.s32 	%r99, %r80, 8800;
	add.s32 	%r100, %r80, 10976;
	add.s32 	%r101, %r80, 13152;
	add.s32 	%r102, %r80, 15328;
	add.s32 	%r103, %r80, 128;
	add.s32 	%r104, %r80, 2304;
	add.s32 	%r105, %r80, 4480;
	add.s32 	%r106, %r80, 6656;
	add.s32 	%r107, %r80, 8832;
	add.s32 	%r108, %r80, 11008;
	add.s32 	%r109, %r80, 13184;
	add.s32 	%r110, %r80, 2368;
	add.s32 	%r111, %r80, 4544;
	add.s32 	%r112, %r80, 6720;
	add.s32 	%r113, %r80, 8896;
	add.s32 	%r114, %r80, 11072;
	add.s32 	%r115, %r80, 13248;
	add.s32 	%r116, %r80, 15424;
	add.s32 	%r117, %r80, 224;
	add.s32 	%r118, %r80, 2400;
	add.s32 	%r119, %r80, 4576;
	add.s32 	%r120, %r80, 6752;
	add.s32 	%r121, %r80, 8928;
	add.s32 	%r122, %r80, 11104;
	add.s32 	%r123, %r80, 13280;
	add.s32 	%r124, %r80, 15456;
	shl.b32 	%r240, %r231, 4;
	and.b32  	%r241, %r240, 112;
	add.s32 	%r125, %r237, %r241;
	add.s32 	%r126, %r125, 4096;
	add.s32 	%r127, %r125, 8192;
	add.s32 	%r128, %r125, 12288;
	xor.b32  	%r242, %r241, 16;
	add.s32 	%r129, %r237, %r242;
	add.s32 	%r130, %r129, 4096;
	add.s32 	%r131, %r129, 8192;
	add.s32 	%r132, %r129, 12288;
	xor.b32  	%r243, %r241, 32;
	add.s32 	%r133, %r237, %r243;
	add.s32 	%r134, %r133, 4096;
	add.s32 	%r135, %r133, 8192;
	add.s32 	%r136, %r133, 12288;
	xor.b32  	%r244, %r241, 48;
	add.s32 	%r137, %r237, %r244;
	add.s32 	%r138, %r137, 4096;
	add.s32 	%r139, %r137, 8192;
	add.s32 	%r140, %r137, 12288;
	xor.b32  	%r245, %r241, 64;
	add.s32 	%r141, %r237, %r245;
	add.s32 	%r142, %r141, 4096;
	add.s32 	%r143, %r141, 8192;
	add.s32 	%r144, %r141, 12288;
	xor.b32  	%r246, %r241, 80;
	add.s32 	%r145, %r237, %r246;
	add.s32 	%r146, %r145, 4096;
	add.s32 	%r147, %r145, 8192;
	add.s32 	%r148, %r145, 12288;
	xor.b32  	%r247, %r241, 96;
	add.s32 	%r149, %r237, %r247;
	add.s32 	%r150, %r149, 4096;
	add.s32 	%r151, %r149, 8192;
	add.s32 	%r152, %r149, 12288;
	xor.b32  	%r248, %r241, 112;
	add.s32 	%r153, %r237, %r248;
	add.s32 	%r154, %r125, 128;
	xor.b32  	%r249, %r241, 144;
	add.s32 	%r155, %r237, %r249;
	xor.b32  	%r250, %r241, 160;
	add.s32 	%r156, %r237, %r250;
	xor.b32  	%r251, %r241, 176;
	add.s32 	%r157, %r237, %r251;
	xor.b32  	%r252, %r241, 192;
	add.s32 	%r158, %r237, %r252;
	add.s32 	%r159, %r158, 4096;
	add.s32 	%r160, %r158, 8192;
	add.s32 	%r161, %r158, 12288;
	xor.b32  	%r253, %r241, 208;
	add.s32 	%r162, %r237, %r253;
	add.s32 	%r163, %r162, 4096;
	add.s32 	%r164, %r162, 8192;
	add.s32 	%r165, %r162, 12288;
	xor.b32  	%r254, %r241, 224;
	add.s32 	%r166, %r237, %r254;
	add.s32 	%r167, %r166, 4096;
	add.s32 	%r168, %r166, 8192;
	add.s32 	%r169, %r166, 12288;
	xor.b32  	%r255, %r241, 240;
	add.s32 	%r170, %r237, %r255;
	add.s32 	%r171, %r170, 4096;
	add.s32 	%r172, %r170, 8192;
	add.s32 	%r173, %r170, 12288;
	mov.f32 	%f1805, 0fFF7FFFFF;
	mov.b32 	%r1557, 0;
	mov.f32 	%f1875, 0f00000000;
	shl.b32 	%r263, %r79, 1;
	mov.f32 	%f1806, %f1805;
$L__BB2_35:
	mov.f32 	%f66, %f1806;
	mov.f32 	%f65, %f1805;
	mov.u32 	%r1558, %r78;
$L__BB2_36:
	add.s32 	%r176, %r1558, %r1557;
	setp.ge.s32 	%p19, %r176, %r196;
	mov.f32 	%f1809, 0f00000000;
	mov.f32 	%f1810, %f1809;
	mov.f32 	%f1811, %f1809;
	mov.f32 	%f1812, %f1809;
	@%p19 bra 	$L__BB2_38;
	shl.b32 	%r256, %r176, 7;
	or.b32  	%r257, %r256, %r77;
	cvt.u64.u32 	%rd20, %r257;
	add.s64 	%rd21, %rd20, %rd4;
	shl.b64 	%rd22, %rd21, 1;
	add.s64 	%rd23, %rd2, %rd22;
	ld.global.nc.v4.f32 	{%f1812, %f1811, %f1810, %f1809}, [%rd23];
$L__BB2_38:
	mad.lo.s32 	%r258, %r1558, 136, %r77;
	shl.b32 	%r259, %r258, 1;
	mov.u32 	%r260, smem;
	add.s32 	%r177, %r260, %r259;
	st.shared.v4.f32 	[%r177], {%f1812, %f1811, %f1810, %f1809};
	mov.f32 	%f1813, 0f00000000;
	mov.f32 	%f1814, %f1813;
	mov.f32 	%f1815, %f1813;
	mov.f32 	%f1816, %f1813;
	@%p19 bra 	$L__BB2_40;
	shl.b32 	%r261, %r176, 7;
	or.b32  	%r262, %r261, %r77;
	cvt.u64.u32 	%rd24, %r262;
	add.s64 	%rd25, %rd24, %rd4;
	shl.b64 	%rd26, %rd25, 1;
	add.s64 	%rd27, %rd1, %rd26;
	ld.global.nc.v4.f32 	{%f1816, %f1815, %f1814, %f1813}, [%rd27];
$L__BB2_40:
	shl.b32 	%r264, %r1558, 8;
	or.b32  	%r265, %r264, %r263;
	add.s32 	%r267, %r260, %r265;
	add.s32 	%r178, %r267, 17408;
	st.shared.v4.f32 	[%r267+17408], {%f1816, %f1815, %f1814, %f1813};
	add.s32 	%r179, %r176, 8;
	setp.ge.s32 	%p21, %r179, %r196;
	mov.f32 	%f1817, 0f00000000;
	mov.f32 	%f1818, %f1817;
	mov.f32 	%f1819, %f1817;
	mov.f32 	%f1820, %f1817;
	@%p21 bra 	$L__BB2_42;
	shl.b32 	%r268, %r179, 7;
	or.b32  	%r269, %r268, %r77;
	cvt.u64.u32 	%rd28, %r269;
	add.s64 	%rd29, %rd28, %rd4;
	shl.b64 	%rd30, %rd29, 1;
	add.s64 	%rd31, %rd2, %rd30;
	ld.global.nc.v4.f32 	{%f1820, %f1819, %f1818, %f1817}, [%rd31];
$L__BB2_42:
	st.shared.v4.f32 	[%r177+2176], {%f1820, %f1819, %f1818, %f1817};
	mov.f32 	%f1821, 0f00000000;
	mov.f32 	%f1822, %f1821;
	mov.f32 	%f1823, %f1821;
	mov.f32 	%f1824, %f1821;
	@%p21 bra 	$L__BB2_44;
	shl.b32 	%r270, %r179, 7;
	or.b32  	%r271, %r270, %r77;
	cvt.u64.u32 	%rd32, %r271;
	add.s64 	%rd33, %rd32, %rd4;
	shl.b64 	%rd34, %rd33, 1;
	add.s64 	%rd35, %rd1, %rd34;
	ld.global.nc.v4.f32 	{%f1824, %f1823, %f1822, %f1821}, [%rd35];
$L__BB2_44:
	st.shared.v4.f32 	[%r178+2048], {%f1824, %f1823, %f1822, %f1821};
	add.s32 	%r180, %r176, 16;
	setp.ge.s32 	%p23, %r180, %r196;
	mov.f32 	%f1825, 0f00000000;
	mov.f32 	%f1826, %f1825;
	mov.f32 	%f1827, %f1825;
	mov.f32 	%f1828, %f1825;
	@%p23 bra 	$L__BB2_46;
	shl.b32 	%r272, %r180, 7;
	or.b32  	%r273, %r272, %r77;
	cvt.u64.u32 	%rd36, %r273;
	add.s64 	%rd37, %rd36, %rd4;
	shl.b64 	%rd38, %rd37, 1;
	add.s64 	%rd39, %rd2, %rd38;
	ld.global.nc.v4.f32 	{%f1828, %f1827, %f1826, %f1825}, [%rd39];
$L__BB2_46:
	st.shared.v4.f32 	[%r177+4352], {%f1828, %f1827, %f1826, %f1825};
	mov.f32 	%f1829, 0f00000000;
	mov.f32 	%f1830, %f1829;
	mov.f32 	%f1831, %f1829;
	mov.f32 	%f1832, %f1829;
	@%p23 bra 	$L__BB2_48;
	shl.b32 	%r274, %r180, 7;
	or.b32  	%r275, %r274, %r77;
	cvt.u64.u32 	%rd40, %r275;
	add.s64 	%rd41, %rd40, %rd4;
	shl.b64 	%rd42, %rd41, 1;
	add.s64 	%rd43, %rd1, %rd42;
	ld.global.nc.v4.f32 	{%f1832, %f1831, %f1830, %f1829}, [%rd43];
$L__BB2_48:
	st.shared.v4.f32 	[%r178+4096], {%f1832, %f1831, %f1830, %f1829};
	add.s32 	%r181, %r176, 24;
	setp.ge.s32 	%p25, %r181, %r196;
	mov.f32 	%f1833, 0f00000000;
	mov.f32 	%f1834, %f1833;
	mov.f32 	%f1835, %f1833;
	mov.f32 	%f1836, %f1833;
	@%p25 bra 	$L__BB2_50;
	shl.b32 	%r276, %r181, 7;
	or.b32  	%r277, %r276, %r77;
	cvt.u64.u32 	%rd44, %r277;
	add.s64 	%rd45, %rd44, %rd4;
	shl.b64 	%rd46, %rd45, 1;
	add.s64 	%rd47, %rd2, %rd46;
	ld.global.nc.v4.f32 	{%f1836, %f1835, %f1834, %f1833}, [%rd47];
$L__BB2_50:
	st.shared.v4.f32 	[%r177+6528], {%f1836, %f1835, %f1834, %f1833};
	mov.f32 	%f1837, 0f00000000;
	mov.f32 	%f1838, %f1837;
	mov.f32 	%f1839, %f1837;
	mov.f32 	%f1840, %f1837;
	@%p25 bra 	$L__BB2_52;
	shl.b32 	%r278, %r181, 7;
	or.b32  	%r279, %r278, %r77;
	cvt.u64.u32 	%rd48, %r279;
	add.s64 	%rd49, %rd48, %rd4;
	shl.b64 	%rd50, %rd49, 1;
	add.s64 	%rd51, %rd1, %rd50;
	ld.global.nc.v4.f32 	{%f1840, %f1839, %f1838, %f1837}, [%rd51];
$L__BB2_52:
	st.shared.v4.f32 	[%r178+6144], {%f1840, %f1839, %f1838, %f1837};
	add.s32 	%r182, %r1558, 32;
	setp.lt.u32 	%p27, %r1558, 32;
	mov.u32 	%r1558, %r182;
	@%p27 bra 	$L__BB2_36;
	bar.sync 	0;
	// begin inline asm
	ldmatrix.sync.aligned.m8n8.x2.trans.shared.b16 {%r280, %r281}, [%r80];

	// end inline asm
	mov.f32 	%f474, 0f00000000;
	// begin inline asm
	mma.sync.aligned.m16n8k16.row.col.f32.f16.f16.f32 {%f411,%f412,%f413,%f414},{%r1526,%r1525,%r1528,%r1527},{%r280,%r281},{%f474,%f474,%f474,%f474};

	// end inline asm
	add.s32 	%r291, %r80, 2176;
	// begin inline asm
	ldmatrix.sync.aligned.m8n8.x2.trans.shared.b16 {%r289, %r290}, [%r291];

	// end inline asm
	// begin inline asm
	mma.sync.aligned.m16n8k16.row.col.f32.f16.f16.f32 {%f419,%f420,%f421,%f422},{%r1526,%r1525,%r1528,%r1527},{%r289,%r290},{%f474,%f474,%f474,%f474};

	// end inline asm
	// begin inline asm
	ldmatrix.sync.aligned.m8n8.x2.trans.shared.b16 {%r298, %r299}, [%r81];

	// end inline asm
	// begin inline asm
	mma.sync.aligned.m16n8k16.row.col.f32.f16.f16.f32 {%f427,%f428,%f429,%f430},{%r1526,%r1525,%r1528,%r1527},{%r298,%r299},{%f474,%f474,%f474,%f474};

	// end inline asm
	// begin inline asm
	ldmatrix.sync.aligned.m8n8.x2.trans.shared.b16 {%r307, %r308}, [%r82];

	// end inline asm
	// begin inline asm
	mma.sync.aligned.m16n8k16.row.col.f32.f16.f16.f32 {%f435,%f436,%f437,%f438},{%r1526,%r1525,%r1528,%r1527},{%r307,%r308},{%f474,%f474,%f474,%f474};

	// end inline asm
	// begin inline asm
	ldmatrix.sync.aligned.m8n8.x2.trans.shared.b16 {%r316, %r317}, [%r83];

	// end inline asm
	// begin inline asm
	mma.sync.aligned.m16n8k16.row.col.f32.f16.f16.f32 {%f443,%f444,%f445,%f446},{%r1526,%r1525,%r1528,%r1527},{%r316,%r317},{%f474,%f474,%f474,%f474};

	// end inline asm
	// begin inline asm
	ldmatrix.sync.aligned.m8n8.x2.trans.shared.b16 {%r325, %r326}, [%r84];

	// end inline asm
	// begin inline asm
	mma.sync.aligned.m16n8k16.row.col.f32.f16.f16.f32 {%f451,%f452,%f453,%f454},{%r1526,%r1525,%r1528,%r1527},{%r325,%r326},{%f474,%f474,%f474,%f474};

	// end inline asm
	// begin inline asm
	ldmatrix.sync.aligned.m8n8.x2.trans.shared.b16 {%r334, %r335}, [%r85];

	// end inline asm
	// begin inline asm
	mma.sync.aligned.m16n8k16.row.col.f32.f16.f16.f32 {%f459,%f460,%f461,%f462},{%r1526,%r1525,%r1528,%r1527},{%r334,%r335},{%f474,%f474,%f474,%f474};

	// end inline asm
	// begin inline asm
	ldmatrix.sync.aligned.m8n8.x2.trans.shared.b16 {%r343, %r344}, [%r86];

	// end inline asm
	// begin inline asm
	mma.sync.aligned.m16n8k16.row.col.f32.f16.f16.f32 {%f467,%f468,%f469,%f470},{%r1526,%r1525,%r1528,%r1527},{%r343,%r344},{%f474,%f474,%f474,%f474};

	// end inline asm
	// begin inline asm
	ldmatrix.sync.aligned.m8n8.x2.trans.shared.b16 {%r352, %r353}, [%r87];

	// end inline asm
	// begin inline asm
	mma.sync.aligned.m16n8k16.row.col.f32.f16.f16.f32 {%f475,%f476,%f477,%f478},{%r1530,%r1529,%r1532,%r1531},{%r352,%r353},{%f411,%f412,%f413,%f414};

	// end inline asm
	add.s32 	%r363, %r80, 2208;
	// begin inline asm
	ldmatrix.sync.aligned.m8n8.x2.trans.shared.b16 {%r361, %r362}, [%r363];

	// end inline asm
	// begin inline asm
	mma.sync.aligned.m16n8k16.row.col.f32.f16.f16.f32 {%f483,%f484,%f485,%f486},{%r1530,%r1529,%r1532,%r1531},{%r361,%r362},{%f419,%f420,%f421,%f422};

	// end inline asm
	add.s32 	%r372, %r80, 4384;
	// begin inline asm
	ldmatrix.sync.aligned.m8n8.x2.trans.shared.b16 {%r370, %r371}, [%r372];

	// end inline asm
	// begin inline asm
	mma.sync.aligned.m16n8k16.row.col.f32.f16.f16.f32 {%f491,%f492,%f493,%f494},{%r1530,%r1529,%r1532,%r1531},{%r370,%r371},{%f427,%f428,%f429,%f430};

	// end inline asm
	add.s32 	%r381, %r80, 6560;
	// begin inline asm
	ldmatrix.sync.aligned.m8n8.x2.trans.shared.b16 {%r379, %r380}, [%r381];

	// end inline asm
	// begin inline asm
	mma.sync.aligned.m16n8k16.row.col.f32.f16.f16.f32 {%f499,%f500,%f501,%f502},{%r1530,%r1529,%r1532,%r1531},{%r379,%r380},{%f435,%f436,%f437,%f438};

	// end inline asm
	add.s32 	%r390, %r80, 8736;
	// begin inline asm
	ldmatrix.sync.aligned.m8n8.x2.trans.shared.b16 {%r388, %r389}, [%r390];

	// end inline asm
	// begin inline asm
	mma.sync.aligned.m16n8k16.row.col.f32.f16.f16.f32 {%f507,%f508,%f509,%f510},{%r1530,%r1529,%r1532,%r1531},{%r388,%r389},{%f443,%f444,%f445,%f446};

	// end inline asm
	add.s32 	%r399, %r80, 10912;
	// begin inline asm
	ldmatrix.sync.aligned.m8n8.x2.trans.shared.b16 {%r397, %r398}, [%r399];

	// end inline asm
	// begin inline asm
	mma.sync.aligned.m16n8k16.row.col.f32.f16.f16.f32 {%f515,%f516,%f517,%f518},{%r1530,%r1529,%r1532,%r1531},{%r397,%r398},{%f451,%f452,%f453,%f454};

	// end inline asm
	add.s32 	%r408, %r80, 13088;
	// begin inline asm
	ldmatrix.sync.aligned.m8n8.x2.trans.shared.b16 {%r406, %r407}, [%r408];

	// end inline asm
	// begin inline asm
	mma.sync.aligned.m16n8k16.row.col.f32.f16.f16.f32 {%f523,%f524,%f525,%f526},{%r1530,%r1529,%r1532,%r1531},{%r406,%r407},{%f459,%f460,%f461,%f462};

	// end inline asm
	add.s32 	%r417, %r80, 15264;
	// begin inline asm
	ldmatrix.sync.aligned.m8n8.x2.trans.shared.b16 {%r415, %r416}, [%r417];

	// end inline asm
	// begin inline asm
	mma.sync.aligned.m16n8k16.row.col.f32.f16.f16.f32 {%f531,%f532,%f533,%f534},{%r1530,%r1529,%r1532,%r1531},{%r415,%r416},{%f467,%f468,%f469,%f470};

	// end inline asm
	add.s32 	%r426, %r80, 64;
	// begin inline asm
	ldmatrix.sync.aligned.m8n8.x2.trans.shared.b16 {%r424, %r425}, [%r426];

	// end inline asm
	// begin inline asm
	mma.sync.aligned.m16n8k16.row.col.f32.f16.f16.f32 {%f539,%f540,%f541,%f542},{%r1534,%r1533,%r1536,%r1535},{%r424,%r425},{%f475,%f476,%f477,%f478};

	// end inline asm
	// begin inline asm
	ldmatrix.sync.aligned.m8n8.x2.trans.shared.b16 {%r433, %r434}, [%r88];

	// end inline asm
	// begin inline asm
	mma.sync.aligned.m16n8k16.row.col.f32.f16.f16.f32 {%f547,%f548,%f549,%f550},{%r1534,%r1533,%r1536,%r1535},{%r433,%r434},{%f483,%f484,%f485,%f486};

	// end inline asm
	// begin inline asm
	ldmatrix.sync.aligned.m8n8.x2.trans.shared.b16 {%r442, %r443}, [%r89];

	// end inline asm
	// begin inline asm
	mma.sync.aligned.m16n8k16.row.col.f32.f16.f16.f32 {%f555,%f556,%f557,%f558},{%r1534,%r1533,%r1536,%r1535},{%r442,%r443},{%f491,%f492,%f493,%f494};

	// end inline asm
	// begin inline asm
	ldmatrix.sync.aligned.m8n8.x2.trans.shared.b16 {%r451, %r452}, [%r90];

	// end inline asm
	// begin inline asm
	mma.sync.aligned.m16n8k16.row.col.f32.f16.f16.f32 {%f563,%f564,%f565,%f566},{%r1534,%r1533,%r1536,%r1535},{%r451,%r452},{%f499,%f500,%f501,%f502};

	// end inline asm
	// begin inline asm
	ldmatrix.sync.aligned.m8n8.x2.trans.shared.b16 {%r460, %r461}, [%r91];

	// end inline asm
	// begin inline asm
	mma.sync.aligned.m16n8k16.row.col.f32.f16.f16.f32 {%f571,%f572,%f573,%f574},{%r1534,%r1533,%r1536,%r1535},{%r460,%r461},{%f507,%f508,%f509,%f510};

	// end inline asm
	// begin inline asm
	ldmatrix.sync.aligned.m8n8.x2.trans.shared.b16 {%r469, %r470}, [%r92];

	// end inline asm
	// begin inline asm
	mma.sync.aligned.m16n8k16.row.col.f32.f16.f16.f32 {%f579,%f580,%f581,%f582},{%r1534,%r1533,%r1536,%r1535},{%r469,%r470},{%f515,%f516,%f517,%f518};

	// end inline asm
	// begin inline asm
	ldmatrix.sync.aligned.m8n8.x2.trans.shared.b16 {%r478, %r479}, [%r93];

	// end inline asm
	// begin inline asm
	mma.sync.aligned.m16n8k16.row.col.f32.f16.f16.f32 {%f587,%f588,%f589,%f590},{%r1534,%r1533,%r1536,%r1535},{%r478,%r479},{%f523,%f524,%f525,%f526};

	// end inline asm
	// begin inline asm
	ldmatrix.sync.aligned.m8n8.x2.trans.shared.b16 {%r487, %r488}, [%r94];

	// end inline asm
	// begin inline asm
	mma.sync.aligned.m16n8k16.row.col.f32.f16.f16.f32 {%f595,%f596,%f597,%f598},{%r1534,%r1533,%r1536,%r1535},{%r487,%r488},{%f531,%f532,%f533,%f534};

	// end inline asm
	// begin inline asm
	ldmatrix.sync.aligned.m8n8.x2.trans.shared.b16 {%r496, %r497}, [%r95];

	// end inline asm
	// begin inline asm
	mma.sync.aligned.m16n8k16.row.col.f32.f16.f16.f32 {%f603,%f604,%f605,%f606},{%r1538,%r1537,%r1540,%r1539},{%r496,%r497},{%f539,%f540,%f541,%f542};

	// end inline asm
	// begin inline asm
	ldmatrix.sync.aligned.m8n8.x2.trans.shared.b16 {%r505, %r506}, [%r96];

	// end inline asm
	// begin inline asm
	mma.sync.aligned.m16n8k16.row.col.f32.f16.f16.f32 {%f611,%f612,%f613,%f614},{%r1538,%r1537,%r1540,%r1539},{%r505,%r506},{%f547,%f548,%f549,%f550};

	// end inline asm
	// begin inline asm
	ldmatrix.sync.aligned.m8n8.x2.trans.shared.b16 {%r514, %r515}, [%r97];

	// end inline asm
	// begin inline asm
	mma.sync.aligned.m16n8k16.row.col.f32.f16.f16.f32 {%f619,%f620,%f621,%f622},{%r1538,%r1537,%r1540,%r1539},{%r514,%r515},{%f555,%f556,%f557,%f558};

	// end inline asm
	// begin inline asm
	ldmatrix.sync.aligned.m8n8.x2.trans.shared.b16 {%r523, %r524}, [%r98];

	// end inline asm
	// begin inline asm
	mma.sync.aligned.m16n8k16.row.col.f32.f16.f16.f32 {%f627,%f628,%f629,%f630},{%r1538,%r1537,%r1540,%r1539},{%r523,%r524},{%f563,%f564,%f565,%f566};

	// end inline asm
	// begin inline asm
	ldmatrix.sync.aligned.m8n8.x2.trans.shared.b16 {%r532, %r533}, [%r99];

	// end inline asm
	// begin inline asm
	mma.sync.aligned.m16n8k16.row.col.f32.f16.f16.f32 {%f635,%f636,%f637,%f638},{%r1538,%r1537,%r1540,%r1539},{%r532,%r533},{%f571,%f572,%f573,%f574};

	// end inline asm
	// begin inline asm
	ldmatrix.sync.aligned.m8n8.x2.trans.shared.b16 {%r541, %r542}, [%r100];

	// end inline asm
	// begin inline asm
	mma.sync.aligned.m16n8k16.row.col.f32.f16.f16.f32 {%f643,%f644,%f645,%f646},{%r1538,%r1537,%r1540,%r1539},{%r541,%r542},{%f579,%f580,%f581,%f582};

	// end inline asm
	// begin inline asm
	ldmatrix.sync.aligned.m8n8.x2.trans.shared.b16 {%r550, %r551}, [%r101];

	// end inline asm
	// begin inline asm
	mma.sync.aligned.m16n8k16.row.col.f32.f16.f16.f32 {%f651,%f652,%f653,%f654},{%r1538,%r1537,%r1540,%r1539},{%r550,%r551},{%f587,%f588,%f589,%f590};

	// end inline asm
	// begin inline asm
	ldmatrix.sync.aligned.m8n8.x2.trans.shared.b16 {%r559, %r560}, [%r102];

	// end inline asm
	// begin inline asm
	mma.sync.aligned.m16n8k16.row.col.f32.f16.f16.f32 {%f659,%f660,%f661,%f662},{%r1538,%r1537,%r1540,%r1539},{%r559,%r560},{%f595,%f596,%f597,%f598};

	// end inline asm
	// begin inline asm
	ldmatrix.sync.aligned.m8n8.x2.trans.shared.b16 {%r568, %r569}, [%r103];

	// end inline asm
	// begin inline asm
	mma.sync.aligned.m16n8k16.row.col.f32.f16.f16.f32 {%f667,%f668,%f669,%f670},{%r1542,%r1541,%r1544,%r1543},{%r568,%r569},{%f603,%f604,%f605,%f606};

	// end inline asm
	// begin inline asm
	ldmatrix.sync.aligned.m8n8.x2.trans.shared.b16 {%r577, %r578}, [%r104];

	// end inline asm
	// begin inline asm
	mma.sync.aligned.m16n8k16.row.col.f32.f16.f16.f32 {%f675,%f676,%f677,%f678},{%r1542,%r1541,%r1544,%r1543},{%r577,%r578},{%f611,%f612,%f613,%f614};

	// end inline asm
	// begin inline asm
	ldmatrix.sync.aligned.m8n8.x2.trans.shared.b16 {%r586, %r587}, [%r105];

	// end inline asm
	// begin inline asm
	mma.sync.aligned.m16n8k16.row.col.f32.f16.f16.f32 {%f683,%f684,%f685,%f686},{%r1542,%r1541,%r1544,%r1543},{%r586,%r587},{%f619,%f620,%f621,%f622};

	// end inline asm
	// begin inline asm
	ldmatrix.sync.aligned.m8n8.x2.trans.shared.b16 {%r595, %r596}, [%r106];

	// end inline asm
	// begin inline asm
	mma.sync.aligned.m16n8k16.row.col.f32.f16.f16.f32 {%f691,%f692,%f693,%f694},{%r1542,%r1541,%r1544,%r1543},{%r595,%r596},{%f627,%f628,%f629,%f630};

	// end inline asm
	// begin inline asm
	ldmatrix.sync.aligned.m8n8.x2.trans.shared.b16 {%r604, %r605}, [%r107];

	// end inline asm
	// begin inline asm
	mma.sync.aligned.m16n8k16.row.col.f32.f16.f16.f32 {%f699,%f700,%f701,%f702},{%r1542,%r1541,%r1544,%r1543},{%r604,%r605},{%f635,%f636,%f637,%f638};

	// end inline asm
	// begin inline asm
	ldmatrix.sync.aligned.m8n8.x2.trans.shared.b16 {%r613, %r614}, [%r108];

	// end inline asm
	// begin inline asm
	mma.sync.aligned.m16n8k16.row.col.f32.f16.f16.f32 {%f707,%f708,%f709,%f710},{%r1542,%r1541,%r1544,%r1543},{%r613,%r614},{%f643,%f644,%f645,%f646};

	// end inline asm
	// begin inline asm
	ldmatrix.sync.aligned.m8n8.x2.trans.shared.b16 {%r622, %r623}, [%r109];

	// end inline asm
	// begin inline asm
	mma.sync.aligned.m16n8k16.row.col.f32.f16.f16.f32 {%f715,%f716,%f717,%f718},{%r1542,%r1541,%r1544,%r1543},{%r622,%r623},{%f651,%f652,%f653,%f654};

	// end inline asm
	add.s32 	%r633, %r80, 15360;
	// begin inline asm
	ldmatrix.sync.aligned.m8n8.x2.trans.shared.b16 {%r631, %r632}, [%r633];

	// end inline asm
	// begin inline asm
	mma.sync.aligned.m16n8k16.row.col.f32.f16.f16.f32 {%f723,%f724,%f725,%f726},{%r1542,%r1541,%r1544,%r1543},{%r631,%r632},{%f659,%f660,%f661,%f662};

	// end inline asm
	add.s32 	%r642, %r80, 160;
	// begin inline asm
	ldmatrix.sync.aligned.m8n8.x2.trans.shared.b16 {%r640, %r641}, [%r642];

	// end inline asm
	// begin inline asm
	mma.sync.aligned.m16n8k16.row.col.f32.f16.f16.f32 {%f731,%f732,%f733,%f734},{%r1546,%r1545,%r1548,%r1547},{%r640,%r641},{%f667,%f668,%f669,%f670};

	// end inline asm
	add.s32 	%r651, %r80, 2336;
	// begin inline asm
	ldmatrix.sync.aligned.m8n8.x2.trans.shared.b16 {%r649, %r650}, [%r651];

	// end inline asm
	// begin inline asm
	mma.sync.aligned.m16n8k16.row.col.f32.f16.f16.f32 {%f739,%f740,%f741,%f742},{%r1546,%r1545,%r1548,%r1547},{%r649,%r650},{%f675,%f676,%f677,%f678};

	// end inline asm
	add.s32 	%r660, %r80, 4512;
	// begin inline asm
	ldmatrix.sync.aligned.m8n8.x2.trans.shared.b16 {%r658, %r659}, [%r660];

	// end inline asm
	// begin inline asm
	mma.sync.aligned.m16n8k16.row.col.f32.f16.f16.f32 {%f747,%f748,%f749,%f750},{%r1546,%r1545,%r1548,%r1547},{%r658,%r659},{%f683,%f684,%f685,%f686};

	// end inline asm
	add.s32 	%r669, %r80, 6688;
	// begin inline asm
	ldmatrix.sync.aligned.m8n8.x2.trans.shared.b16 {%r667, %r668}, [%r669];

	// end inline asm
	// begin inline asm
	mma.sync.aligned.m16n8k16.row.col.f32.f16.f16.f32 {%f755,%f756,%f757,%f758},{%r1546,%r1545,%r1548,%r1547},{%r667,%r668},{%f691,%f692,%f693,%f694};

	// end inline asm
	add.s32 	%r678, %r80, 8864;
	// begin inline asm
	ldmatrix.sync.aligned.m8n8.x2.trans.shared.b16 {%r676, %r677}, [%r678];

	// end inline asm
	// begin inline asm
	mma.sync.aligned.m16n8k16.row.col.f32.f16.f16.f32 {%f763,%f764,%f765,%f766},{%r1546,%r1545,%r1548,%r1547},{%r676,%r677},{%f699,%f700,%f701,%f702};

	// end inline asm
	add.s32 	%r687, %r80, 11040;
	// begin inline asm
	ldmatrix.sync.aligned.m8n8.x2.trans.shared.b16 {%r685, %r686}, [%r687];

	// end inline asm
	// begin inline asm
	mma.sync.aligned.m16n8k16.row.col.f32.f16.f16.f32 {%f771,%f772,%f773,%f774},{%r1546,%r1545,%r1548,%r1547},{%r685,%r686},{%f707,%f708,%f709,%f710};

	// end inline asm
	add.s32 	%r696, %r80, 13216;
	// begin inline asm
	ldmatrix.sync.aligned.m8n8.x2.trans.shared.b16 {%r694, %r695}, [%r696];

	// end inline asm
	// begin inline asm
	mma.sync.aligned.m16n8k16.row.col.f32.f16.f16.f32 {%f779,%f780,%f781,%f782},{%r1546,%r1545,%r1548,%r1547},{%r694,%r695},{%f715,%f716,%f717,%f718};

	// end inline asm
	add.s32 	%r705, %r80, 15392;
	// begin inline asm
	ldmatrix.sync.aligned.m8n8.x2.trans.shared.b16 {%r703, %r704}, [%r705];

	// end inline asm
	// begin inline asm
	mma.sync.aligned.m16n8k16.row.col.f32.f16.f16.f32 {%f787,%f788,%f789,%f790},{%r1546,%r1545,%r1548,%r1547},{%r703,%r704},{%f723,%f724,%f725,%f726};

	// end inline asm
	add.s32 	%r714, %r80, 192;
	// begin inline asm
	ldmatrix.sync.aligned.m8n8.x2.trans.shared.b16 {%r712, %r713}, [%r714];

	// end inline asm
	// begin inline asm
	mma.sync.aligned.m16n8k16.row.col.f32.f16.f16.f32 {%f795,%f796,%f797,%f798},{%r1550,%r1549,%r1552,%r1551},{%r712,%r713},{%f731,%f732,%f733,%f734};

	// end inline asm
	// begin inline asm
	ldmatrix.sync.aligned.m8n8.x2.trans.shared.b16 {%r721, %r722}, [%r110];

	// end inline asm
	// begin inline asm
	mma.sync.aligned.m16n8k16.row.col.f32.f16.f16.f32 {%f803,%f804,%f805,%f806},{%r1550,%r1549,%r1552,%r1551},{%r721,%r722},{%f739,%f740,%f741,%f742};

	// end inline asm
	// begin inline asm
	ldmatrix.sync.aligned.m8n8.x2.trans.shared.b16 {%r730, %r731}, [%r111];

	// end inline asm
	// begin inline asm
	mma.sync.aligned.m16n8k16.row.col.f32.f16.f16.f32 {%f811,%f812,%f813,%f814},{%r1550,%r1549,%r1552,%r1551},{%r730,%r731},{%f747,%f748,%f749,%f750};

	// end inline asm
	// begin inline asm
	ldmatrix.sync.aligned.m8n8.x2.trans.shared.b16 {%r739, %r740}, [%r112];

	// end inline asm
	// begin inline asm
	mma.sync.aligned.m16n8k16.row.col.f32.f16.f16.f32 {%f819,%f820,%f821,%f822},{%r1550,%r1549,%r1552,%r1551},{%r739,%r740},{%f755,%f756,%f757,%f758};

	// end inline asm
	// begin inline asm
	ldmatrix.sync.aligned.m8n8.x2.trans.shared.b16 {%r748, %r749}, [%r113];

	// end inline asm
	// begin inline asm
	mma.sync.aligned.m16n8k16.row.col.f32.f16.f16.f32 {%f827,%f828,%f829,%f830},{%r1550,%r1549,%r1552,%r1551},{%r748,%r749},{%f763,%f764,%f765,%f766};

	// end inline asm
	// begin inline asm
	ldmatrix.sync.aligned.m8n8.x2.trans.shared.b16 {%r757, %r758}, [%r114];

	// end inline asm
	// begin inline asm
	mma.sync.aligned.m16n8k16.row.col.f32.f16.f16.f32 {%f835,%f836,%f837,%f838},{%r1550,%r1549,%r1552,%r1551},{%r757,%r758},{%f771,%f772,%f773,%f774};

	// end inline asm
	// begin inline asm
	ldmatrix.sync.aligned.m8n8.x2.trans.shared.b16 {%r766, %r767}, [%r115];

	// end inline asm
	// begin inline asm
	mma.sync.aligned.m16n8k16.row.col.f32.f16.f16.f32 {%f843,%f844,%f845,%f846},{%r1550,%r1549,%r1552,%r1551},{%r766,%r767},{%f779,%f780,%f781,%f782};

	// end inline asm
	// begin inline asm
	ldmatrix.sync.aligned.m8n8.x2.trans.shared.b16 {%r775, %r776}, [%r116];

	// end inline asm
	// begin inline asm
	mma.sync.aligned.m16n8k16.row.col.f32.f16.f16.f32 {%f851,%f852,%f853,%f854},{%r1550,%r1549,%r1552,%r1551},{%r775,%r776},{%f787,%f788,%f789,%f790};

	// end inline asm
	// begin inline asm
	ldmatrix.sync.aligned.m8n8.x2.trans.shared.b16 {%r784, %r785}, [%r117];

	// end inline asm
	// begin inline asm
	mma.sync.aligned.m16n8k16.row.col.f32.f16.f16.f32 {%f859,%f860,%f861,%f862},{%r1554,%r1553,%r1556,%r1555},{%r784,%r785},{%f795,%f796,%f797,%f798};

	// end inline asm
	// begin inline asm
	ldmatrix.sync.aligned.m8n8.x2.trans.shared.b16 {%r793, %r794}, [%r118];

	// end inline asm
	// begin inline asm
	mma.sync.aligned.m16n8k16.row.col.f32.f16.f16.f32 {%f867,%f868,%f869,%f870},{%r1554,%r1553,%r1556,%r1555},{%r793,%r794},{%f803,%f804,%f805,%f806};

	// end inline asm
	// begin inline asm
	ldmatrix.sync.aligned.m8n8.x2.trans.shared.b16 {%r802, %r803}, [%r119];

	// end inline asm
	// begin inline asm
	mma.sync.aligned.m16n8k16.row.col.f32.f16.f16.f32 {%f875,%f876,%f877,%f878},{%r1554,%r1553,%r1556,%r1555},{%r802,%r803},{%f811,%f812,%f813,%f814};

	// end inline asm
	// begin inline asm
	ldmatrix.sync.aligned.m8n8.x2.trans.shared.b16 {%r811, %r812}, [%r120];

	// end inline asm
	// begin inline asm
	mma.sync.aligned.m16n8k16.row.col.f32.f16.f16.f32 {%f883,%f884,%f885,%f886},{%r1554,%r1553,%r1556,%r1555},{%r811,%r812},{%f819,%f820,%f821,%f822};

	// end inline asm
	// begin inline asm
	ldmatrix.sync.aligned.m8n8.x2.trans.shared.b16 {%r820, %r821}, [%r121];

	// end inline asm
	// begin inline asm
	mma.sync.aligned.m16n8k16.row.col.f32.f16.f16.f32 {%f891,%f892,%f893,%f894},{%r1554,%r1553,%r1556,%r1555},{%r820,%r821},{%f827,%f828,%f829,%f830};

	// end inline asm
	// begin inline asm
	ldmatrix.sync.aligned.m8n8.x2.trans.shared.b16 {%r829, %r830}, [%r122];

	// end inline asm
	// begin inline asm
	mma.sync.aligned.m16n8k16.row.col.f32.f16.f16.f32 {%f899,%f900,%f901,%f902},{%r1554,%r1553,%r1556,%r1555},{%r829,%r830},{%f835,%f836,%f837,%f838};

	// end inline asm
	// begin inline asm
	ldmatrix.sync.aligned.m8n8.x2.trans.shared.b16 {%r838, %r839}, [%r123];

	// end inline asm
	// begin inline asm
	mma.sync.aligned.m16n8k16.row.col.f32.f16.f16.f32 {%f907,%f908,%f909,%f910},{%r1554,%r1553,%r1556,%r1555},{%r838,%r839},{%f843,%f844,%f845,%f846};

	// end inline asm
	// begin inline asm
	ldmatrix.sync.aligned.m8n8.x2.trans.shared.b16 {%r847, %r848}, [%r124];

	// end inline asm
	// begin inline asm
	mma.sync.aligned.m16n8k16.row.col.f32.f16.f16.f32 {%f915,%f916,%f917,%f918},{%r1554,%r1553,%r1556,%r1555},{%r847,%r848},{%f851,%f852,%f853,%f854};

	// end inline asm
	add.s32 	%r183, %r1557, %r11;
	setp.ge.s32 	%p28, %r183, %r196;
	mov.f32 	%f1841, 0fC61C4000;
	mov.f32 	%f1842, %f1841;
	mov.f32 	%f1843, %f1841;
	mov.f32 	%f1844, %f1841;
	@%p28 bra 	$L__BB2_55;
	add.s32 	%r856, %r183, 1;
	setp.lt.s32 	%p29, %r856, %r196;
	mul.f32 	%f924, %f399, %f862;
	selp.f32 	%f1841, %f924, 0fC61C4000, %p29;
	mul.f32 	%f925, %f399, %f860;
	selp.f32 	%f1843, %f925, 0fC61C4000, %p29;
	mul.f32 	%f1842, %f399, %f861;
	mul.f32 	%f1844, %f399, %f859;
$L__BB2_55:
	setp.gt.s32 	%p30, %r183, %r7;
	selp.f32 	%f173, 0fC61C4000, %f1844, %p30;
	setp.lt.s32 	%p31, %r183, %r7;
	selp.f32 	%f174, %f1843, 0fC61C4000, %p31;
	setp.gt.s32 	%p32, %r183, %r8;
	selp.f32 	%f175, 0fC61C4000, %f1842, %p32;
	setp.lt.s32 	%p33, %r183, %r8;
	selp.f32 	%f176, %f1841, 0fC61C4000, %p33;
	add.s32 	%r184, %r183, 8;
	setp.ge.s32 	%p34, %r184, %r196;
	mov.f32 	%f1845, 0fC61C4000;
	mov.f32 	%f1846, %f1845;
	mov.f32 	%f1847, %f1845;
	mov.f32 	%f1848, %f1845;
	@%p34 bra 	$L__BB2_57;
	add.s32 	%r857, %r184, 1;
	setp.lt.s32 	%p35, %r857, %r196;
	mul.f32 	%f927, %f399, %f870;
	selp.f32 	%f1845, %f927, 0fC61C4000, %p35;
	mul.f32 	%f928, %f399, %f868;
	selp.f32 	%f1847, %f928, 0fC61C4000, %p35;
	mul.f32 	%f1846, %f399, %f869;
	mul.f32 	%f1848, %f399, %f867;
$L__BB2_57:
	setp.gt.s32 	%p38, %r184, %r7;
	selp.f32 	%f185, 0fC61C4000, %f1848, %p38;
	setp.lt.s32 	%p39, %r184, %r7;
	selp.f32 	%f186, %f1847, 0fC61C4000, %p39;
	selp.f32 	%f187, 0fC61C4000, %f1846, %p30;
	selp.f32 	%f188, %f1845, 0fC61C4000, %p31;
	add.s32 	%r185, %r184, 8;
	setp.ge.s32 	%p40, %r185, %r196;
	mov.f32 	%f1849, 0fC61C4000;
	mov.f32 	%f1850, %f1849;
	mov.f32 	%f1851, %f1849;
	mov.f32 	%f1852, %f1849;
	@%p40 bra 	$L__BB2_59;
	add.s32 	%r858, %r184, 9;
	setp.lt.s32 	%p41, %r858, %r196;
	mul.f32 	%f930, %f399, %f878;
	selp.f32 	%f1849, %f930, 0fC61C4000, %p41;
	mul.f32 	%f931, %f399, %f876;
	selp.f32 	%f1851, %f931, 0fC61C4000, %p41;
	mul.f32 	%f1850, %f399, %f877;
	mul.f32 	%f1852, %f399, %f875;
$L__BB2_59:
	setp.gt.s32 	%p44, %r185, %r7;
	selp.f32 	%f197, 0fC61C4000, %f1852, %p44;
	setp.lt.s32 	%p45, %r185, %r7;
	selp.f32 	%f198, %f1851, 0fC61C4000, %p45;
	selp.f32 	%f199, 0fC61C4000, %f1850, %p38;
	selp.f32 	%f200, %f1849, 0fC61C4000, %p39;
	add.s32 	%r186, %r184, 16;
	setp.ge.s32 	%p46, %r186, %r196;
	mov.f32 	%f1853, 0fC61C4000;
	mov.f32 	%f1854, %f1853;
	mov.f32 	%f1855, %f1853;
	mov.f32 	%f1856, %f1853;
	@%p46 bra 	$L__BB2_61;
	add.s32 	%r859, %r184, 17;
	setp.lt.s32 	%p47, %r859, %r196;
	mul.f32 	%f933, %f399, %f886;
	selp.f32 	%f1853, %f933, 0fC61C4000, %p47;
	mul.f32 	%f934, %f399, %f884;
	selp.f32 	%f1855, %f934, 0fC61C4000, %p47;
	mul.f32 	%f1854, %f399, %f885;
	mul.f32 	%f1856, %f399, %f883;
$L__BB2_61:
	setp.gt.s32 	%p48, %r186, %r7;
	selp.f32 	%f209, 0fC61C4000, %f1856, %p48;
	setp.lt.s32 	%p49, %r186, %r7;
	selp.f32 	%f210, %f1855, 0fC61C4000, %p49;
	setp.gt.s32 	%p50, %r186, %r8;
	selp.f32 	%f211, 0fC61C4000, %f1854, %p50;
	setp.lt.s32 	%p51, %r186, %r8;
	selp.f32 	%f212, %f1853, 0fC61C4000, %p51;
	add.s32 	%r187, %r184, 24;
	setp.ge.s32 	%p52, %r187, %r196;
	mov.f32 	%f1857, 0fC61C4000;
	mov.f32 	%f1858, %f1857;
	mov.f32 	%f1859, %f1857;
	mov.f32 	%f1860, %f1857;
	@%p52 bra 	$L__BB2_63;
	add.s32 	%r860, %r184, 25;
	setp.lt.s32 	%p53, %r860, %r196;
	mul.f32 	%f936, %f399, %f894;
	selp.f32 	%f1857, %f936, 0fC61C4000, %p53;
	mul.f32 	%f937, %f399, %f892;
	selp.f32 	%f1859, %f937, 0fC61C4000, %p53;
	mul.f32 	%f1858, %f399, %f893;
	mul.f32 	%f1860, %f399, %f891;
$L__BB2_63:
	setp.gt.s32 	%p54, %r187, %r7;
	selp.f32 	%f221, 0fC61C4000, %f1860, %p54;
	setp.lt.s32 	%p55, %r187, %r7;
	selp.f32 	%f222, %f1859, 0fC61C4000, %p55;
	setp.gt.s32 	%p56, %r187, %r8;
	selp.f32 	%f223, 0fC61C4000, %f1858, %p56;
	setp.lt.s32 	%p57, %r187, %r8;
	selp.f32 	%f224, %f1857, 0fC61C4000, %p57;
	add.s32 	%r188, %r184, 32;
	setp.ge.s32 	%p58, %r188, %r196;
	mov.f32 	%f1861, 0fC61C4000;
	mov.f32 	%f1862, %f1861;
	mov.f32 	%f1863, %f1861;
	mov.f32 	%f1864, %f1861;
	@%p58 bra 	$L__BB2_65;
	add.s32 	%r861, %r184, 33;
	setp.lt.s32 	%p59, %r861, %r196;
	mul.f32 	%f939, %f399, %f902;
	selp.f32 	%f1861, %f939, 0fC61C4000, %p59;
	mul.f32 	%f940, %f399, %f900;
	selp.f32 	%f1863, %f940, 0fC61C4000, %p59;
	mul.f32 	%f1862, %f399, %f901;
	mul.f32 	%f1864, %f399, %f899;
$L__BB2_65:
	setp.gt.s32 	%p60, %r188, %r7;
	selp.f32 	%f233, 0fC61C4000, %f1864, %p60;
	setp.lt.s32 	%p61, %r188, %r7;
	selp.f32 	%f234, %f1863, 0fC61C4000, %p61;
	setp.gt.s32 	%p62, %r188, %r8;
	selp.f32 	%f235, 0fC61C4000, %f1862, %p62;
	setp.lt.s32 	%p63, %r188, %r8;
	selp.f32 	%f236, %f1861, 0fC61C4000, %p63;
	add.s32 	%r189, %r184, 40;
	setp.ge.s32 	%p64, %r189, %r196;
	mov.f32 	%f1865, 0fC61C4000;
	mov.f32 	%f1866, %f1865;
	mov.f32 	%f1867, %f1865;
	mov.f32 	%f1868, %f1865;
	@%p64 bra 	$L__BB2_67;
	add.s32 	%r862, %r184, 41;
	setp.lt.s32 	%p65, %r862, %r196;
	mul.f32 	%f942, %f399, %f910;
	selp.f32 	%f1865, %f942, 0fC61C4000, %p65;
	mul.f32 	%f943, %f399, %f908;
	selp.f32 	%f1867, %f943, 0fC61C4000, %p65;
	mul.f32 	%f1866, %f399, %f909;
	mul.f32 	%f1868, %f399, %f907;
$L__BB2_67:
	setp.gt.s32 	%p66, %r189, %r7;
	selp.f32 	%f245, 0fC61C4000, %f1868, %p66;
	setp.lt.s32 	%p67, %r189, %r7;
	selp.f32 	%f246, %f1867, 0fC61C4000, %p67;
	setp.gt.s32 	%p68, %r189, %r8;
	selp.f32 	%f247, 0fC61C4000, %f1866, %p68;
	setp.lt.s32 	%p69, %r189, %r8;
	selp.f32 	%f248, %f1865, 0fC61C4000, %p69;
	add.s32 	%r190, %r184, 48;
	setp.ge.s32 	%p70, %r190, %r196;
	mov.f32 	%f1869, 0fC61C4000;
	mov.f32 	%f1870, %f1869;
	mov.f32 	%f1871, %f1869;
	mov.f32 	%f1872, %f1869;
	@%p70 bra 	$L__BB2_69;
	add.s32 	%r863, %r184, 49;
	setp.lt.s32 	%p71, %r863, %r196;
	mul.f32 	%f945, %f399, %f918;
	selp.f32 	%f1869, %f945, 0fC61C4000, %p71;
	mul.f32 	%f946, %f399, %f916;
	selp.f32 	%f1871, %f946, 0fC61C4000, %p71;
	mul.f32 	%f1870, %f399, %f917;
	mul.f32 	%f1872, %f399, %f915;
$L__BB2_69:
	setp.gt.s32 	%p72, %r190, %r7;
	selp.f32 	%f257, 0fC61C4000, %f1872, %p72;
	setp.lt.s32 	%p73, %r190, %r7;
	selp.f32 	%f258, %f1871, 0fC61C4000, %p73;
	setp.gt.s32 	%p74, %r190, %r8;
	selp.f32 	%f259, 0fC61C4000, %f1870, %p74;
	setp.lt.s32 	%p75, %r190, %r8;
	selp.f32 	%f260, %f1869, 0fC61C4000, %p75;
	max.f32 	%f948, %f257, %f258;
	max.f32 	%f949, %f233, %f234;
	max.f32 	%f950, %f209, %f210;
	max.f32 	%f951, %f185, %f186;
	max.f32 	%f952, %f173, %f174;
	max.f32 	%f953, %f952, 0fFF7FFFFF;
	max.f32 	%f954, %f953, %f951;
	max.f32 	%f955, %f197, %f198;
	max.f32 	%f956, %f954, %f955;
	max.f32 	%f957, %f956, %f950;
	max.f32 	%f958, %f221, %f222;
	max.f32 	%f959, %f957, %f958;
	max.f32 	%f960, %f959, %f949;
	max.f32 	%f961, %f245, %f246;
	max.f32 	%f962, %f960, %f961;
	max.f32 	%f963, %f962, %f948;
	max.f32 	%f964, %f259, %f260;
	max.f32 	%f965, %f235, %f236;
	max.f32 	%f966, %f211, %f212;
	max.f32 	%f967, %f187, %f188;
	max.f32 	%f968, %f175, %f176;
	max.f32 	%f969, %f968, 0fFF7FFFFF;
	max.f32 	%f970, %f969, %f967;
	max.f32 	%f971, %f199, %f200;
	max.f32 	%f972, %f970, %f971;
	max.f32 	%f973, %f972, %f966;
	max.f32 	%f974, %f223, %f224;
	max.f32 	%f975, %f973, %f974;
	max.f32 	%f976, %f975, %f965;
	max.f32 	%f977, %f247, %f248;
	max.f32 	%f978, %f976, %f977;
	max.f32 	%f979, %f978, %f964;
	mov.b32 	%r864, %f963;
	shfl.sync.bfly.b32	%r865|%p76, %r864, 1, 31, -1;
	mov.b32 	%f980, %r865;
	max.f32 	%f981, %f963, %f980;
	mov.b32 	%r866, %f981;
	shfl.sync.bfly.b32	%r867|%p77, %r866, 2, 31, -1;
	mov.b32 	%f982, %r867;
	max.f32 	%f983, %f981, %f982;
	mov.b32 	%r868, %f979;
	shfl.sync.bfly.b32	%r869|%p78, %r868, 1, 31, -1;
	mov.b32 	%f984, %r869;
	max.f32 	%f985, %f979, %f984;
	mov.b32 	%r870, %f985;
	shfl.sync.bfly.b32	%r871|%p79, %r870, 2, 31, -1;
	mov.b32 	%f986, %r871;
	max.f32 	%f987, %f985, %f986;
	max.f32 	%f1806, %f66, %f983;
	max.f32 	%f1805, %f65, %f987;
	setp.leu.f32 	%p80, %f66, 0fFEFFFFFF;
	mov.f32 	%f1873, 0f00000000;
	@%p80 bra 	$L__BB2_71;
	sub.f32 	%f988, %f66, %f1806;
	mul.f32 	%f989, %f988, 0f3FB8AA3B;
	ex2.approx.f32 	%f1873, %f989;
$L__BB2_71:
	setp.leu.f32 	%p81, %f65, 0fFEFFFFFF;
	mov.f32 	%f1874, 0f00000000;
	@%p81 bra 	$L__BB2_73;
	sub.f32 	%f991, %f65, %f1805;
	mul.f32 	%f992, %f991, 0f3FB8AA3B;
	ex2.approx.f32 	%f1874, %f992;
$L__BB2_73:
	mul.f32 	%f1005, %f1873, %f1938;
	mul.f32 	%f1006, %f1873, %f1937;
	mul.f32 	%f1007, %f1874, %f1936;
	mul.f32 	%f1008, %f1874, %f1935;
	mul.f32 	%f1061, %f1873, %f1934;
	mul.f32 	%f1062, %f1873, %f1933;
	mul.f32 	%f1063, %f1874, %f1932;
	mul.f32 	%f1064, %f1874, %f1931;
	mul.f32 	%f1093, %f1873, %f1930;
	mul.f32 	%f1094, %f1873, %f1929;
	mul.f32 	%f1095, %f1874, %f1928;
	mul.f32 	%f1096, %f1874, %f1927;
	mul.f32 	%f1125, %f1873, %f1926;
	mul.f32 	%f1126, %f1873, %f1925;
	mul.f32 	%f1127, %f1874, %f1924;
	mul.f32 	%f1128, %f1874, %f1923;
	mul.f32 	%f1157, %f1873, %f1922;
	mul.f32 	%f1158, %f1873, %f1921;
	mul.f32 	%f1159, %f1874, %f1920;
	mul.f32 	%f1160, %f1874, %f1919;
	mul.f32 	%f1189, %f1873, %f1918;
	mul.f32 	%f1190, %f1873, %f1917;
	mul.f32 	%f1191, %f1874, %f1916;
	mul.f32 	%f1192, %f1874, %f1915;
	mul.f32 	%f1221, %f1873, %f1914;
	mul.f32 	%f1222, %f1873, %f1913;
	mul.f32 	%f1223, %f1874, %f1912;
	mul.f32 	%f1224, %f1874, %f1911;
	mul.f32 	%f1253, %f1873, %f1910;
	mul.f32 	%f1254, %f1873, %f1909;
	mul.f32 	%f1255, %f1874, %f1908;
	mul.f32 	%f1256, %f1874, %f1907;
	mul.f32 	%f1285, %f1873, %f1906;
	mul.f32 	%f1286, %f1873, %f1905;
	mul.f32 	%f1287, %f1874, %f1904;
	mul.f32 	%f1288, %f1874, %f1903;
	mul.f32 	%f1317, %f1873, %f1902;
	mul.f32 	%f1318, %f1873, %f1901;
	mul.f32 	%f1319, %f1874, %f1900;
	mul.f32 	%f1320, %f1874, %f1899;
	mul.f32 	%f1349, %f1873, %f1898;
	mul.f32 	%f1350, %f1873, %f1897;
	mul.f32 	%f1351, %f1874, %f1896;
	mul.f32 	%f1352, %f1874, %f1895;
	mul.f32 	%f1381, %f1873, %f1894;
	mul.f32 	%f1382, %f1873, %f1893;
	mul.f32 	%f1383, %f1874, %f1892;
	mul.f32 	%f1384, %f1874, %f1891;
	mul.f32 	%f1413, %f1873, %f1890;
	mul.f32 	%f1414, %f1873, %f1889;
	mul.f32 	%f1415, %f1874, %f1888;
	mul.f32 	%f1416, %f1874, %f1887;
	mul.f32 	%f1445, %f1873, %f1886;
	mul.f32 	%f1446, %f1873, %f1885;
	mul.f32 	%f1447, %f1874, %f1884;
	mul.f32 	%f1448, %f1874, %f1883;
	mul.f32 	%f1477, %f1873, %f1882;
	mul.f32 	%f1478, %f1873, %f1881;
	mul.f32 	%f1479, %f1874, %f1880;
	mul.f32 	%f1480, %f1874, %f1879;
	mul.f32 	%f1509, %f1873, %f1878;
	mul.f32 	%f1510, %f1873, %f1877;
	mul.f32 	%f1511, %f1874, %f1876;
	mul.f32 	%f1512, %f1874, %f1875;
	sub.f32 	%f1537, %f173, %f1806;
	mul.f32 	%f1538, %f1537, 0f3FB8AA3B;
	ex2.approx.f32 	%f993, %f1538;
	sub.f32 	%f1539, %f174, %f1806;
	mul.f32 	%f1540, %f1539, 0f3FB8AA3B;
	ex2.approx.f32 	%f994, %f1540;
	sub.f32 	%f1541, %f175, %f1805;
	mul.f32 	%f1542, %f1541, 0f3FB8AA3B;
	ex2.approx.f32 	%f997, %f1542;
	sub.f32 	%f1543, %f176, %f1805;
	mul.f32 	%f1544, %f1543, 0f3FB8AA3B;
	ex2.approx.f32 	%f998, %f1544;
	add.f32 	%f1545, %f993, %f994;
	add.f32 	%f1546, %f1545, 0f00000000;
	add.f32 	%f1547, %f998, %f997;
	add.f32 	%f1548, %f1547, 0f00000000;
	sub.f32 	%f1549, %f185, %f1806;
	mul.f32 	%f1550, %f1549, 0f3FB8AA3B;
	ex2.approx.f32 	%f995, %f1550;
	sub.f32 	%f1551, %f186, %f1806;
	mul.f32 	%f1552, %f1551, 0f3FB8AA3B;
	ex2.approx.f32 	%f996, %f1552;
	sub.f32 	%f1553, %f187, %f1805;
	mul.f32 	%f1554, %f1553, 0f3FB8AA3B;
	ex2.approx.f32 	%f999, %f1554;
	sub.f32 	%f1555, %f188, %f1805;
	mul.f32 	%f1556, %f1555, 0f3FB8AA3B;
	ex2.approx.f32 	%f1000, %f1556;
	add.f32 	%f1557, %f995, %f996;
	add.f32 	%f1558, %f1546, %f1557;
	add.f32 	%f1559, %f1000, %f999;
	add.f32 	%f1560, %f1548, %f1559;
	sub.f32 	%f1561, %f197, %f1806;
	mul.f32 	%f1562, %f1561, 0f3FB8AA3B;
	ex2.approx.f32 	%f1009, %f1562;
	sub.f32 	%f1563, %f198, %f1806;
	mul.f32 	%f1564, %f1563, 0f3FB8AA3B;
	ex2.approx.f32 	%f1010, %f1564;
	sub.f32 	%f1565, %f199, %f1805;
	mul.f32 	%f1566, %f1565, 0f3FB8AA3B;
	ex2.approx.f32 	%f1013, %f1566;
	sub.f32 	%f1567, %f200, %f1805;
	mul.f32 	%f1568, %f1567, 0f3FB8AA3B;
	ex2.approx.f32 	%f1014, %f1568;
	add.f32 	%f1569, %f1009, %f1010;
	add.f32 	%f1570, %f1558, %f1569;
	add.f32 	%f1571, %f1014, %f1013;
	add.f32 	%f1572, %f1560, %f1571;
	sub.f32 	%f1573, %f209, %f1806;
	mul.f32 	%f1574, %f1573, 0f3FB8AA3B;
	ex2.approx.f32 	%f1011, %f1574;
	sub.f32 	%f1575, %f210, %f1806;
	mul.f32 	%f1576, %f1575, 0f3FB8AA3B;
	ex2.approx.f32 	%f1012, %f1576;
	sub.f32 	%f1577, %f211, %f1805;
	mul.f32 	%f1578, %f1577, 0f3FB8AA3B;
	ex2.approx.f32 	%f1015, %f1578;
	sub.f32 	%f1579, %f212, %f1805;
	mul.f32 	%f1580, %f1579, 0f3FB8AA3B;
	ex2.approx.f32 	%f1016, %f1580;
	add.f32 	%f1581, %f1011, %f1012;
	add.f32 	%f1582, %f1570, %f1581;
	add.f32 	%f1583, %f1016, %f1015;
	add.f32 	%f1584, %f1572, %f1583;
	sub.f32 	%f1585, %f221, %f1806;
	mul.f32 	%f1586, %f1585, 0f3FB8AA3B;
	ex2.approx.f32 	%f1025, %f1586;
	sub.f32 	%f1587, %f222, %f1806;
	mul.f32 	%f1588, %f1587, 0f3FB8AA3B;
	ex2.approx.f32 	%f1026, %f1588;
	sub.f32 	%f1589, %f223, %f1805;
	mul.f32 	%f1590, %f1589, 0f3FB8AA3B;
	ex2.approx.f32 	%f1029, %f1590;
	sub.f32 	%f1591, %f224, %f1805;
	mul.f32 	%f1592, %f1591, 0f3FB8AA3B;
	ex2.approx.f32 	%f1030, %f1592;
	add.f32 	%f1593, %f1025, %f1026;
	add.f32 	%f1594, %f1582, %f1593;
	add.f32 	%f1595, %f1030, %f1029;
	add.f32 	%f1596, %f1584, %f1595;
	sub.f32 	%f1597, %f233, %f1806;
	mul.f32 	%f1598, %f1597, 0f3FB8AA3B;
	ex2.approx.f32 	%f1027, %f1598;
	sub.f32 	%f1599, %f234, %f1806;
	mul.f32 	%f1600, %f1599, 0f3FB8AA3B;
	ex2.approx.f32 	%f1028, %f1600;
	sub.f32 	%f1601, %f235, %f1805;
	mul.f32 	%f1602, %f1601, 0f3FB8AA3B;
	ex2.approx.f32 	%f1031, %f1602;
	sub.f32 	%f1603, %f236, %f1805;
	mul.f32 	%f1604, %f1603, 0f3FB8AA3B;
	ex2.approx.f32 	%f1032, %f1604;
	add.f32 	%f1605, %f1027, %f1028;
	add.f32 	%f1606, %f1594, %f1605;
	add.f32 	%f1607, %f1032, %f1031;
	add.f32 	%f1608, %f1596, %f1607;
	sub.f32 	%f1609, %f245, %f1806;
	mul.f32 	%f1610, %f1609, 0f3FB8AA3B;
	ex2.approx.f32 	%f1041, %f1610;
	sub.f32 	%f1611, %f246, %f1806;
	mul.f32 	%f1612, %f1611, 0f3FB8AA3B;
	ex2.approx.f32 	%f1042, %f1612;
	sub.f32 	%f1613, %f247, %f1805;
	mul.f32 	%f1614, %f1613, 0f3FB8AA3B;
	ex2.approx.f32 	%f1045, %f1614;
	sub.f32 	%f1615, %f248, %f1805;
	mul.f32 	%f1616, %f1615, 0f3FB8AA3B;
	ex2.approx.f32 	%f1046, %f1616;
	add.f32 	%f1617, %f1041, %f1042;
	add.f32 	%f1618, %f1606, %f1617;
	add.f32 	%f1619, %f1046, %f1045;
	add.f32 	%f1620, %f1608, %f1619;
	sub.f32 	%f1621, %f257, %f1806;
	mul.f32 	%f1622, %f1621, 0f3FB8AA3B;
	ex2.approx.f32 	%f1043, %f1622;
	sub.f32 	%f1623, %f258, %f1806;
	mul.f32 	%f1624, %f1623, 0f3FB8AA3B;
	ex2.approx.f32 	%f1044, %f1624;
	sub.f32 	%f1625, %f259, %f1805;
	mul.f32 	%f1626, %f1625, 0f3FB8AA3B;
	ex2.approx.f32 	%f1047, %f1626;
	sub.f32 	%f1627, %f260, %f1805;
	mul.f32 	%f1628, %f1627, 0f3FB8AA3B;
	ex2.approx.f32 	%f1048, %f1628;
	add.f32 	%f1629, %f1043, %f1044;
	add.f32 	%f1630, %f1618, %f1629;
	add.f32 	%f1631, %f1048, %f1047;
	add.f32 	%f1632, %f1620, %f1631;
	mov.b32 	%r1448, %f1630;
	shfl.sync.bfly.b32	%r1449|%p82, %r1448, 1, 31, -1;
	mov.b32 	%f1633, %r1449;
	add.f32 	%f1634, %f1630, %f1633;
	mov.b32 	%r1450, %f1634;
	shfl.sync.bfly.b32	%r1451|%p83, %r1450, 2, 31, -1;
	mov.b32 	%f1635, %r1451;
	add.f32 	%f1636, %f1634, %f1635;
	mov.b32 	%r1452, %f1632;
	shfl.sync.bfly.b32	%r1453|%p84, %r1452, 1, 31, -1;
	mov.b32 	%f1637, %r1453;
	add.f32 	%f1638, %f1632, %f1637;
	mov.b32 	%r1454, %f1638;
	shfl.sync.bfly.b32	%r1455|%p85, %r1454, 2, 31, -1;
	mov.b32 	%f1639, %r1455;
	add.f32 	%f1640, %f1638, %f1639;
	fma.rn.f32 	%f1939, %f1939, %f1873, %f1636;
	fma.rn.f32 	%f1940, %f1940, %f1874, %f1640;
	// begin inline asm
	{  cvt.rn.f16.f32 %rs1, %f993;}

	// end inline asm
	// begin inline asm
	{  cvt.rn.f16.f32 %rs2, %f994;}

	// end inline asm
	mov.b32 	%r875, {%rs1, %rs2};
	// begin inline asm
	{  cvt.rn.f16.f32 %rs3, %f995;}

	// end inline asm
	// begin inline asm
	{  cvt.rn.f16.f32 %rs4, %f996;}

	// end inline asm
	mov.b32 	%r877, {%rs3, %rs4};
	// begin inline asm
	{  cvt.rn.f16.f32 %rs5, %f997;}

	// end inline asm
	// begin inline asm
	{  cvt.rn.f16.f32 %rs6, %f998;}

	// end inline asm
	mov.b32 	%r876, {%rs5, %rs6};
	// begin inline asm
	{  cvt.rn.f16.f32 %rs7, %f999;}

	// end inline asm
	// begin inline asm
	{  cvt.rn.f16.f32 %rs8, %f1000;}

	// end inline asm
	mov.b32 	%r878, {%rs7, %rs8};
	// begin inline asm
	ldmatrix.sync.aligned.m8n8.x2.trans.shared.b16 {%r872, %r873}, [%r125];

	// end inline asm
	// begin inline asm
	mma.sync.aligned.m16n8k16.row.col.f32.f16.f16.f32 {%f1001,%f1002,%f1003,%f1004},{%r875,%r876,%r877,%r878},{%r872,%r873},{%f1005,%f1006,%f1007,%f1008};

	// end inline asm
	// begin inline asm
	{  cvt.rn.f16.f32 %rs9, %f1009;}

	// end inline asm
	// begin inline asm
	{  cvt.rn.f16.f32 %rs10, %f1010;}

	// end inline asm
	mov.b32 	%r884, {%rs9, %rs10};
	// begin inline asm
	{  cvt.rn.f16.f32 %rs11, %f1011;}

	// end inline asm
	// begin inline asm
	{  cvt.rn.f16.f32 %rs12, %f1012;}

	// end inline asm
	mov.b32 	%r886, {%rs11, %rs12};
	// begin inline asm
	{  cvt.rn.f16.f32 %rs13, %f1013;}

	// end inline asm
	// begin inline asm
	{  cvt.rn.f16.f32 %rs14, %f1014;}

	// end inline asm
	mov.b32 	%r885, {%rs13, %rs14};
	// begin inline asm
	{  cvt.rn.f16.f32 %rs15, %f1015;}

	// end inline asm
	// begin inline asm
	{  cvt.rn.f16.f32 %rs16, %f1016;}

	// end inline asm
	mov.b32 	%r887, {%rs15, %rs16};
	// begin inline asm
	ldmatrix.sync.aligned.m8n8.x2.trans.shared.b16 {%r881, %r882}, [%r126];

	// end inline asm
	// begin inline asm
	mma.sync.aligned.m16n8k16.row.col.f32.f16.f16.f32 {%f1017,%f1018,%f1019,%f1020},{%r884,%r885,%r886,%r887},{%r881,%r882},{%f1001,%f1002,%f1003,%f1004};

	// end inline asm
	// begin inline asm
	{  cvt.rn.f16.f32 %rs17, %f1025;}

	// end inline asm
	// begin inline asm
	{  cvt.rn.f16.f32 %rs18, %f1026;}

	// end inline asm
	mov.b32 	%r893, {%rs17, %rs18};
	// begin inline asm
	{  cvt.rn.f16.f32 %rs19, %f1027;}

	// end inline asm
	// begin inline asm
	{  cvt.rn.f16.f32 %rs20, %f1028;}

	// end inline asm
	mov.b32 	%r895, {%rs19, %rs20};
	// begin inline asm
	{  cvt.rn.f16.f32 %rs21, %f1029;}

	// end inline asm
	// begin inline asm
	{  cvt.rn.f16.f32 %rs22, %f1030;}

	// end inline asm
	mov.b32 	%r894, {%rs21, %rs22};
	// begin inline asm
	{  cvt.rn.f16.f32 %rs23, %f1031;}

	// end inline asm
	// begin inline asm
	{  cvt.rn.f16.f32 %rs24, %f1032;}

	// end inline asm
	mov.b32 	%r896, {%rs23, %rs24};
	// begin inline asm
	ldmatrix.sync.aligned.m8n8.x2.trans.shared.b16 {%r890, %r891}, [%r127];

	// end inline asm
	// begin inline asm
	mma.sync.aligned.m16n8k16.row.col.f32.f16.f16.f32 {%f1033,%f1034,%f1035,%f1036},{%r893,%r894,%r895,%r896},{%r890,%r891},{%f1017,%f1018,%f1019,%f1020};

	// end inline asm
	// begin inline asm
	{  cvt.rn.f16.f32 %rs25, %f1041;}

	// end inline asm
	// begin inline asm
	{  cvt.rn.f16.f32 %rs26, %f1042;}

	// end inline asm
	mov.b32 	%r902, {%rs25, %rs26};
	// begin inline asm
	{  cvt.rn.f16.f32 %rs27, %f1043;}

	// end inline asm
	// begin inline asm
	{  cvt.rn.f16.f32 %rs28, %f1044;}

	// end inline asm
	mov.b32 	%r904, {%rs27, %rs28};
	// begin inline asm
	{  cvt.rn.f16.f32 %rs29, %f1045;}

	// end inline asm
	// begin inline asm
	{  cvt.rn.f16.f32 %rs30, %f1046;}

	// end inline asm
	mov.b32 	%r903, {%rs29, %rs30};
	// begin inline asm
	{  cvt.rn.f16.f32 %rs31, %f1047;}

	// end inline asm
	// begin inline asm
	{  cvt.rn.f16.f32 %rs32, %f1048;}

	// end inline asm
	mov.b32 	%r905, {%rs31, %rs32};
	// begin inline asm
	ldmatrix.sync.aligned.m8n8.x2.trans.shared.b16 {%r899, %r900}, [%r128];

	// end inline asm
	// begin inline asm
	mma.sync.aligned.m16n8k16.row.col.f32.f16.f16.f32 {%f1938,%f1937,%f1936,%f1935},{%r902,%r903,%r904,%r905},{%r899,%r900},{%f1033,%f1034,%f1035,%f1036};

	// end inline asm
	// begin inline asm
	ldmatrix.sync.aligned.m8n8.x2.trans.shared.b16 {%r908, %r909}, [%r129];

	// end inline asm
	// begin inline asm
	mma.sync.aligned.m16n8k16.row.col.f32.f16.f16.f32 {%f1057,%f1058,%f1059,%f1060},{%r875,%r876,%r877,%r878},{%r908,%r909},{%f1061,%f1062,%f1063,%f1064};

	// end inline asm
	// begin inline asm
	ldmatrix.sync.aligned.m8n8.x2.trans.shared.b16 {%r917, %r918}, [%r130];

	// end inline asm
	// begin inline asm
	mma.sync.aligned.m16n8k16.row.col.f32.f16.f16.f32 {%f1065,%f1066,%f1067,%f1068},{%r884,%r885,%r886,%r887},{%r917,%r918},{%f1057,%f1058,%f1059,%f1060};

	// end inline asm
	// begin inline asm
	ldmatrix.sync.aligned.m8n8.x2.trans.shared.b16 {%r926, %r927}, [%r131];

	// end inline asm
	// begin inline asm
	mma.sync.aligned.m16n8k16.row.col.f32.f16.f16.f32 {%f1073,%f1074,%f1075,%f1076},{%r893,%r894,%r895,%r896},{%r926,%r927},{%f1065,%f1066,%f1067,%f1068};

	// end inline asm
	// begin inline asm
	ldmatrix.sync.aligned.m8n8.x2.trans.shared.b16 {%r935, %r936}, [%r132];

	// end inline asm
	// begin inline asm
	mma.sync.aligned.m16n8k16.row.col.f32.f16.f16.f32 {%f1934,%f1933,%f1932,%f1931},{%r902,%r903,%r904,%r905},{%r935,%r936},{%f1073,%f1074,%f1075,%f1076};

	// end inline asm
	// begin inline asm
	ldmatrix.sync.aligned.m8n8.x2.trans.shared.b16 {%r944, %r945}, [%r133];

	// end inline asm
	// begin inline asm
	mma.sync.aligned.m16n8k16.row.col.f32.f16.f16.f32 {%f1089,%f1090,%f1091,%f1092},{%r875,%r876,%r877,%r878},{%r944,%r945},{%f1093,%f1094,%f1095,%f1096};

	// end inline asm
	// begin inline asm
	ldmatrix.sync.aligned.m8n8.x2.trans.shared.b16 {%r953, %r954}, [%r134];

	// end inline asm
	// begin inline asm
	mma.sync.aligned.m16n8k16.row.col.f32.f16.f16.f32 {%f1097,%f1098,%f1099,%f1100},{%r884,%r885,%r886,%r887},{%r953,%r954},{%f1089,%f1090,%f1091,%f1092};

	// end inline asm
	// begin inline asm
	ldmatrix.sync.aligned.m8n8.x2.trans.shared.b16 {%r962, %r963}, [%r135];

	// end inline asm
	// begin inline asm
	mma.sync.aligned.m16n8k16.row.col.f32.f16.f16.f32 {%f1105,%f1106,%f1107,%f1108},{%r893,%r894,%r895,%r896},{%r962,%r963},{%f1097,%f1098,%f1099,%f1100};

	// end inline asm
	// begin inline asm
	ldmatrix.sync.aligned.m8n8.x2.trans.shared.b16 {%r971, %r972}, [%r136];

	// end inline asm
	// begin inline asm
	mma.sync.aligned.m16n8k16.row.col.f32.f16.f16.f32 {%f1930,%f1929,%f1928,%f1927},{%r902,%r903,%r904,%r905},{%r971,%r972},{%f1105,%f1106,%f1107,%f1108};

	// end inline asm
	// begin inline asm
	ldmatrix.sync.aligned.m8n8.x2.trans.shared.b16 {%r980, %r981}, [%r137];

	// end inline asm
	// begin inline asm
	mma.sync.aligned.m16n8k16.row.col.f32.f16.f16.f32 {%f1121,%f1122,%f1123,%f1124},{%r875,%r876,%r877,%r878},{%r980,%r981},{%f1125,%f1126,%f1127,%f1128};

	// end inline asm
	// begin inline asm
	ldmatrix.sync.aligned.m8n8.x2.trans.shared.b16 {%r989, %r990}, [%r138];

	// end inline asm
	// begin inline asm
	mma.sync.aligned.m16n8k16.row.col.f32.f16.f16.f32 {%f1129,%f1130,%f1131,%f1132},{%r884,%r885,%r886,%r887},{%r989,%r990},{%f1121,%f1122,%f1123,%f1124};

	// end inline asm
	// begin inline asm
	ldmatrix.sync.aligned.m8n8.x2.trans.shared.b16 {%r998, %r999}, [%r139];

	// end inline asm
	// begin inline asm
	mma.sync.aligned.m16n8k16.row.col.f32.f16.f16.f32 {%f1137,%f1138,%f1139,%f1140},{%r893,%r894,%r895,%r896},{%r998,%r999},{%f1129,%f1130,%f1131,%f1132};

	// end inline asm
	// begin inline asm
	ldmatrix.sync.aligned.m8n8.x2.trans.shared.b16 {%r1007, %r1008}, [%r140];

	// end inline asm
	// begin inline asm
	mma.sync.aligned.m16n8k16.row.col.f32.f16.f16.f32 {%f1926,%f1925,%f1924,%f1923},{%r902,%r903,%r904,%r905},{%r1007,%r1008},{%f1137,%f1138,%f1139,%f1140};

	// end inline asm
	// begin inline asm
	ldmatrix.sync.aligned.m8n8.x2.trans.shared.b16 {%r1016, %r1017}, [%r141];

	// end inline asm
	// begin inline asm
	mma.sync.aligned.m16n8k16.row.col.f32.f16.f16.f32 {%f1153,%f1154,%f1155,%f1156},{%r875,%r876,%r877,%r878},{%r1016,%r1017},{%f1157,%f1158,%f1159,%f1160};

	// end inline asm
	// begin inline asm
	ldmatrix.sync.aligned.m8n8.x2.trans.shared.b16 {%r1025, %r1026}, [%r142];

	// end inline asm
	// begin inline asm
	mma.sync.aligned.m16n8k16.row.col.f32.f16.f16.f32 {%f1161,%f1162,%f1163,%f1164},{%r884,%r885,%r886,%r887},{%r1025,%r1026},{%f1153,%f1154,%f1155,%f1156};

	// end inline asm
	// begin inline asm
	ldmatrix.sync.aligned.m8n8.x2.trans.shared.b16 {%r1034, %r1035}, [%r143];

	// end inline asm
	// begin inline asm
	mma.sync.aligned.m16n8k16.row.col.f32.f16.f16.f32 {%f1169,%f1170,%f1171,%f1172},{%r893,%r894,%r895,%r896},{%r1034,%r1035},{%f1161,%f1162,%f1163,%f1164};

	// end inline asm
	// begin inline asm
	ldmatrix.sync.aligned.m8n8.x2.trans.shared.b16 {%r1043, %r1044}, [%r144];

	// end inline asm
	// begin inline asm
	mma.sync.aligned.m16n8k16.row.col.f32.f16.f16.f32 {%f1922,%f1921,%f1920,%f1919},{%r902,%r903,%r904,%r905},{%r1043,%r1044},{%f1169,%f1170,%f1171,%f1172};

	// end inline asm
	// begin inline asm
	ldmatrix.sync.aligned.m8n8.x2.trans.shared.b16 {%r1052, %r1053}, [%r145];

	// end inline asm
	// begin inline asm
	mma.sync.aligned.m16n8k16.row.col.f32.f16.f16.f32 {%f1185,%f1186,%f1187,%f1188},{%r875,%r876,%r877,%r878},{%r1052,%r1053},{%f1189,%f1190,%f1191,%f1192};

	// end inline asm
	// begin inline asm
	ldmatrix.sync.aligned.m8n8.x2.trans.shared.b16 {%r1061, %r1062}, [%r146];

	// end inline asm
	// begin inline asm
	mma.sync.aligned.m16n8k16.row.col.f32.f16.f16.f32 {%f1193,%f1194,%f1195,%f1196},{%r884,%r885,%r886,%r887},{%r1061,%r1062},{%f1185,%f1186,%f1187,%f1188};

	// end inline asm
	// begin inline asm
	ldmatrix.sync.aligned.m8n8.x2.trans.shared.b16 {%r1070, %r1071}, [%r147];

	// end inline asm
	// begin inline asm
	mma.sync.aligned.m16n8k16.row.col.f32.f16.f16.f32 {%f1201,%f1202,%f1203,%f1204},{%r893,%r894,%r895,%r896},{%r1070,%r1071},{%f1193,%f1194,%f1195,%f1196};

	// end inline asm
	// begin inline asm
	ldmatrix.sync.aligned.m8n8.x2.trans.shared.b16 {%r1079, %r1080}, [%r148];

	// end inline asm
	// begin inline asm
	mma.sync.aligned.m16n8k16.row.col.f32.f16.f16.f32 {%f1918,%f1917,%f1916,%f1915},{%r902,%r903,%r904,%r905},{%r1079,%r1080},{%f1201,%f1202,%f1203,%f1204};

	// end inline asm
	// begin inline asm
	ldmatrix.sync.aligned.m8n8.x2.trans.shared.b16 {%r1088, %r1089}, [%r149];

	// end inline asm
	// begin inline asm
	mma.sync.aligned.m16n8k16.row.col.f32.f16.f16.f32 {%f1217,%f1218,%f1219,%f1220},{%r875,%r876,%r877,%r878},{%r1088,%r1089},{%f1221,%f1222,%f1223,%f1224};

	// end inline asm
	// begin inline asm
	ldmatrix.sync.aligned.m8n8.x2.trans.shared.b16 {%r1097, %r1098}, [%r150];

	// end inline asm
	// begin inline asm
	mma.sync.aligned.m16n8k16.row.col.f32.f16.f16.f32 {%f1225,%f1226,%f1227,%f1228},{%r884,%r885,%r886,%r887},{%r1097,%r1098},{%f1217,%f1218,%f1219,%f1220};

	// end inline asm
	// begin inline asm
	ldmatrix.sync.aligned.m8n8.x2.trans.shared.b16 {%r1106, %r1107}, [%r151];

	// end inline asm
	// begin inline asm
	mma.sync.aligned.m16n8k16.row.col.f32.f16.f16.f32 {%f1233,%f1234,%f1235,%f1236},{%r893,%r894,%r895,%r896},{%r1106,%r1107},{%f1225,%f1226,%f1227,%f1228};

	// end inline asm
	// begin inline asm
	ldmatrix.sync.aligned.m8n8.x2.trans.shared.b16 {%r1115, %r1116}, [%r152];

	// end inline asm
	// begin inline asm
	mma.sync.aligned.m16n8k16.row.col.f32.f16.f16.f32 {%f1914,%f1913,%f1912,%f1911},{%r902,%r903,%r904,%r905},{%r1115,%r1116},{%f1233,%f1234,%f1235,%f1236};

	// end inline asm
	// begin inline asm
	ldmatrix.sync.aligned.m8n8.x2.trans.shared.b16 {%r1124, %r1125}, [%r153];

	// end inline asm
	// begin inline asm
	mma.sync.aligned.m16n8k16.row.col.f32.f16.f16.f32 {%f1249,%f1250,%f1251,%f1252},{%r875,%r876,%r877,%r878},{%r1124,%r1125},{%f1253,%f1254,%f1255,%f1256};

	// end inline asm
	add.s32 	%r1135, %r153, 4096;
	// begin inline asm
	ldmatrix.sync.aligned.m8n8.x2.trans.shared.b16 {%r1133, %r1134}, [%r1135];

	// end inline asm
	// begin inline asm
	mma.sync.aligned.m16n8k16.row.col.f32.f16.f16.f32 {%f1257,%f1258,%f1259,%f1260},{%r884,%r885,%r886,%r887},{%r1133,%r1134},{%f1249,%f1250,%f1251,%f1252};

	// end inline asm
	add.s32 	%r1144, %r153, 8192;
	// begin inline asm
	ldmatrix.sync.aligned.m8n8.x2.trans.shared.b16 {%r1142, %r1143}, [%r1144];

	// end inline asm
	// begin inline asm
	mma.sync.aligned.m16n8k16.row.col.f32.f16.f16.f32 {%f1265,%f1266,%f1267,%f1268},{%r893,%r894,%r895,%r896},{%r1142,%r1143},{%f1257,%f1258,%f1259,%f1260};

	// end inline asm
	add.s32 	%r1153, %r153, 12288;
	// begin inline asm
	ldmatrix.sync.aligned.m8n8.x2.trans.shared.b16 {%r1151, %r1152}, [%r1153];

	// end inline asm
	// begin inline asm
	mma.sync.aligned.m16n8k16.row.col.f32.f16.f16.f32 {%f1910,%f1909,%f1908,%f1907},{%r902,%r903,%r904,%r905},{%r1151,%r1152},{%f1265,%f1266,%f1267,%f1268};

	// end inline asm
	// begin inline asm
	ldmatrix.sync.aligned.m8n8.x2.trans.shared.b16 {%r1160, %r1161}, [%r154];

	// end inline asm
	// begin inline asm
	mma.sync.aligned.m16n8k16.row.col.f32.f16.f16.f32 {%f1281,%f1282,%f1283,%f1284},{%r875,%r876,%r877,%r878},{%r1160,%r1161},{%f1285,%f1286,%f1287,%f1288};

	// end inline asm
	add.s32 	%r1171, %r154, 4096;
	// begin inline asm
	ldmatrix.sync.aligned.m8n8.x2.trans.shared.b16 {%r1169, %r1170}, [%r1171];

	// end inline asm
	// begin inline asm
	mma.sync.aligned.m16n8k16.row.col.f32.f16.f16.f32 {%f1289,%f1290,%f1291,%f1292},{%r884,%r885,%r886,%r887},{%r1169,%r1170},{%f1281,%f1282,%f1283,%f1284};

	// end inline asm
	add.s32 	%r1180, %r154, 8192;
	// begin inline asm
	ldmatrix.sync.aligned.m8n8.x2.trans.shared.b16 {%r1178, %r1179}, [%r1180];

	// end inline asm
	// begin inline asm
	mma.sync.aligned.m16n8k16.row.col.f32.f16.f16.f32 {%f1297,%f1298,%f1299,%f1300},{%r893,%r894,%r895,%r896},{%r1178,%r1179},{%f1289,%f1290,%f1291,%f1292};

	// end inline asm
	add.s32 	%r1189, %r154, 12288;
	// begin inline asm
	ldmatrix.sync.aligned.m8n8.x2.trans.shared.b16 {%r1187, %r1188}, [%r1189];

	// end inline asm
	// begin inline asm
	mma.sync.aligned.m16n8k16.row.col.f32.f16.f16.f32 {%f1906,%f1905,%f1904,%f1903},{%r902,%r903,%r904,%r905},{%r1187,%r1188},{%f1297,%f1298,%f1299,%f1300};

	// end inline asm
	// begin inline asm
	ldmatrix.sync.aligned.m8n8.x2.trans.shared.b16 {%r1196, %r1197}, [%r155];

	// end inline asm
	// begin inline asm
	mma.sync.aligned.m16n8k16.row.col.f32.f16.f16.f32 {%f1313,%f1314,%f1315,%f1316},{%r875,%r876,%r877,%r878},{%r1196,%r1197},{%f1317,%f1318,%f1319,%f1320};

	// end inline asm
	add.s32 	%r1207, %r155, 4096;
	// begin inline asm
	ldmatrix.sync.aligned.m8n8.x2.trans.shared.b16 {%r1205, %r1206}, [%r1207];

	// end inline asm
	// begin inline asm
	mma.sync.aligned.m16n8k16.row.col.f32.f16.f16.f32 {%f1321,%f1322,%f1323,%f1324},{%r884,%r885,%r886,%r887},{%r1205,%r1206},{%f1313,%f1314,%f1315,%f1316};

	// end inline asm
	add.s32 	%r1216, %r155, 8192;
	// begin inline asm
	ldmatrix.sync.aligned.m8n8.x2.trans.shared.b16 {%r1214, %r1215}, [%r1216];

	// end inline asm
	// begin inline asm
	mma.sync.aligned.m16n8k16.row.col.f32.f16.f16.f32 {%f1329,%f1330,%f1331,%f1332},{%r893,%r894,%r895,%r896},{%r1214,%r1215},{%f1321,%f1322,%f1323,%f1324};

	// end inline asm
	add.s32 	%r1225, %r155, 12288;
	// begin inline asm
	ldmatrix.sync.aligned.m8n8.x2.trans.shared.b16 {%r1223, %r1224}, [%r1225];

	// end inline asm
	// begin inline asm
	mma.sync.aligned.m16n8k16.row.col.f32.f16.f16.f32 {%f1902,%f1901,%f1900,%f1899},{%r902,%r903,%r904,%r905},{%r1223,%r1224},{%f1329,%f1330,%f1331,%f1332};

	// end inline asm
	// begin inline asm
	ldmatrix.sync.aligned.m8n8.x2.trans.shared.b16 {%r1232, %r1233}, [%r156];

	// end inline asm
	// begin inline asm
	mma.sync.aligned.m16n8k16.row.col.f32.f16.f16.f32 {%f1345,%f1346,%f1347,%f1348},{%r875,%r876,%r877,%r878},{%r1232,%r1233},{%f1349,%f1350,%f1351,%f1352};

	// end inline asm
	add.s32 	%r1243, %r156, 4096;
	// begin inline asm
	ldmatrix.sync.aligned.m8n8.x2.trans.shared.b16 {%r1241, %r1242}, [%r1243];

	// end inline asm
	// begin inline asm
	mma.sync.aligned.m16n8k16.row.col.f32.f16.f16.f32 {%f1353,%f1354,%f1355,%f1356},{%r884,%r885,%r886,%r887},{%r1241,%r1242},{%f1345,%f1346,%f1347,%f1348};

	// end inline asm
	add.s32 	%r1252, %r156, 8192;
	// begin inline asm
	ldmatrix.sync.aligned.m8n8.x2.trans.shared.b16 {%r1250, %r1251}, [%r1252];

	// end inline asm
	// begin inline asm
	mma.sync.aligned.m16n8k16.row.col.f32.f16.f16.f32 {%f1361,%f1362,%f1363,%f1364},{%r893,%r894,%r895,%r896},{%r1250,%r1251},{%f1353,%f1354,%f1355,%f1356};

	// end inline asm
	add.s32 	%r1261, %r156, 12288;
	// begin inline asm
	ldmatrix.sync.aligned.m8n8.x2.trans.shared.b16 {%r1259, %r1260}, [%r1261];

	// end inline asm
	// begin inline asm
	mma.sync.aligned.m16n8k16.row.col.f32.f16.f16.f32 {%f1898,%f1897,%f1896,%f1895},{%r902,%r903,%r904,%r905},{%r1259,%r1260},{%f1361,%f1362,%f1363,%f1364};

	// end inline asm
	// begin inline asm
	ldmatrix.sync.aligned.m8n8.x2.trans.shared.b16 {%r1268, %r1269}, [%r157];

	// end inline asm
	// begin inline asm
	mma.sync.aligned.m16n8k16.row.col.f32.f16.f16.f32 {%f1377,%f1378,%f1379,%f1380},{%r875,%r876,%r877,%r878},{%r1268,%r1269},{%f1381,%f1382,%f1383,%f1384};

	// end inline asm
	add.s32 	%r1279, %r157, 4096;
	// begin inline asm
	ldmatrix.sync.aligned.m8n8.x2.trans.shared.b16 {%r1277, %r1278}, [%r1279];

	// end inline asm
	// begin inline asm
	mma.sync.aligned.m16n8k16.row.col.f32.f16.f16.f32 {%f1385,%f1386,%f1387,%f1388},{%r884,%r885,%r886,%r887},{%r1277,%r1278},{%f1377,%f1378,%f1379,%f1380};

	// end inline asm
	add.s32 	%r1288, %r157, 8192;
	// begin inline asm
	ldmatrix.sync.aligned.m8n8.x2.trans.shared.b16 {%r1286, %r1287}, [%r1288];

	// end inline asm
	// begin inline asm
	mma.sync.aligned.m16n8k16.row.col.f32.f16.f16.f32 {%f1393,%f1394,%f1395,%f1396},{%r893,%r894,%r895,%r896},{%r1286,%r1287},{%f1385,%f1386,%f1387,%f1388};

	// end inline asm
	add.s32 	%r1297, %r157, 12288;
	// begin inline asm
	ldmatrix.sync.aligned.m8n8.x2.trans.shared.b16 {%r1295, %r1296}, [%r1297];

	// end inline asm
	// begin inline asm
	mma.sync.aligned.m16n8k16.row.col.f32.f16.f16.f32 {%f1894,%f1893,%f1892,%f1891},{%r902,%r903,%r904,%r905},{%r1295,%r1296},{%f1393,%f1394,%f1395,%f1396};

	// end inline asm
	// begin inline asm
	ldmatrix.sync.aligned.m8n8.x2.trans.shared.b16 {%r1304, %r1305}, [%r158];

	// end inline asm
	// begin inline asm
	mma.sync.aligned.m16n8k16.row.col.f32.f16.f16.f32 {%f1409,%f1410,%f1411,%f1412},{%r875,%r876,%r877,%r878},{%r1304,%r1305},{%f1413,%f1414,%f1415,%f1416};

	// end inline asm
	// begin inline asm
	ldmatrix.sync.aligned.m8n8.x2.trans.shared.b16 {%r1313, %r1314}, [%r159];

	// end inline asm
	// begin inline asm
	mma.sync.aligned.m16n8k16.row.col.f32.f16.f16.f32 {%f1417,%f1418,%f1419,%f1420},{%r884,%r885,%r886,%r887},{%r1313,%r1314},{%f1409,%f1410,%f1411,%f1412};

	// end inline asm
	// begin inline asm
	ldmatrix.sync.aligned.m8n8.x2.trans.shared.b16 {%r1322, %r1323}, [%r160];

	// end inline asm
	// begin inline asm
	mma.sync.aligned.m16n8k16.row.col.f32.f16.f16.f32 {%f1425,%f1426,%f1427,%f1428},{%r893,%r894,%r895,%r896},{%r1322,%r1323},{%f1417,%f1418,%f1419,%f1420};

	// end inline asm
	// begin inline asm
	ldmatrix.sync.aligned.m8n8.x2.trans.shared.b16 {%r1331, %r1332}, [%r161];

	// end inline asm
	// begin inline asm
	mma.sync.aligned.m16n8k16.row.col.f32.f16.f16.f32 {%f1890,%f1889,%f1888,%f1887},{%r902,%r903,%r904,%r905},{%r1331,%r1332},{%f1425,%f1426,%f1427,%f1428};

	// end inline asm
	// begin inline asm
	ldmatrix.sync.aligned.m8n8.x2.trans.shared.b16 {%r1340, %r1341}, [%r162];

	// end inline asm
	// begin inline asm
	mma.sync.aligned.m16n8k16.row.col.f32.f16.f16.f32 {%f1441,%f1442,%f1443,%f1444},{%r875,%r876,%r877,%r878},{%r1340,%r1341},{%f1445,%f1446,%f1447,%f1448};

	// end inline asm
	// begin inline asm
	ldmatrix.sync.aligned.m8n8.x2.trans.shared.b16 {%r1349, %r1350}, [%r163];

	// end inline asm
	// begin inline asm
	mma.sync.aligned.m16n8k16.row.col.f32.f16.f16.f32 {%f1449,%f1450,%f1451,%f1452},{%r884,%r885,%r886,%r887},{%r1349,%r1350},{%f1441,%f1442,%f1443,%f1444};

	// end inline asm
	// begin inline asm
	ldmatrix.sync.aligned.m8n8.x2.trans.shared.b16 {%r1358, %r1359}, [%r164];

	// end inline asm
	// begin inline asm
	mma.sync.aligned.m16n8k16.row.col.f32.f16.f16.f32 {%f1457,%f1458,%f1459,%f1460},{%r893,%r894,%r895,%r896},{%r1358,%r1359},{%f1449,%f1450,%f1451,%f1452};

	// end inline asm
	// begin inline asm
	ldmatrix.sync.aligned.m8n8.x2.trans.shared.b16 {%r1367, %r1368}, [%r165];

	// end inline asm
	// begin inline asm
	mma.sync.aligned.m16n8k16.row.col.f32.f16.f16.f32 {%f1886,%f1885,%f1884,%f1883},{%r902,%r903,%r904,%r905},{%r1367,%r1368},{%f1457,%f1458,%f1459,%f1460};

	// end inline asm
	// begin inline asm
	ldmatrix.sync.aligned.m8n8.x2.trans.shared.b16 {%r1376, %r1377}, [%r166];

	// end inline asm
	// begin inline asm
	mma.sync.aligned.m16n8k16.row.col.f32.f16.f16.f32 {%f1473,%f1474,%f1475,%f1476},{%r875,%r876,%r877,%r878},{%r1376,%r1377},{%f1477,%f1478,%f1479,%f1480};

	// end inline asm
	// begin inline asm
	ldmatrix.sync.aligned.m8n8.x2.trans.shared.b16 {%r1385, %r1386}, [%r167];

	// end inline asm
	// begin inline asm
	mma.sync.aligned.m16n8k16.row.col.f32.f16.f16.f32 {%f1481,%f1482,%f1483,%f1484},{%r884,%r885,%r886,%r887},{%r1385,%r1386},{%f1473,%f1474,%f1475,%f1476};

	// end inline asm
	// begin inline asm
	ldmatrix.sync.aligned.m8n8.x2.trans.shared.b16 {%r1394, %r1395}, [%r168];

	// end inline asm
	// begin inline asm
	mma.sync.aligned.m16n8k16.row.col.f32.f16.f16.f32 {%f1489,%f1490,%f1491,%f1492},{%r893,%r894,%r895,%r896},{%r1394,%r1395},{%f1481,%f1482,%f1483,%f1484};

	// end inline asm
	// begin inline asm
	ldmatrix.sync.aligned.m8n8.x2.trans.shared.b16 {%r1403, %r1404}, [%r169];

	// end inline asm
	// begin inline asm
	mma.sync.aligned.m16n8k16.row.col.f32.f16.f16.f32 {%f1882,%f1881,%f1880,%f1879},{%r902,%r903,%r904,%r905},{%r1403,%r1404},{%f1489,%f1490,%f1491,%f1492};

	// end inline asm
	// begin inline asm
	ldmatrix.sync.aligned.m8n8.x2.trans.shared.b16 {%r1412, %r1413}, [%r170];

	// end inline asm
	// begin inline asm
	mma.sync.aligned.m16n8k16.row.col.f32.f16.f16.f32 {%f1505,%f1506,%f1507,%f1508},{%r875,%r876,%r877,%r878},{%r1412,%r1413},{%f1509,%f1510,%f1511,%f1512};

	// end inline asm
	// begin inline asm
	ldmatrix.sync.aligned.m8n8.x2.trans.shared.b16 {%r1421, %r1422}, [%r171];

	// end inline asm
	// begin inline asm
	mma.sync.aligned.m16n8k16.row.col.f32.f16.f16.f32 {%f1513,%f1514,%f1515,%f1516},{%r884,%r885,%r886,%r887},{%r1421,%r1422},{%f1505,%f1506,%f1507,%f1508};

	// end inline asm
	// begin inline asm
	ldmatrix.sync.aligned.m8n8.x2.trans.shared.b16 {%r1430, %r1431}, [%r172];

	// end inline asm
	// begin inline asm
	mma.sync.aligned.m16n8k16.row.col.f32.f16.f16.f32 {%f1521,%f1522,%f1523,%f1524},{%r893,%r894,%r895,%r896},{%r1430,%r1431},{%f1513,%f1514,%f1515,%f1516};

	// end inline asm
	// begin inline asm
	ldmatrix.sync.aligned.m8n8.x2.trans.shared.b16 {%r1439, %r1440}, [%r173];

	// end inline asm
	// begin inline asm
	mma.sync.aligned.m16n8k16.row.col.f32.f16.f16.f32 {%f1878,%f1877,%f1876,%f1875},{%r902,%r903,%r904,%r905},{%r1439,%r1440},{%f1521,%f1522,%f1523,%f1524};

	// end inline asm
	bar.sync 	0;
	add.s32 	%r1557, %r1557, 64;
	setp.lt.s32 	%p86, %r1557, %r76;
	@%p86 bra 	$L__BB2_35;
$L__BB2_74:
	setp.gt.f32 	%p87, %f1939, 0f00000000;
	rcp.rn.f32 	%f1705, %f1939;
	selp.f32 	%f1706, %f1705, 0f00000000, %p87;
	setp.gt.f32 	%p88, %f1940, 0f00000000;
	rcp.rn.f32 	%f1707, %f1940;
	selp.f32 	%f1708, %f1707, 0f00000000, %p88;
	shl.b32 	%r1456, %r4, 13;
	cvt.s64.s32 	%rd52, %r1456;
	add.s64 	%rd6, %rd4, %rd52;
	add.s32 	%r1457, %r6, %r3;
	mul.f32 	%f1641, %f1706, %f1938;
	// begin inline asm
	{  cvt.rn.f16.f32 %rs33, %f1641;}

	// end inline asm
	mul.f32 	%f1642, %f1706, %f1937;
	// begin inline asm
	{  cvt.rn.f16.f32 %rs34, %f1642;}

	// end inline asm
	mul.f32 	%f1643, %f1708, %f1936;
	// begin inline asm
	{  cvt.rn.f16.f32 %rs35, %f1643;}

	// end inline asm
	mul.f32 	%f1644, %f1708, %f1935;
	// begin inline asm
	{  cvt.rn.f16.f32 %rs36, %f1644;}

	// end inline asm
	mov.b32 	%r1458, {%rs33, %rs34};
	shl.b32 	%r1459, %r1457, 8;
	shl.b32 	%r1460, %r11, 1;
	or.b32  	%r1461, %r1459, %r1460;
	mov.u32 	%r1462, smem;
	add.s32 	%r1463, %r1462, %r1461;
	st.shared.u32 	[%r1463], %r1458;
	mov.b32 	%r1464, {%rs35, %rs36};
	st.shared.u32 	[%r1463+2048], %r1464;
	mul.f32 	%f1645, %f1706, %f1934;
	// begin inline asm
	{  cvt.rn.f16.f32 %rs37, %f1645;}

	// end inline asm
	mul.f32 	%f1646, %f1706, %f1933;
	// begin inline asm
	{  cvt.rn.f16.f32 %rs38, %f1646;}

	// end inline asm
	mul.f32 	%f1647, %f1708, %f1932;
	// begin inline asm
	{  cvt.rn.f16.f32 %rs39, %f1647;}

	// end inline asm
	mul.f32 	%f1648, %f1708, %f1931;
	// begin inline asm
	{  cvt.rn.f16.f32 %rs40, %f1648;}

	// end inline asm
	mov.b32 	%r1465, {%rs37, %rs38};
	st.shared.u32 	[%r1463+16], %r1465;
	mov.b32 	%r1466, {%rs39, %rs40};
	st.shared.u32 	[%r1463+2064], %r1466;
	mul.f32 	%f1649, %f1706, %f1930;
	// begin inline asm
	{  cvt.rn.f16.f32 %rs41, %f1649;}

	// end inline asm
	mul.f32 	%f1650, %f1706, %f1929;
	// begin inline asm
	{  cvt.rn.f16.f32 %rs42, %f1650;}

	// end inline asm
	mul.f32 	%f1651, %f1708, %f1928;
	// begin inline asm
	{  cvt.rn.f16.f32 %rs43, %f1651;}

	// end inline asm
	mul.f32 	%f1652, %f1708, %f1927;
	// begin inline asm
	{  cvt.rn.f16.f32 %rs44, %f1652;}

	// end inline asm
	mov.b32 	%r1467, {%rs41, %rs42};
	st.shared.u32 	[%r1463+32], %r1467;
	mov.b32 	%r1468, {%rs43, %rs44};
	st.shared.u32 	[%r1463+2080], %r1468;
	mul.f32 	%f1653, %f1706, %f1926;
	// begin inline asm
	{  cvt.rn.f16.f32 %rs45, %f1653;}

	// end inline asm
	mul.f32 	%f1654, %f1706, %f1925;
	// begin inline asm
	{  cvt.rn.f16.f32 %rs46, %f1654;}

	// end inline asm
	mul.f32 	%f1655, %f1708, %f1924;
	// begin inline asm
	{  cvt.rn.f16.f32 %rs47, %f1655;}

	// end inline asm
	mul.f32 	%f1656, %f1708, %f1923;
	// begin inline asm
	{  cvt.rn.f16.f32 %rs48, %f1656;}

	// end inline asm
	mov.b32 	%r1469, {%rs45, %rs46};
	st.shared.u32 	[%r1463+48], %r1469;
	mov.b32 	%r1470, {%rs47, %rs48};
	st.shared.u32 	[%r1463+2096], %r1470;
	mul.f32 	%f1657, %f1706, %f1922;
	// begin inline asm
	{  cvt.rn.f16.f32 %rs49, %f1657;}

	// end inline asm
	mul.f32 	%f1658, %f1706, %f1921;
	// begin inline asm
	{  cvt.rn.f16.f32 %rs50, %f1658;}

	// end inline asm
	mul.f32 	%f1659, %f1708, %f1920;
	// begin inline asm
	{  cvt.rn.f16.f32 %rs51, %f1659;}

	// end inline asm
	mul.f32 	%f1660, %f1708, %f1919;
	// begin inline asm
	{  cvt.rn.f16.f32 %rs52, %f1660;}

	// end inline asm
	mov.b32 	%r1471, {%rs49, %rs50};
	st.shared.u32 	[%r1463+64], %r1471;
	mov.b32 	%r1472, {%rs51, %rs52};
	st.shared.u32 	[%r1463+2112], %r1472;
	mul.f32 	%f1661, %f1706, %f1918;
	// begin inline asm
	{  cvt.rn.f16.f32 %rs53, %f1661;}

	// end inline asm
	mul.f32 	%f1662, %f1706, %f1917;
	// begin inline asm
	{  cvt.rn.f16.f32 %rs54, %f1662;}

	// end inline asm
	mul.f32 	%f1663, %f1708, %f1916;
	// begin inline asm
	{  cvt.rn.f16.f32 %rs55, %f1663;}

	// end inline asm
	mul.f32 	%f1664, %f1708, %f1915;
	// begin inline asm
	{  cvt.rn.f16.f32 %rs56, %f1664;}

	// end inline asm
	mov.b32 	%r1473, {%rs53, %rs54};
	st.shared.u32 	[%r1463+80], %r1473;
	mov.b32 	%r1474, {%rs55, %rs56};
	st.shared.u32 	[%r1463+2128], %r1474;
	mul.f32 	%f1665, %f1706, %f1914;
	// begin inline asm
	{  cvt.rn.f16.f32 %rs57, %f1665;}

	// end inline asm
	mul.f32 	%f1666, %f1706, %f1913;
	// begin inline asm
	{  cvt.rn.f16.f32 %rs58, %f1666;}

	// end inline asm
	mul.f32 	%f1667, %f1708, %f1912;
	// begin inline asm
	{  cvt.rn.f16.f32 %rs59, %f1667;}

	// end inline asm
	mul.f32 	%f1668, %f1708, %f1911;
	// begin inline asm
	{  cvt.rn.f16.f32 %rs60, %f1668;}

	// end inline asm
	mov.b32 	%r1475, {%rs57, %rs58};
	st.shared.u32 	[%r1463+96], %r1475;
	mov.b32 	%r1476, {%rs59, %rs60};
	st.shared.u32 	[%r1463+2144], %r1476;
	mul.f32 	%f1669, %f1706, %f1910;
	// begin inline asm
	{  cvt.rn.f16.f32 %rs61, %f1669;}

	// end inline asm
	mul.f32 	%f1670, %f1706, %f1909;
	// begin inline asm
	{  cvt.rn.f16.f32 %rs62, %f1670;}

	// end inline asm
	mul.f32 	%f1671, %f1708, %f1908;
	// begin inline asm
	{  cvt.rn.f16.f32 %rs63, %f1671;}

	// end inline asm
	mul.f32 	%f1672, %f1708, %f1907;
	// begin inline asm
	{  cvt.rn.f16.f32 %rs64, %f1672;}

	// end inline asm
	mov.b32 	%r1477, {%rs61, %rs62};
	st.shared.u32 	[%r1463+112], %r1477;
	mov.b32 	%r1478, {%rs63, %rs64};
	st.shared.u32 	[%r1463+2160], %r1478;
	mul.f32 	%f1673, %f1706, %f1906;
	// begin inline asm
	{  cvt.rn.f16.f32 %rs65, %f1673;}

	// end inline asm
	mul.f32 	%f1674, %f1706, %f1905;
	// begin inline asm
	{  cvt.rn.f16.f32 %rs66, %f1674;}

	// end inline asm
	mul.f32 	%f1675, %f1708, %f1904;
	// begin inline asm
	{  cvt.rn.f16.f32 %rs67, %f1675;}

	// end inline asm
	mul.f32 	%f1676, %f1708, %f1903;
	// begin inline asm
	{  cvt.rn.f16.f32 %rs68, %f1676;}

	// end inline asm
	mov.b32 	%r1479, {%rs65, %rs66};
	st.shared.u32 	[%r1463+128], %r1479;
	mov.b32 	%r1480, {%rs67, %rs68};
	st.shared.u32 	[%r1463+2176], %r1480;
	mul.f32 	%f1677, %f1706, %f1902;
	// begin inline asm
	{  cvt.rn.f16.f32 %rs69, %f1677;}

	// end inline asm
	mul.f32 	%f1678, %f1706, %f1901;
	// begin inline asm
	{  cvt.rn.f16.f32 %rs70, %f1678;}

	// end inline asm
	mul.f32 	%f1679, %f1708, %f1900;
	// begin inline asm
	{  cvt.rn.f16.f32 %rs71, %f1679;}

	// end inline asm
	mul.f32 	%f1680, %f1708, %f1899;
	// begin inline asm
	{  cvt.rn.f16.f32 %rs72, %f1680;}

	// end inline asm
	mov.b32 	%r1481, {%rs69, %rs70};
	st.shared.u32 	[%r1463+144], %r1481;
	mov.b32 	%r1482, {%rs71, %rs72};
	st.shared.u32 	[%r1463+2192], %r1482;
	mul.f32 	%f1681, %f1706, %f1898;
	// begin inline asm
	{  cvt.rn.f16.f32 %rs73, %f1681;}

	// end inline asm
	mul.f32 	%f1682, %f1706, %f1897;
	// begin inline asm
	{  cvt.rn.f16.f32 %rs74, %f1682;}

	// end inline asm
	mul.f32 	%f1683, %f1708, %f1896;
	// begin inline asm
	{  cvt.rn.f16.f32 %rs75, %f1683;}

	// end inline asm
	mul.f32 	%f1684, %f1708, %f1895;
	// begin inline asm
	{  cvt.rn.f16.f32 %rs76, %f1684;}

	// end inline asm
	mov.b32 	%r1483, {%rs73, %rs74};
	st.shared.u32 	[%r1463+160], %r1483;
	mov.b32 	%r1484, {%rs75, %rs76};
	st.shared.u32 	[%r1463+2208], %r1484;
	mul.f32 	%f1685, %f1706, %f1894;
	// begin inline asm
	{  cvt.rn.f16.f32 %rs77, %f1685;}

	// end inline asm
	mul.f32 	%f1686, %f1706, %f1893;
	// begin inline asm
	{  cvt.rn.f16.f32 %rs78, %f1686;}

	// end inline asm
	mul.f32 	%f1687, %f1708, %f1892;
	// begin inline asm
	{  cvt.rn.f16.f32 %rs79, %f1687;}

	// end inline asm
	mul.f32 	%f1688, %f1708, %f1891;
	// begin inline asm
	{  cvt.rn.f16.f32 %rs80, %f1688;}

	// end inline asm
	mov.b32 	%r1485, {%rs77, %rs78};
	st.shared.u32 	[%r1463+176], %r1485;
	mov.b32 	%r1486, {%rs79, %rs80};
	st.shared.u32 	[%r1463+2224], %r1486;
	mul.f32 	%f1689, %f1706, %f1890;
	// begin inline asm
	{  cvt.rn.f16.f32 %rs81, %f1689;}

	// end inline asm
	mul.f32 	%f1690, %f1706, %f1889;
	// begin inline asm
	{  cvt.rn.f16.f32 %rs82, %f1690;}

	// end inline asm
	mul.f32 	%f1691, %f1708, %f1888;
	// begin inline asm
	{  cvt.rn.f16.f32 %rs83, %f1691;}

	// end inline asm
	mul.f32 	%f1692, %f1708, %f1887;
	// begin inline asm
	{  cvt.rn.f16.f32 %rs84, %f1692;}

	// end inline asm
	mov.b32 	%r1487, {%rs81, %rs82};
	st.shared.u32 	[%r1463+192], %r1487;
	mov.b32 	%r1488, {%rs83, %rs84};
	st.shared.u32 	[%r1463+2240], %r1488;
	mul.f32 	%f1693, %f1706, %f1886;
	// begin inline asm
	{  cvt.rn.f16.f32 %rs85, %f1693;}

	// end inline asm
	mul.f32 	%f1694, %f1706, %f1885;
	// begin inline asm
	{  cvt.rn.f16.f32 %rs86, %f1694;}

	// end inline asm
	mul.f32 	%f1695, %f1708, %f1884;
	// begin inline asm
	{  cvt.rn.f16.f32 %rs87, %f1695;}

	// end inline asm
	mul.f32 	%f1696, %f1708, %f1883;
	// begin inline asm
	{  cvt.rn.f16.f32 %rs88, %f1696;}

	// end inline asm
	mov.b32 	%r1489, {%rs85, %rs86};
	st.shared.u32 	[%r1463+208], %r1489;
	mov.b32 	%r1490, {%rs87, %rs88};
	st.shared.u32 	[%r1463+2256], %r1490;
	mul.f32 	%f1697, %f1706, %f1882;
	// begin inline asm
	{  cvt.rn.f16.f32 %rs89, %f1697;}

	// end inline asm
	mul.f32 	%f1698, %f1706, %f1881;
	// begin inline asm
	{  cvt.rn.f16.f32 %rs90, %f1698;}

	// end inline asm
	mul.f32 	%f1699, %f1708, %f1880;
	// begin inline asm
	{  cvt.rn.f16.f32 %rs91, %f1699;}

	// end inline asm
	mul.f32 	%f1700, %f1708, %f1879;
	// begin inline asm
	{  cvt.rn.f16.f32 %rs92, %f1700;}

	// end inline asm
	mov.b32 	%r1491, {%rs89, %rs90};
	st.shared.u32 	[%r1463+224], %r1491;
	mov.b32 	%r1492, {%rs91, %rs92};
	st.shared.u32 	[%r1463+2272], %r1492;
	mul.f32 	%f1701, %f1706, %f1878;
	// begin inline asm
	{  cvt.rn.f16.f32 %rs93, %f1701;}

	// end inline asm
	mul.f32 	%f1702, %f1706, %f1877;
	// begin inline asm
	{  cvt.rn.f16.f32 %rs94, %f1702;}

	// end inline asm
	mul.f32 	%f1703, %f1708, %f1876;
	// begin inline asm
	{  cvt.rn.f16.f32 %rs95, %f1703;}

	// end inline asm
	mul.f32 	%f1704, %f1708, %f1875;
	// begin inline asm
	{  cvt.rn.f16.f32 %rs96, %f1704;}

	// end inline asm
	mov.b32 	%r1493, {%rs93, %rs94};
	st.shared.u32 	[%r1463+240], %r1493;
	mov.b32 	%r1494, {%rs95, %rs96};
	st.shared.u32 	[%r1463+2288], %r1494;
	bar.sync 	0;
	shr.u32 	%r192, %r1, 4;
	add.s32 	%r193, %r5, %r192;
	setp.ge.s32 	%p89, %r193, %r196;
	shl.b32 	%r1495, %r192, 7;
	or.b32  	%r194, %r1495, %r77;
	shl.b32 	%r1496, %r194, 1;
	add.s32 	%r195, %r1462, %r1496;
	@%p89 bra 	$L__BB2_76;
	cvt.u64.u32 	%rd53, %r194;
	add.s64 	%rd54, %rd6, %rd53;
	shl.b64 	%rd55, %rd54, 1;
	add.s64 	%rd56, %rd3, %rd55;
	ld.shared.v4.f32 	{%f1709, %f1710, %f1711, %f1712}, [%r195];
	st.global.v4.f32 	[%rd56], {%f1709, %f1710, %f1711, %f1712};
$L__BB2_76:
	add.s32 	%r1497, %r193, 8;
	setp.ge.s32 	%p90, %r1497, %r196;
	@%p90 bra 	$L__BB2_78;
	or.b32  	%r1500, %r194, 1024;
	cvt.u64.u32 	%rd57, %r1500;
	add.s64 	%rd58, %rd6, %rd57;
	shl.b64 	%rd59, %rd58, 1;
	add.s64 	%rd60, %rd3, %rd59;
	ld.shared.v4.f32 	{%f1713, %f1714, %f1715, %f1716}, [%r195+2048];
	st.global.v4.f32 	[%rd60], {%f1713, %f1714, %f1715, %f1716};
$L__BB2_78:
	add.s32 	%r1501, %r193, 16;
	setp.ge.s32 	%p91, %r1501, %r196;
	@%p91 bra 	$L__BB2_80;
	or.b32  	%r1504, %r194, 2048;
	cvt.u64.u32 	%rd61, %r1504;
	add.s64 	%rd62, %rd6, %rd61;
	shl.b64 	%rd63, %rd62, 1;
	add.s64 	%rd64, %rd3, %rd63;
	ld.shared.v4.f32 	{%f1717, %f1718, %f1719, %f1720}, [%r195+4096];
	st.global.v4.f32 	[%rd64], {%f1717, %f1718, %f1719, %f1720};
$L__BB2_80:
	add.s32 	%r1505, %r193, 24;
	setp.ge.s32 	%p92, %r1505, %r196;
	@%p92 bra 	$L__BB2_82;
	or.b32  	%r1508, %r194, 3072;
	cvt.u64.u32 	%rd65, %r1508;
	add.s64 	%rd66, %rd6, %rd65;
	shl.b64 	%rd67, %rd66, 1;
	add.s64 	%rd68, %rd3, %rd67;
	ld.shared.v4.f32 	{%f1721, %f1722, %f1723, %f1724}, [%r195+6144];
	st.global.v4.f32 	[%rd68], {%f1721, %f1722, %f1723, %f1724};
$L__BB2_82:
	add.s32 	%r1509, %r193, 32;
	setp.ge.s32 	%p93, %r1509, %r196;
	@%p93 bra 	$L__BB2_84;
	or.b32  	%r1512, %r194, 4096;
	cvt.u64.u32 	%rd69, %r1512;
	add.s64 	%rd70, %rd6, %rd69;
	shl.b64 	%rd71, %rd70, 1;
	add.s64 	%rd72, %rd3, %rd71;
	ld.shared.v4.f32 	{%f1725, %f1726, %f1727, %f1728}, [%r195+8192];
	st.global.v4.f32 	[%rd72], {%f1725, %f1726, %f1727, %f1728};
$L__BB2_84:
	add.s32 	%r1513, %r193, 40;
	setp.ge.s32 	%p94, %r1513, %r196;
	@%p94 bra 	$L__BB2_86;
	or.b32  	%r1516, %r194, 5120;
	cvt.u64.u32 	%rd73, %r1516;
	add.s64 	%rd74, %rd6, %rd73;
	shl.b64 	%rd75, %rd74, 1;
	add.s64 	%rd76, %rd3, %rd75;
	ld.shared.v4.f32 	{%f1729, %f1730, %f1731, %f1732}, [%r195+10240];
	st.global.v4.f32 	[%rd76], {%f1729, %f1730, %f1731, %f1732};
$L__BB2_86:
	add.s32 	%r1517, %r193, 48;
	setp.ge.s32 	%p95, %r1517, %r196;
	@%p95 bra 	$L__BB2_88;
	or.b32  	%r1520, %r194, 6144;
	cvt.u64.u32 	%rd77, %r1520;
	add.s64 	%rd78, %rd6, %rd77;
	shl.b64 	%rd79, %rd78, 1;
	add.s64 	%rd80, %rd3, %rd79;
	ld.shared.v4.f32 	{%f1733, %f1734, %f1735, %f1736}, [%r195+12288];
	st.global.v4.f32 	[%rd80], {%f1733, %f1734, %f1735, %f1736};
$L__BB2_88:
	add.s32 	%r1521, %r193, 56;
	setp.ge.s32 	%p96, %r1521, %r196;
	@%p96 bra 	$L__BB2_90;
	or.b32  	%r1524, %r194, 7168;
	cvt.u64.u32 	%rd81, %r1524;
	add.s64 	%rd82, %rd6, %rd81;
	shl.b64 	%rd83, %rd82, 1;
	add.s64 	%rd84, %rd3, %rd83;
	ld.shared.v4.f32 	{%f1737, %f1738, %f1739, %f1740}, [%r195+14336];
	st.global.v4.f32 	[%rd84], {%f1737, %f1738, %f1739, %f1740};
$L__BB2_90:
	ret;

}
	// .globl	_Z18flash_attention_v9ILi64ELi64ELi4ELi128ELb0ELi2ELb0ELb1ELb0ELb0ELb1ELb0EEvPK6__halfS2_S2_PS0_PfS4_ifi
.visible .entry _Z18flash_attention_v9ILi64ELi64ELi4ELi128ELb0ELi2ELb0ELb1ELb0ELb0ELb1ELb0EEvPK6__halfS2_S2_PS0_PfS4_ifi(
	.param .u64 .ptr .align 1 _Z18flash_attention_v9ILi64ELi64ELi4ELi128ELb0ELi2ELb0ELb1ELb0ELb0ELb1ELb0EEvPK6__halfS2_S2_PS0_PfS4_ifi_param_0,
	.param .u64 .ptr .align 1 _Z18flash_attention_v9ILi64ELi64ELi4ELi128ELb0ELi2ELb0ELb1ELb0ELb0ELb1ELb0EEvPK6__halfS2_S2_PS0_PfS4_ifi_param_1,
	.param .u64 .ptr .align 1 _Z18flash_attention_v9ILi64ELi64ELi4ELi128ELb0ELi2ELb0ELb1ELb0ELb0ELb1ELb0EEvPK6__halfS2_S2_PS0_PfS4_ifi_param_2,
	.param .u64 .ptr .align 1 _Z18flash_attention_v9ILi64ELi64ELi4ELi128ELb0ELi2ELb0ELb1ELb0ELb0ELb1ELb0EEvPK6__halfS2_S2_PS0_PfS4_ifi_param_3,
	.param .u64 .ptr .align 1 _Z18flash_attention_v9ILi64ELi64ELi4ELi128ELb0ELi2ELb0ELb1ELb0ELb0ELb1ELb0EEvPK6__halfS2_S2_PS0_PfS4_ifi_param_4,
	.param .u64 .ptr .align 1 _Z18flash_attention_v9ILi64ELi64ELi4ELi128ELb0ELi2ELb0ELb1ELb0ELb0ELb1ELb0EEvPK6__halfS2_S2_PS0_PfS4_ifi_param_5,
	.param .u32 _Z18flash_attention_v9ILi64ELi64ELi4ELi128ELb0ELi2ELb0ELb1ELb0ELb0ELb1ELb0EEvPK6__halfS2_S2_PS0_PfS4_ifi_param_6,
	.param .f32 _Z18flash_attention_v9ILi64ELi64ELi4ELi128ELb0ELi2ELb0ELb1ELb0ELb0ELb1ELb0EEvPK6__halfS2_S2_PS0_PfS4_ifi_param_7,
	.param .u32 _Z18flash_attention_v9ILi64ELi64ELi4ELi128ELb0ELi2ELb0ELb1ELb0ELb0ELb1ELb0EEvPK6__halfS2_S2_PS0_PfS4_ifi_param_8
)
.maxntid 128
.minnctapersm 2
{
	.reg .pred 	%p<65>;
	.reg .b16 	%rs<97>;
	.reg .b32 	%r<1557>;
	.reg .b32 	%f<1909>;
	.reg .b64 	%rd<85>;

	ld.param.u64 	%rd7, [_Z18flash_attention_v9ILi64ELi64ELi4ELi128ELb0ELi2ELb0ELb1ELb0ELb0ELb1ELb0EEvPK6__halfS2_S2_PS0_PfS4_ifi_param_0];
	ld.param.u64 	%rd8, [_Z18flash_attention_v9ILi64ELi64ELi4ELi128ELb0ELi2ELb0ELb1ELb0ELb0ELb1ELb0EEvPK6__halfS2_S2_PS0_PfS4_ifi_param_1];
	ld.param.u64 	%rd9, [_Z18flash_attention_v9ILi64ELi64ELi4ELi128ELb0ELi2ELb0ELb1ELb0ELb0ELb1ELb0EEvPK6__halfS2_S2_PS0_PfS4_ifi_param_2];
	ld.param.u64 	%rd10, [_Z18flash_attention_v9ILi64ELi64ELi4ELi128ELb0ELi2ELb0ELb1ELb0ELb0ELb1ELb0EEvPK6__halfS2_S2_PS0_PfS4_ifi_param_3];
	ld.param.u32 	%r192, [_Z18flash_attention_v9ILi64ELi64ELi4ELi128ELb0ELi2ELb0ELb1ELb0ELb0ELb1ELb0EEvPK6__halfS2_S2_PS0_PfS4_ifi_param_6];
	ld.param.f32 	%f367, [_Z18flash_attention_v9ILi64ELi64ELi4ELi128ELb0ELi2ELb0ELb1ELb0ELb0ELb1ELb0EEvPK6__halfS2_S2_PS0_PfS4_ifi_param_7];
	cvta.to.global.u64 	%rd1, %rd9;
	cvta.to.global.u64 	%rd2, %rd8;
	cvta.to.global.u64 	%rd3, %rd10;
	mov.u32 	%r1, %tid.x;
	and.b32  	%r2, %r1, 31;
	shr.u32 	%r3, %r2, 2;
	mov.u32 	%r4, %ctaid.x;
	shl.b32 	%r5, %r4, 6;
	setp.ge.s32 	%p1, %r5, %r192;
	@%p1 bra 	$L__BB3_90;
	mov.u32 	%r196, %ctaid.y;
	cvta.to.global.u64 	%rd13, %rd7;
	shr.u32 	%r197, %r1, 1;
	and.b32  	%r6, %r197, 48;
	add.s32 	%r198, %r6, %r5;
	add.s32 	%r7, %r198, %r3;
	add.s32 	%r8, %r7, 8;
	mul.lo.s32 	%r199, %r196, %r192;
	shl.b32 	%r200, %r199, 7;
	cvt.s64.s32 	%rd4, %r200;
	shl.b32 	%r201, %r198, 7;
	cvt.s64.s32 	%rd14, %r201;
	add.s64 	%rd15, %rd4, %rd14;
	shl.b64 	%rd16, %rd15, 1;
	add.s64 	%rd17, %rd13, %rd16;
	mov.u32 	%r202, smem;
	cvt.u64.u32 	%rd18, %r202;
	cvta.shared.u64 	%rd12, %rd18;
	add.s64 	%rd11, %rd12, 17408;
	// begin inline asm
	{.reg .u64 u64addr;
 cvta.to.shared.u64 u64addr, %rd11;
 cvt.u32.u64 %r193, u64addr;}

	// end inline asm
	// begin inline asm
	{.reg .u64 u64addr;
 cvta.to.shared.u64 u64addr, %rd12;
 cvt.u32.u64 %r194, u64addr;}

	// end inline asm
	shl.b32 	%r203, %r1, 1;
	and.b32  	%r11, %r203, 6;
	setp.ge.s32 	%p2, %r7, %r192;
	shl.b32 	%r204, %r3, 7;
	or.b32  	%r205, %r204, %r11;
	mul.wide.u32 	%rd19, %r205, 2;
	add.s64 	%rd5, %rd17, %rd19;
	mov.b32 	%r1523, 0;
	mov.u32 	%r1524, %r1523;
	@%p2 bra 	$L__BB3_3;
	ld.global.nc.u32 	%r1524, [%rd5];
	ld.global.nc.u32 	%r1523, [%rd5+16];
$L__BB3_3:
	setp.ge.s32 	%p3, %r8, %r192;
	mov.b32 	%r1525, 0;
	mov.u32 	%r1526, %r1525;
	@%p3 bra 	$L__BB3_5;
	ld.global.nc.u32 	%r1526, [%rd5+2048];
	ld.global.nc.u32 	%r1525, [%rd5+2064];
$L__BB3_5:
	setp.ge.s32 	%p4, %r7, %r192;
	mov.b32 	%r1527, 0;
	mov.u32 	%r1528, %r1527;
	@%p4 bra 	$L__BB3_7;
	ld.global.nc.u32 	%r1528, [%rd5+32];
	ld.global.nc.u32 	%r1527, [%rd5+48];
$L__BB3_7:
	setp.ge.s32 	%p5, %r8, %r192;
	mov.b32 	%r1529, 0;
	mov.u32 	%r1530, %r1529;
	@%p5 bra 	$L__BB3_9;
	ld.global.nc.u32 	%r1530, [%rd5+2080];
	ld.global.nc.u32 	%r1529, [%rd5+2096];
$L__BB3_9:
	setp.ge.s32 	%p6, %r7, %r192;
	mov.b32 	%r1531, 0;
	mov.u32 	%r1532, %r1531;
	@%p6 bra 	$L__BB3_11;
	ld.global.nc.u32 	%r1532, [%rd5+64];
	ld.global.nc.u32 	%r1531, [%rd5+80];
$L__BB3_11:
	setp.ge.s32 	%p7, %r8, %r192;
	mov.b32 	%r1533, 0;
	mov.u32 	%r1534, %r1533;
	@%p7 bra 	$L__BB3_13;
	ld.global.nc.u32 	%r1534, [%rd5+2112];
	ld.global.nc.u32 	%r1533, [%rd5+2128];
$L__BB3_13:
	setp.ge.s32 	%p8, %r7, %r192;
	mov.b32 	%r1535, 0;
	mov.u32 	%r1536, %r1535;
	@%p8 bra 	$L__BB3_15;
	ld.global.nc.u32 	%r1536, [%rd5+96];
	ld.global.nc.u32 	%r1535, [%rd5+112];
$L__BB3_15:
	setp.ge.s32 	%p9, %r8, %r192;
	mov.b32 	%r1537, 0;
	mov.u32 	%r1538, %r1537;
	@%p9 bra 	$L__BB3_17;
	ld.global.nc.u32 	%r1538, [%rd5+2144];
	ld.global.nc.u32 	%r1537, [%rd5+2160];
$L__BB3_17:
	setp.ge.s32 	%p10, %r7, %r192;
	mov.b32 	%r1539, 0;
	mov.u32 	%r1540, %r1539;
	@%p10 bra 	$L__BB3_19;
	ld.global.nc.u32 	%r1540, [%rd5+128];
	ld.global.nc.u32 	%r1539, [%rd5+144];
$L__BB3_19:
	setp.ge.s32 	%p11, %r8, %r192;
	mov.b32 	%r1541, 0;
	mov.u32 	%r1542, %r1541;
	@%p11 bra 	$L__BB3_21;
	ld.global.nc.u32 	%r1542, [%rd5+2176];
	ld.global.nc.u32 	%r1541, [%rd5+2192];
$L__BB3_21:
	setp.ge.s32 	%p12, %r7, %r192;
	mov.b32 	%r1543, 0;
	mov.u32 	%r1544, %r1543;
	@%p12 bra 	$L__BB3_23;
	ld.global.nc.u32 	%r1544, [%rd5+160];
	ld.global.nc.u32 	%r1543, [%rd5+176];
$L__BB3_23:
	setp.ge.s32 	%p13, %r8, %r192;
	mov.b32 	%r1545, 0;
	mov.u32 	%r1546, %r1545;
	@%p13 bra 	$L__BB3_25;
	ld.global.nc.u32 	%r1546, [%rd5+2208];
	ld.global.nc.u32 	%r1545, [%rd5+2224];
$L__BB3_25:
	setp.ge.s32 	%p14, %r7, %r192;
	mov.b32 	%r1547, 0;
	mov.u32 	%r1548, %r1547;
	@%p14 bra 	$L__BB3_27;
	ld.global.nc.u32 	%r1548, [%rd5+192];
	ld.global.nc.u32 	%r1547, [%rd5+208];
$L__BB3_27:
	setp.ge.s32 	%p15, %r8, %r192;
	mov.b32 	%r1549, 0;
	mov.u32 	%r1550, %r1549;
	@%p15 bra 	$L__BB3_29;
	ld.global.nc.u32 	%r1550, [%rd5+2240];
	ld.global.nc.u32 	%r1549, [%rd5+2256];
$L__BB3_29:
	setp.ge.s32 	%p16, %r7, %r192;
	mov.b32 	%r1551, 0;
	mov.u32 	%r1552, %r1551;
	@%p16 bra 	$L__BB3_31;
	ld.global.nc.u32 	%r1552, [%rd5+224];
	ld.global.nc.u32 	%r1551, [%rd5+240];
$L__BB3_31:
	setp.ge.s32 	%p17, %r8, %r192;
	mov.b32 	%r1553, 0;
	mov.u32 	%r1554, %r1553;
	@%p17 bra 	$L__BB3_33;
	ld.global.nc.u32 	%r1554, [%rd5+2272];
	ld.global.nc.u32 	%r1553, [%rd5+2288];
$L__BB3_33:
	shl.b32 	%r221, %r1, 3;
	and.b32  	%r76, %r221, 120;
	setp.lt.s32 	%p18, %r192, 1;
	mov.f32 	%f1843, 0f00000000;
	mov.f32 	%f1844, %f1843;
	mov.f32 	%f1845, %f1843;
	mov.f32 	%f1846, %f1843;
	mov.f32 	%f1847, %f1843;
	mov.f32 	%f1848, %f1843;
	mov.f32 	%f1849, %f1843;
	mov.f32 	%f1850, %f1843;
	mov.f32 	%f1851, %f1843;
	mov.f32 	%f1852, %f1843;
	mov.f32 	%f1853, %f1843;
	mov.f32 	%f1854, %f1843;
	mov.f32 	%f1855, %f1843;
	mov.f32 	%f1856, %f1843;
	mov.f32 	%f1857, %f1843;
	mov.f32 	%f1858, %f1843;
	mov.f32 	%f1859, %f1843;
	mov.f32 	%f1860, %f1843;
	mov.f32 	%f1861, %f1843;
	mov.f32 	%f1862, %f1843;
	mov.f32 	%f1863, %f1843;
	mov.f32 	%f1864, %f1843;
	mov.f32 	%f1865, %f1843;
	mov.f32 	%f1866, %f1843;
	mov.f32 	%f1867, %f1843;
	mov.f32 	%f1868, %f1843;
	mov.f32 	%f1869, %f1843;
	mov.f32 	%f1870, %f1843;
	mov.f32 	%f1871, %f1843;
	mov.f32 	%f1872, %f1843;
	mov.f32 	%f1873, %f1843;
	mov.f32 	%f1874, %f1843;
	mov.f32 	%f1875, %f1843;
	mov.f32 	%f1876, %f1843;
	mov.f32 	%f1877, %f1843;
	mov.f32 	%f1878, %f1843;
	mov.f32 	%f1879, %f1843;
	mov.f32 	%f1880, %f1843;
	mov.f32 	%f1881, %f1843;
	mov.f32 	%f1882, %f1843;
	mov.f32 	%f1883, %f1843;
	mov.f32 	%f1884, %f1843;
	mov.f32 	%f1885, %f1843;
	mov.f32 	%f1886, %f1843;
	mov.f32 	%f1887, %f1843;
	mov.f32 	%f1888, %f1843;
	mov.f32 	%f1889, %f1843;
	mov.f32 	%f1890, %f1843;
	mov.f32 	%f1891, %f1843;
	mov.f32 	%f1892, %f1843;
	mov.f32 	%f1893, %f1843;
	mov.f32 	%f1894, %f1843;
	mov.f32 	%f1895, %f1843;
	mov.f32 	%f1896, %f1843;
	mov.f32 	%f1897, %f1843;
	mov.f32 	%f1898, %f1843;
	mov.f32 	%f1899, %f1843;
	mov.f32 	%f1900, %f1843;
	mov.f32 	%f1901, %f1843;
	mov.f32 	%f1902, %f1843;
	mov.f32 	%f1903, %f1843;
	mov.f32 	%f1904, %f1843;
	mov.f32 	%f1905, %f1843;
	mov.f32 	%f1906, %f1843;
	mov.f32 	%f1907, %f1843;
	mov.f32 	%f1908, %f1843;
	@%p18 bra 	$L__BB3_74;
	min.u32 	%r223, %r2, 15;
	and.b32  	%r224, %r223, 7;
	shr.u32 	%r77, %r1, 4;
	shl.b32 	%r225, %r223, 1;
	and.b32  	%r226, %r225, 16;
	add.s32 	%r227, %r194, %r226;
	shl.b32 	%r228, %r223, 8;
	add.s32 	%r229, %r193, %r228;
	and.b32  	%r230, %r1, 15;
	xor.b32  	%r231, %r77, %r230;
	shl.b32 	%r78, %r231, 3;
	mad.lo.s32 	%r79, %r224, 272, %r227;
	add.s32 	%r80, %r79, 4352;
	add.s32 	%r81, %r79, 6528;
	add.s32 	%r82, %r79, 8704;
	add.s32 	%r83, %r79, 10880;
	add.s32 	%r84, %r79, 13056;
	add.s32 	%r85, %r79, 15232;
	add.s32 	%r86, %r79, 32;
	add.s32 	%r87, %r79, 2208;
	add.s32 	%r88, %r79, 4416;
	add.s32 	%r89, %r79, 6592;
	add.s32 	%r90, %r79, 8768;
	add.s32 	%r91, %r79, 10944;
	add.s32 	%r92, %r79, 13120;
	add.s32 	%r93, %r79, 15296;
	add.s32 	%r94, %r79, 96;
	add.s32 	%r95, %r79, 2272;
	add.s32 	%r96, %r79, 4448;
	add.s32 	%r97, %r79, 6624;
	add.s32 	%r98, %r79, 8800;
	add.s32 	%r99, %r79, 10976;
	add.s32 	%r100, %r79, 13152;
	add.s32 	%r101, %r79, 15328;
	add.s32 	%r102, %r79, 128;
	add.s32 	%r103, %r79, 2304;
	add.s32 	%r104, %r79, 4480;
	add.s32 	%r105, %r79, 6656;
	add.s32 	%r106, %r79, 8832;
	add.s32 	%r107, %r79, 11008;
	add.s32 	%r108, %r79, 13184;
	add.s32 	%r109, %r79, 15360;
	add.s32 	%r110, %r79, 160;
	add.s32 	%r111, %r79, 4544;
	add.s32 	%r112, %r79, 6720;
	add.s32 	%r113, %r79, 8896;
	add.s32 	%r114, %r79, 11072;
	add.s32 	%r115, %r79, 13248;
	add.s32 	%r116, %r79, 15424;
	add.s32 	%r117, %r79, 224;
	add.s32 	%r118, %r79, 2400;
	add.s32 	%r119, %r79, 4576;
	add.s32 	%r120, %r79, 6752;
	add.s32 	%r121, %r79, 8928;
	add.s32 	%r122, %r79, 11104;
	add.s32 	%r123, %r79, 13280;
	add.s32 	%r124, %r79, 15456;
	shl.b32 	%r232, %r223, 4;
	and.b32  	%r233, %r232, 112;
	add.s32 	%r125, %r229, %r233;
	add.s32 	%r126, %r125, 4096;
	add.s32 	%r127, %r125, 8192;
	add.s32 	%r128, %r125, 12288;
	xor.b32  	%r234, %r233, 16;
	add.s32 	%r129, %r229, %r234;
	add.s32 	%r130, %r129, 4096;
	add.s32 	%r131, %r129, 8192;
	add.s32 	%r132, %r129, 12288;
	xor.b32  	%r235, %r233, 32;
	add.s32 	%r133, %r229, %r235;
	add.s32 	%r134, %r133, 4096;
	add.s32 	%r135, %r133, 8192;
	add.s32 	%r136, %r133, 12288;
	xor.b32  	%r236, %r233, 48;
	add.s32 	%r137, %r229, %r236;
	add.s32 	%r138, %r137, 4096;
	add.s32 	%r139, %r137, 8192;
	add.s32 	%r140, %r137, 12288;
	xor.b32  	%r237, %r233, 64;
	add.s32 	%r141, %r229, %r237;
	add.s32 	%r142, %r141, 4096;
	add.s32 	%r143, %r141, 8192;
	add.s32 	%r144, %r141, 12288;
	xor.b32  	%r238, %r233, 80;
	add.s32 	%r145, %r229, %r238;
	add.s32 	%r146, %r145, 4096;
	add.s32 	%r147, %r145, 8192;
	add.s32 	%r148, %r145, 12288;
	xor.b32  	%r239, %r233, 96;
	add.s32 	%r149, %r229, %r239;
	add.s32 	%r150, %r149, 4096;
	add.s32 	%r151, %r149, 8192;
	add.s32 	%r152, %r149, 12288;
	xor.b32  	%r240, %r233, 112;
	add.s32 	%r153, %r229, %r240;
	add.s32 	%r154, %r153, 4096;
	add.s32 	%r155, %r153, 8192;
	add.s32 	%r156, %r125, 128;
	xor.b32  	%r241, %r233, 144;
	add.s32 	%r157, %r229, %r241;
	xor.b32  	%r242, %r233, 160;
	add.s32 	%r158, %r229, %r242;
	xor.b32  	%r243, %r233, 176;
	add.s32 	%r159, %r229, %r243;
	xor.b32  	%r244, %r233, 192;
	add.s32 	%r160, %r229, %r244;
	add.s32 	%r161, %r160, 4096;
	add.s32 	%r162, %r160, 8192;
	add.s32 	%r163, %r160, 12288;
	xor.b32  	%r245, %r233, 208;
	add.s32 	%r164, %r229, %r245;
	add.s32 	%r165, %r164, 4096;
	add.s32 	%r166, %r164, 8192;
	add.s32 	%r167, %r164, 12288;
	xor.b32  	%r246, %r233, 224;
	add.s32 	%r168, %r229, %r246;
	add.s32 	%r169, %r168, 4096;
	add.s32 	%r170, %r168, 8192;
	add.s32 	%r171, %r168, 12288;
	xor.b32  	%r247, %r233, 240;
	add.s32 	%r172, %r229, %r247;
	add.s32 	%r173, %r172, 4096;
	add.s32 	%r174, %r172, 8192;
	add.s32 	%r175, %r172, 12288;
	mov.f32 	%f1773, 0fFF7FFFFF;
	mov.b32 	%r1555, 0;
	mov.f32 	%f1843, 0f00000000;
	shl.b32 	%r255, %r78, 1;
	mov.f32 	%f1774, %f1773;
$L__BB3_35:
	mov.f32 	%f66, %f1774;
	mov.f32 	%f65, %f1773;
	mov.u32 	%r1556, %r77;
$L__BB3_36:
	add.s32 	%r178, %r1556, %r1555;
	setp.ge.s32 	%p19, %r178, %r192;
	mov.f32 	%f1777, 0f00000000;
	mov.f32 	%f1778, %f1777;
	mov.f32 	%f1779, %f1777;
	mov.f32 	%f1780, %f1777;
	@%p19 bra 	$L__BB3_38;
	shl.b32 	%r248, %r178, 7;
	or.b32  	%r249, %r248, %r76;
	cvt.u64.u32 	%rd20, %r249;
	add.s64 	%rd21, %rd20, %rd4;
	shl.b64 	%rd22, %rd21, 1;
	add.s64 	%rd23, %rd2, %rd22;
	ld.global.nc.v4.f32 	{%f1780, %f1779, %f1778, %f1777}, [%rd23];
$L__BB3_38:
	mad.lo.s32 	%r250, %r1556, 136, %r76;
	shl.b32 	%r251, %r250, 1;
	mov.u32 	%r252, smem;
	add.s32 	%r179, %r252, %r251;
	st.shared.v4.f32 	[%r179], {%f1780, %f1779, %f1778, %f1777};
	mov.f32 	%f1781, 0f00000000;
	mov.f32 	%f1782, %f1781;
	mov.f32 	%f1783, %f1781;
	mov.f32 	%f1784, %f1781;
	@%p19 bra 	$L__BB3_40;
	shl.b32 	%r253, %r178, 7;
	or.b32  	%r254, %r253, %r76;
	cvt.u64.u32 	%rd24, %r254;
	add.s64 	%rd25, %rd24, %rd4;
	shl.b64 	%rd26, %rd25, 1;
	add.s64 	%rd27, %rd1, %rd26;
	ld.global.nc.v4.f32 	{%f1784, %f1783, %f1782, %f1781}, [%rd27];
$L__BB3_40:
	shl.b32 	%r256, %r1556, 8;
	or.b32  	%r257, %r256, %r255;
	add.s32 	%r259, %r252, %r257;
	add.s32 	%r180, %r259, 17408;
	st.shared.v4.f32 	[%r259+17408], {%f1784, %f1783, %f1782, %f1781};
	add.s32 	%r181, %r178, 8;
	setp.ge.s32 	%p21, %r181, %r192;
	mov.f32 	%f1785, 0f00000000;
	mov.f32 	%f1786, %f1785;
	mov.f32 	%f1787, %f1785;
	mov.f32 	%f1788, %f1785;
	@%p21 bra 	$L__BB3_42;
	shl.b32 	%r260, %r181, 7;
	or.b32  	%r261, %r260, %r76;
	cvt.u64.u32 	%rd28, %r261;
	add.s64 	%rd29, %rd28, %rd4;
	shl.b64 	%rd30, %rd29, 1;
	add.s64 	%rd31, %rd2, %rd30;
	ld.global.nc.v4.f32 	{%f1788, %f1787, %f1786, %f1785}, [%rd31];
$L__BB3_42:
	st.shared.v4.f32 	[%r179+2176], {%f1788, %f1787, %f1786, %f1785};
	mov.f32 	%f1789, 0f00000000;
	mov.f32 	%f1790, %f1789;
	mov.f32 	%f1791, %f1789;
	mov.f32 	%f1792, %f1789;
	@%p21 bra 	$L__BB3_44;
	shl.b32 	%r262, %r181, 7;
	or.b32  	%r263, %r262, %r76;
	cvt.u64.u32 	%rd32, %r263;
	add.s64 	%rd33, %rd32, %rd4;
	shl.b64 	%rd34, %rd33, 1;
	add.s64 	%rd35, %rd1, %rd34;
	ld.global.nc.v4.f32 	{%f1792, %f1791, %f1790, %f1789}, [%rd35];
$L__BB3_44:
	st.shared.v4.f32 	[%r180+2048], {%f1792, %f1791, %f1790, %f1789};
	add.s32 	%r182, %r178, 16;
	setp.ge.s32 	%p23, %r182, %r192;
	mov.f32 	%f1793, 0f00000000;
	mov.f32 	%f1794, %f1793;
	mov.f32 	%f1795, %f1793;
	mov.f32 	%f1796, %f1793;
	@%p23 bra 	$L__BB3_46;
	shl.b32 	%r264, %r182, 7;
	or.b32  	%r265, %r264, %r76;
	cvt.u64.u32 	%rd36, %r265;
	add.s64 	%rd37, %rd36, %rd4;
	shl.b64 	%rd38, %rd37, 1;
	add.s64 	%rd39, %rd2, %rd38;
	ld.global.nc.v4.f32 	{%f1796, %f1795, %f1794, %f1793}, [%rd39];
$L__BB3_46:
	st.shared.v4.f32 	[%r179+4352], {%f1796, %f1795, %f1794, %f1793};
	mov.f32 	%f1797, 0f00000000;
	mov.f32 	%f1798, %f1797;
	mov.f32 	%f1799, %f1797;
	mov.f32 	%f1800, %f1797;
	@%p23 bra 	$L__BB3_48;
	shl.b32 	%r266, %r182, 7;
	or.b32  	%r267, %r266, %r76;
	cvt.u64.u32 	%rd40, %r267;
	add.s64 	%rd41, %rd40, %rd4;
	shl.b64 	%rd42, %rd41, 1;
	add.s64 	%rd43, %rd1, %rd42;
	ld.global.nc.v4.f32 	{%f1800, %f1799, %f1798, %f1797}, [%rd43];
$L__BB3_48:
	st.shared.v4.f32 	[%r180+4096], {%f1800, %f1799, %f1798, %f1797};
	add.s32 	%r183, %r178, 24;
	setp.ge.s32 	%p25, %r183, %r192;
	mov.f32 	%f1801, 0f00000000;
	mov.f32 	%f1802, %f1801;
	mov.f32 	%f1803, %f1801;
	mov.f32 	%f1804, %f1801;
	@%p25 bra 	$L__BB3_50;
	shl.b32 	%r268, %r183, 7;
	or.b32  	%r269, %r268, %r76;
	cvt.u64.u32 	%rd44, %r269;
	add.s64 	%rd45, %rd44, %rd4;
	shl.b64 	%rd46, %rd45, 1;
	add.s64 	%rd47, %rd2, %rd46;
	ld.global.nc.v4.f32 	{%f1804, %f1803, %f1802, %f1801}, [%rd47];
$L__BB3_50:
	st.shared.v4.f32 	[%r179+6528], {%f1804, %f1803, %f1802, %f1801};
	mov.f32 	%f1805, 0f00000000;
	mov.f32 	%f1806, %f1805;
	mov.f32 	%f1807, %f1805;
	mov.f32 	%f1808, %f1805;
	@%p25 bra 	$L__BB3_52;
	shl.b32 	%r270, %r183, 7;
	or.b32  	%r271, %r270, %r76;
	cvt.u64.u32 	%rd48, %r271;
	add.s64 	%rd49, %rd48, %rd4;
	shl.b64 	%rd50, %rd49, 1;
	add.s64 	%rd51, %rd1, %rd50;
	ld.global.nc.v4.f32 	{%f1808, %f1807, %f1806, %f1805}, [%rd51];
$L__BB3_52:
	st.shared.v4.f32 	[%r180+6144], {%f1808, %f1807, %f1806, %f1805};
	add.s32 	%r184, %r1556, 32;
	setp.lt.u32 	%p27, %r1556, 32;
	mov.u32 	%r1556, %r184;
	@%p27 bra 	$L__BB3_36;
	bar.sync 	0;
	// begin inline asm
	ldmatrix.sync.aligned.m8n8.x2.trans.shared.b16 {%r272, %r273}, [%r79];

	// end inline asm
	mov.f32 	%f442, 0f00000000;
	// begin inline asm
	mma.sync.aligned.m16n8k16.row.col.f32.f16.f16.f32 {%f379,%f380,%f381,%f382},{%r1524,%r1523,%r1526,%r1525},{%r272,%r273},{%f442,%f442,%f442,%f442};

	// end inline asm
	add.s32 	%r283, %r79, 2176;
	// begin inline asm
	ldmatrix.sync.aligned.m8n8.x2.trans.shared.b16 {%r281, %r282}, [%r283];

	// end inline asm
	// begin inline asm
	mma.sync.aligned.m16n8k16.row.col.f32.f16.f16.f32 {%f387,%f388,%f389,%f390},{%r1524,%r1523,%r1526,%r1525},{%r281,%r282},{%f442,%f442,%f442,%f442};

	// end inline asm
	// begin inline asm
	ldmatrix.sync.aligned.m8n8.x2.trans.shared.b16 {%r290, %r291}, [%r80];

	// end inline asm
	// begin inline asm
	mma.sync.aligned.m16n8k16.row.col.f32.f16.f16.f32 {%f395,%f396,%f397,%f398},{%r1524,%r1523,%r1526,%r1525},{%r290,%r291},{%f442,%f442,%f442,%f442};

	// end inline asm
	// begin inline asm
	ldmatrix.sync.aligned.m8n8.x2.trans.shared.b16 {%r299, %r300}, [%r81];

	// end inline asm
	// begin inline asm
	mma.sync.aligned.m16n8k16.row.col.f32.f16.f16.f32 {%f403,%f404,%f405,%f406},{%r1524,%r1523,%r1526,%r1525},{%r299,%r300},{%f442,%f442,%f442,%f442};

	// end inline asm
	// begin inline asm
	ldmatrix.sync.aligned.m8n8.x2.trans.shared.b16 {%r308, %r309}, [%r82];

	// end inline asm
	// begin inline asm
	mma.sync.aligned.m16n8k16.row.col.f32.f16.f16.f32 {%f411,%f412,%f413,%f414},{%r1524,%r1523,%r1526,%r1525},{%r308,%r309},{%f442,%f442,%f442,%f442};

	// end inline asm
	// begin inline asm
	ldmatrix.sync.aligned.m8n8.x2.trans.shared.b16 {%r317, %r318}, [%r83];

	// end inline asm
	// begin inline asm
	mma.sync.aligned.m16n8k16.row.col.f32.f16.f16.f32 {%f419,%f420,%f421,%f422},{%r1524,%r1523,%r1526,%r1525},{%r317,%r318},{%f442,%f442,%f442,%f442};

	// end inline asm
	// begin inline asm
	ldmatrix.sync.aligned.m8n8.x2.trans.shared.b16 {%r326, %r327}, [%r84];

	// end inline asm
	// begin inline asm
	mma.sync.aligned.m16n8k16.row.col.f32.f16.f16.f32 {%f427,%f428,%f429,%f430},{%r1524,%r1523,%r1526,%r1525},{%r326,%r327},{%f442,%f442,%f442,%f442};

	// end inline asm
	// begin inline asm
	ldmatrix.sync.aligned.m8n8.x2.trans.shared.b16 {%r335, %r336}, [%r85];

	// end inline asm
	// begin inline asm
	mma.sync.aligned.m16n8k16.row.col.f32.f16.f16.f32 {%f435,%f436,%f437,%f438},{%r1524,%r1523,%r1526,%r1525},{%r335,%r336},{%f442,%f442,%f442,%f442};

	// end inline asm
	// begin inline asm
	ldmatrix.sync.aligned.m8n8.x2.trans.shared.b16 {%r344, %r345}, [%r86];

	// end inline asm
	// begin inline asm
	mma.sync.aligned.m16n8k16.row.col.f32.f16.f16.f32 {%f443,%f444,%f445,%f446},{%r1528,%r1527,%r1530,%r1529},{%r344,%r345},{%f379,%f380,%f381,%f382};

	// end inline asm
	// begin inline asm
	ldmatrix.sync.aligned.m8n8.x2.trans.shared.b16 {%r353, %r354}, [%r87];

	// end inline asm
	// begin inline asm
	mma.sync.aligned.m16n8k16.row.col.f32.f16.f16.f32 {%f451,%f452,%f453,%f454},{%r1528,%r1527,%r1530,%r1529},{%r353,%r354},{%f387,%f388,%f389,%f390};

	// end inline asm
	add.s32 	%r364, %r79, 4384;
	// begin inline asm
	ldmatrix.sync.aligned.m8n8.x2.trans.shared.b16 {%r362, %r363}, [%r364];

	// end inline asm
	// begin inline asm
	mma.sync.aligned.m16n8k16.row.col.f32.f16.f16.f32 {%f459,%f460,%f461,%f462},{%r1528,%r1527,%r1530,%r1529},{%r362,%r363},{%f395,%f396,%f397,%f398};

	// end inline asm
	add.s32 	%r373, %r79, 6560;
	// begin inline asm
	ldmatrix.sync.aligned.m8n8.x2.trans.shared.b16 {%r371, %r372}, [%r373];

	// end inline asm
	// begin inline asm
	mma.sync.aligned.m16n8k16.row.col.f32.f16.f16.f32 {%f467,%f468,%f469,%f470},{%r1528,%r1527,%r1530,%r1529},{%r371,%r372},{%f403,%f404,%f405,%f406};

	// end inline asm
	add.s32 	%r382, %r79, 8736;
	// begin inline asm
	ldmatrix.sync.aligned.m8n8.x2.trans.shared.b16 {%r380, %r381}, [%r382];

	// end inline asm
	// begin inline asm
	mma.sync.aligned.m16n8k16.row.col.f32.f16.f16.f32 {%f475,%f476,%f477,%f478},{%r1528,%r1527,%r1530,%r1529},{%r380,%r381},{%f411,%f412,%f413,%f414};

	// end inline asm
	add.s32 	%r391, %r79, 10912;
	// begin inline asm
	ldmatrix.sync.aligned.m8n8.x2.trans.shared.b16 {%r389, %r390}, [%r391];

	// end inline asm
	// begin inline asm
	mma.sync.aligned.m16n8k16.row.col.f32.f16.f16.f32 {%f483,%f484,%f485,%f486},{%r1528,%r1527,%r1530,%r1529},{%r389,%r390},{%f419,%f420,%f421,%f422};

	// end inline asm
	add.s32 	%r400, %r79, 13088;
	// begin inline asm
	ldmatrix.sync.aligned.m8n8.x2.trans.shared.b16 {%r398, %r399}, [%r400];

	// end inline asm
	// begin inline asm
	mma.sync.aligned.m16n8k16.row.col.f32.f16.f16.f32 {%f491,%f492,%f493,%f494},{%r1528,%r1527,%r1530,%r1529},{%r398,%r399},{%f427,%f428,%f429,%f430};

	// end inline asm
	add.s32 	%r409, %r79, 15264;
	// begin inline asm
	ldmatrix.sync.aligned.m8n8.x2.trans.shared.b16 {%r407, %r408}, [%r409];

	// end inline asm
	// begin inline asm
	mma.sync.aligned.m16n8k16.row.col.f32.f16.f16.f32 {%f499,%f500,%f501,%f502},{%r1528,%r1527,%r1530,%r1529},{%r407,%r408},{%f435,%f436,%f437,%f438};

	// end inline asm
	add.s32 	%r418, %r79, 64;
	// begin inline asm
	ldmatrix.sync.aligned.m8n8.x2.trans.shared.b16 {%r416, %r417}, [%r418];

	// end inline asm
	// begin inline asm
	mma.sync.aligned.m16n8k16.row.col.f32.f16.f16.f32 {%f507,%f508,%f509,%f510},{%r1532,%r1531,%r1534,%r1533},{%r416,%r417},{%f443,%f444,%f445,%f446};

	// end inline asm
	add.s32 	%r427, %r79, 2240;
	// begin inline asm
	ldmatrix.sync.aligned.m8n8.x2.trans.shared.b16 {%r425, %r426}, [%r427];

	// end inline asm
	// begin inline asm
	mma.sync.aligned.m16n8k16.row.col.f32.f16.f16.f32 {%f515,%f516,%f517,%f518},{%r1532,%r1531,%r1534,%r1533},{%r425,%r426},{%f451,%f452,%f453,%f454};

	// end inline asm
	// begin inline asm
	ldmatrix.sync.aligned.m8n8.x2.trans.shared.b16 {%r434, %r435}, [%r88];

	// end inline asm
	// begin inline asm
	mma.sync.aligned.m16n8k16.row.col.f32.f16.f16.f32 {%f523,%f524,%f525,%f526},{%r1532,%r1531,%r1534,%r1533},{%r434,%r435},{%f459,%f460,%f461,%f462};

	// end inline asm
	// begin inline asm
	ldmatrix.sync.aligned.m8n8.x2.trans.shared.b16 {%r443, %r444}, [%r89];

	// end inline asm
	// begin inline asm
	mma.sync.aligned.m16n8k16.row.col.f32.f16.f16.f32 {%f531,%f532,%f533,%f534},{%r1532,%r1531,%r1534,%r1533},{%r443,%r444},{%f467,%f468,%f469,%f470};

	// end inline asm
	// begin inline asm
	ldmatrix.sync.aligned.m8n8.x2.trans.shared.b16 {%r452, %r453}, [%r90];

	// end inline asm
	// begin inline asm
	mma.sync.aligned.m16n8k16.row.col.f32.f16.f16.f32 {%f539,%f540,%f541,%f542},{%r1532,%r1531,%r1534,%r1533},{%r452,%r453},{%f475,%f476,%f477,%f478};

	// end inline asm
	// begin inline asm
	ldmatrix.sync.aligned.m8n8.x2.trans.shared.b16 {%r461, %r462}, [%r91];

	// end inline asm
	// begin inline asm
	mma.sync.aligned.m16n8k16.row.col.f32.f16.f16.f32 {%f547,%f548,%f549,%f550},{%r1532,%r1531,%r1534,%r1533},{%r461,%r462},{%f483,%f484,%f485,%f486};

	// end inline asm
	// begin inline asm
	ldmatrix.sync.aligned.m8n8.x2.trans.shared.b16 {%r470, %r471}, [%r92];

	// end inline asm
	// begin inline asm
	mma.sync.aligned.m16n8k16.row.col.f32.f16.f16.f32 {%f555,%f556,%f557,%f558},{%r1532,%r1531,%r1534,%r1533},{%r470,%r471},{%f491,%f492,%f493,%f494};

	// end inline asm
	// begin inline asm
	ldmatrix.sync.aligned.m8n8.x2.trans.shared.b16 {%r479, %r480}, [%r93];

	// end inline asm
	// begin inline asm
	mma.sync.aligned.m16n8k16.row.col.f32.f16.f16.f32 {%f563,%f564,%f565,%f566},{%r1532,%r1531,%r1534,%r1533},{%r479,%r480},{%f499,%f500,%f501,%f502};

	// end inline asm
	// begin inline asm
	ldmatrix.sync.aligned.m8n8.x2.trans.shared.b16 {%r488, %r489}, [%r94];

	// end inline asm
	// begin inline asm
	mma.sync.aligned.m16n8k16.row.col.f32.f16.f16.f32 {%f571,%f572,%f573,%f574},{%r1536,%r1535,%r1538,%r1537},{%r488,%r489},{%f507,%f508,%f509,%f510};

	// end inline asm
	// begin inline asm
	ldmatrix.sync.aligned.m8n8.x2.trans.shared.b16 {%r497, %r498}, [%r95];

	// end inline asm
	// begin inline asm
	mma.sync.aligned.m16n8k16.row.col.f32.f16.f16.f32 {%f579,%f580,%f581,%f582},{%r1536,%r1535,%r1538,%r1537},{%r497,%r498},{%f515,%f516,%f517,%f518};

	// end inline asm
	// begin inline asm
	ldmatrix.sync.aligned.m8n8.x2.trans.shared.b16 {%r506, %r507}, [%r96];

	// end inline asm
	// begin inline asm
	mma.sync.aligned.m16n8k16.row.col.f32.f16.f16.f32 {%f587,%f588,%f589,%f590},{%r1536,%r1535,%r1538,%r1537},{%r506,%r507},{%f523,%f524,%f525,%f526};

	// end inline asm
	// begin inline asm
	ldmatrix.sync.aligned.m8n8.x2.trans.shared.b16 {%r515, %r516}, [%r97];

	// end inline asm
	// begin inline asm
	mma.sync.aligned.m16n8k16.row.col.f32.f16.f16.f32 {%f595,%f596,%f597,%f598},{%r1536,%r1535,%r1538,%r1537},{%r515,%r516},{%f531,%f532,%f533,%f534};

	// end inline asm
	// begin inline asm
	ldmatrix.sync.aligned.m8n8.x2.trans.shared.b16 {%r524, %r525}, [%r98];

	// end inline asm
	// begin inline asm
	mma.sync.aligned.m16n8k16.row.col.f32.f16.f16.f32 {%f603,%f604,%f605,%f606},{%r1536,%r1535,%r1538,%r1537},{%r524,%r525},{%f539,%f540,%f541,%f542};

	// end inline asm
	// begin inline asm
	ldmatrix.sync.aligned.m8n8.x2.trans.shared.b16 {%r533, %r534}, [%r99];

	// end inline asm
	// begin inline asm
	mma.sync.aligned.m16n8k16.row.col.f32.f16.f16.f32 {%f611,%f612,%f613,%f614},{%r1536,%r1535,%r1538,%r1537},{%r533,%r534},{%f547,%f548,%f549,%f550};

	// end inline asm
	// begin inline asm
	ldmatrix.sync.aligned.m8n8.x2.trans.shared.b16 {%r542, %r543}, [%r100];

	// end inline asm
	// begin inline asm
	mma.sync.aligned.m16n8k16.row.col.f32.f16.f16.f32 {%f619,%f620,%f621,%f622},{%r1536,%r1535,%r1538,%r1537},{%r542,%r543},{%f555,%f556,%f557,%f558};

	// end inline asm
	// begin inline asm
	ldmatrix.sync.aligned.m8n8.x2.trans.shared.b16 {%r551, %r552}, [%r101];

	// end inline asm
	// begin inline asm
	mma.sync.aligned.m16n8k16.row.col.f32.f16.f16.f32 {%f627,%f628,%f629,%f630},{%r1536,%r1535,%r1538,%r1537},{%r551,%r552},{%f563,%f564,%f565,%f566};

	// end inline asm
	// begin inline asm
	ldmatrix.sync.aligned.m8n8.x2.trans.shared.b16 {%r560, %r561}, [%r102];

	// end inline asm
	// begin inline asm
	mma.sync.aligned.m16n8k16.row.col.f32.f16.f16.f32 {%f635,%f636,%f637,%f638},{%r1540,%r1539,%r1542,%r1541},{%r560,%r561},{%f571,%f572,%f573,%f574};

	// end inline asm
	// begin inline asm
	ldmatrix.sync.aligned.m8n8.x2.trans.shared.b16 {%r569, %r570}, [%r103];

	// end inline asm
	// begin inline asm
	mma.sync.aligned.m16n8k16.row.col.f32.f16.f16.f32 {%f643,%f644,%f645,%f646},{%r1540,%r1539,%r1542,%r1541},{%r569,%r570},{%f579,%f580,%f581,%f582};

	// end inline asm
	// begin inline asm
	ldmatrix.sync.aligned.m8n8.x2.trans.shared.b16 {%r578, %r579}, [%r104];

	// end inline asm
	// begin inline asm
	mma.sync.aligned.m16n8k16.row.col.f32.f16.f16.f32 {%f651,%f652,%f653,%f654},{%r1540,%r1539,%r1542,%r1541},{%r578,%r579},{%f587,%f588,%f589,%f590};

	// end inline asm
	// begin inline asm
	ldmatrix.sync.aligned.m8n8.x2.trans.shared.b16 {%r587, %r588}, [%r105];

	// end inline asm
	// begin inline asm
	mma.sync.aligned.m16n8k16.row.col.f32.f16.f16.f32 {%f659,%f660,%f661,%f662},{%r1540,%r1539,%r1542,%r1541},{%r587,%r588},{%f595,%f596,%f597,%f598};

	// end inline asm
	// begin inline asm
	ldmatrix.sync.aligned.m8n8.x2.trans.shared.b16 {%r596, %r597}, [%r106];

	// end inline asm
	// begin inline asm
	mma.sync.aligned.m16n8k16.row.col.f32.f16.f16.f32 {%f667,%f668,%f669,%f670},{%r1540,%r1539,%r1542,%r1541},{%r596,%r597},{%f603,%f604,%f605,%f606};

	// end inline asm
	// begin inline asm
	ldmatrix.sync.aligned.m8n8.x2.trans.shared.b16 {%r605, %r606}, [%r107];

	// end inline asm
	// begin inline asm
	mma.sync.aligned.m16n8k16.row.col.f32.f16.f16.f32 {%f675,%f676,%f677,%f678},{%r1540,%r1539,%r1542,%r1541},{%r605,%r606},{%f611,%f612,%f613,%f614};

	// end inline asm
	// begin inline asm
	ldmatrix.sync.aligned.m8n8.x2.trans.shared.b16 {%r614, %r615}, [%r108];

	// end inline asm
	// begin inline asm
	mma.sync.aligned.m16n8k16.row.col.f32.f16.f16.f32 {%f683,%f684,%f685,%f686},{%r1540,%r1539,%r1542,%r1541},{%r614,%r615},{%f619,%f620,%f621,%f622};

	// end inline asm
	// begin inline asm
	ldmatrix.sync.aligned.m8n8.x2.trans.shared.b16 {%r623, %r624}, [%r109];

	// end inline asm
	// begin inline asm
	mma.sync.aligned.m16n8k16.row.col.f32.f16.f16.f32 {%f691,%f692,%f693,%f694},{%r1540,%r1539,%r1542,%r1541},{%r623,%r624},{%f627,%f628,%f629,%f630};

	// end inline asm
	// begin inline asm
	ldmatrix.sync.aligned.m8n8.x2.trans.shared.b16 {%r632, %r633}, [%r110];

	// end inline asm
	// begin inline asm
	mma.sync.aligned.m16n8k16.row.col.f32.f16.f16.f32 {%f699,%f700,%f701,%f702},{%r1544,%r1543,%r1546,%r1545},{%r632,%r633},{%f635,%f636,%f637,%f638};

	// end inline asm
	add.s32 	%r643, %r79, 2336;
	// begin inline asm
	ldmatrix.sync.aligned.m8n8.x2.trans.shared.b16 {%r641, %r642}, [%r643];

	// end inline asm
	// begin inline asm
	mma.sync.aligned.m16n8k16.row.col.f32.f16.f16.f32 {%f707,%f708,%f709,%f710},{%r1544,%r1543,%r1546,%r1545},{%r641,%r642},{%f643,%f644,%f645,%f646};

	// end inline asm
	add.s32 	%r652, %r79, 4512;
	// begin inline asm
	ldmatrix.sync.aligned.m8n8.x2.trans.shared.b16 {%r650, %r651}, [%r652];

	// end inline asm
	// begin inline asm
	mma.sync.aligned.m16n8k16.row.col.f32.f16.f16.f32 {%f715,%f716,%f717,%f718},{%r1544,%r1543,%r1546,%r1545},{%r650,%r651},{%f651,%f652,%f653,%f654};

	// end inline asm
	add.s32 	%r661, %r79, 6688;
	// begin inline asm
	ldmatrix.sync.aligned.m8n8.x2.trans.shared.b16 {%r659, %r660}, [%r661];

	// end inline asm
	// begin inline asm
	mma.sync.aligned.m16n8k16.row.col.f32.f16.f16.f32 {%f723,%f724,%f725,%f726},{%r1544,%r1543,%r1546,%r1545},{%r659,%r660},{%f659,%f660,%f661,%f662};

	// end inline asm
	add.s32 	%r670, %r79, 8864;
	// begin inline asm
	ldmatrix.sync.aligned.m8n8.x2.trans.shared.b16 {%r668, %r669}, [%r670];

	// end inline asm
	// begin inline asm
	mma.sync.aligned.m16n8k16.row.col.f32.f16.f16.f32 {%f731,%f732,%f733,%f734},{%r1544,%r1543,%r1546,%r1545},{%r668,%r669},{%f667,%f668,%f669,%f670};

	// end inline asm
	add.s32 	%r679, %r79, 11040;
	// begin inline asm
	ldmatrix.sync.aligned.m8n8.x2.trans.shared.b16 {%r677, %r678}, [%r679];

	// end inline asm
	// begin inline asm
	mma.sync.aligned.m16n8k16.row.col.f32.f16.f16.f32 {%f739,%f740,%f741,%f742},{%r1544,%r1543,%r1546,%r1545},{%r677,%r678},{%f675,%f676,%f677,%f678};

	// end inline asm
	add.s32 	%r688, %r79, 13216;
	// begin inline asm
	ldmatrix.sync.aligned.m8n8.x2.trans.shared.b16 {%r686, %r687}, [%r688];

	// end inline asm
	// begin inline asm
	mma.sync.aligned.m16n8k16.row.col.f32.f16.f16.f32 {%f747,%f748,%f749,%f750},{%r1544,%r1543,%r1546,%r1545},{%r686,%r687},{%f683,%f684,%f685,%f686};

	// end inline asm
	add.s32 	%r697, %r79, 15392;
	// begin inline asm
	ldmatrix.sync.aligned.m8n8.x2.trans.shared.b16 {%r695, %r696}, [%r697];

	// end inline asm
	// begin inline asm
	mma.sync.aligned.m16n8k16.row.col.f32.f16.f16.f32 {%f755,%f756,%f757,%f758},{%r1544,%r1543,%r1546,%r1545},{%r695,%r696},{%f691,%f692,%f693,%f694};

	// end inline asm
	add.s32 	%r706, %r79, 192;
	// begin inline asm
	ldmatrix.sync.aligned.m8n8.x2.trans.shared.b16 {%r704, %r705}, [%r706];

	// end inline asm
	// begin inline asm
	mma.sync.aligned.m16n8k16.row.col.f32.f16.f16.f32 {%f763,%f764,%f765,%f766},{%r1548,%r1547,%r1550,%r1549},{%r704,%r705},{%f699,%f700,%f701,%f702};

	// end inline asm
	add.s32 	%r715, %r79, 2368;
	// begin inline asm
	ldmatrix.sync.aligned.m8n8.x2.trans.shared.b16 {%r713, %r714}, [%r715];

	// end inline asm
	// begin inline asm
	mma.sync.aligned.m16n8k16.row.col.f32.f16.f16.f32 {%f771,%f772,%f773,%f774},{%r1548,%r1547,%r1550,%r1549},{%r713,%r714},{%f707,%f708,%f709,%f710};

	// end inline asm
	// begin inline asm
	ldmatrix.sync.aligned.m8n8.x2.trans.shared.b16 {%r722, %r723}, [%r111];

	// end inline asm
	// begin inline asm
	mma.sync.aligned.m16n8k16.row.col.f32.f16.f16.f32 {%f779,%f780,%f781,%f782},{%r1548,%r1547,%r1550,%r1549},{%r722,%r723},{%f715,%f716,%f717,%f718};

	// end inline asm
	// begin inline asm
	ldmatrix.sync.aligned.m8n8.x2.trans.shared.b16 {%r731, %r732}, [%r112];

	// end inline asm
	// begin inline asm
	mma.sync.aligned.m16n8k16.row.col.f32.f16.f16.f32 {%f787,%f788,%f789,%f790},{%r1548,%r1547,%r1550,%r1549},{%r731,%r732},{%f723,%f724,%f725,%f726};

	// end inline asm
	// begin inline asm
	ldmatrix.sync.aligned.m8n8.x2.trans.shared.b16 {%r740, %r741}, [%r113];

	// end inline asm
	// begin inline asm
	mma.sync.aligned.m16n8k16.row.col.f32.f16.f16.f32 {%f795,%f796,%f797,%f798},{%r1548,%r1547,%r1550,%r1549},{%r740,%r741},{%f731,%f732,%f733,%f734};

	// end inline asm
	// begin inline asm
	ldmatrix.sync.aligned.m8n8.x2.trans.shared.b16 {%r749, %r750}, [%r114];

	// end inline asm
	// begin inline asm
	mma.sync.aligned.m16n8k16.row.col.f32.f16.f16.f32 {%f803,%f804,%f805,%f806},{%r1548,%r1547,%r1550,%r1549},{%r749,%r750},{%f739,%f740,%f741,%f742};

	// end inline asm
	// begin inline asm
	ldmatrix.sync.aligned.m8n8.x2.trans.shared.b16 {%r758, %r759}, [%r115];

	// end inline asm
	// begin inline asm
	mma.sync.aligned.m16n8k16.row.col.f32.f16.f16.f32 {%f811,%f812,%f813,%f814},{%r1548,%r1547,%r1550,%r1549},{%r758,%r759},{%f747,%f748,%f749,%f750};

	// end inline asm
	// begin inline asm
	ldmatrix.sync.aligned.m8n8.x2.trans.shared.b16 {%r767, %r768}, [%r116];

	// end inline asm
	// begin inline asm
	mma.sync.aligned.m16n8k16.row.col.f32.f16.f16.f32 {%f819,%f820,%f821,%f822},{%r1548,%r1547,%r1550,%r1549},{%r767,%r768},{%f755,%f756,%f757,%f758};

	// end inline asm
	// begin inline asm
	ldmatrix.sync.aligned.m8n8.x2.trans.shared.b16 {%r776, %r777}, [%r117];

	// end inline asm
	// begin inline asm
	mma.sync.aligned.m16n8k16.row.col.f32.f16.f16.f32 {%f827,%f828,%f829,%f830},{%r1552,%r1551,%r1554,%r1553},{%r776,%r777},{%f763,%f764,%f765,%f766};

	// end inline asm
	// begin inline asm
	ldmatrix.sync.aligned.m8n8.x2.trans.shared.b16 {%r785, %r786}, [%r118];

	// end inline asm
	// begin inline asm
	mma.sync.aligned.m16n8k16.row.col.f32.f16.f16.f32 {%f835,%f836,%f837,%f838},{%r1552,%r1551,%r1554,%r1553},{%r785,%r786},{%f771,%f772,%f773,%f774};

	// end inline asm
	// begin inline asm
	ldmatrix.sync.aligned.m8n8.x2.trans.shared.b16 {%r794, %r795}, [%r119];

	// end inline asm
	// begin inline asm
	mma.sync.aligned.m16n8k16.row.col.f32.f16.f16.f32 {%f843,%f844,%f845,%f846},{%r1552,%r1551,%r1554,%r1553},{%r794,%r795},{%f779,%f780,%f781,%f782};

	// end inline asm
	// begin inline asm
	ldmatrix.sync.aligned.m8n8.x2.trans.shared.b16 {%r803, %r804}, [%r120];

	// end inline asm
	// begin inline asm
	mma.sync.aligned.m16n8k16.row.col.f32.f16.f16.f32 {%f851,%f852,%f853,%f854},{%r1552,%r1551,%r1554,%r1553},{%r803,%r804},{%f787,%f788,%f789,%f790};

	// end inline asm
	// begin inline asm
	ldmatrix.sync.aligned.m8n8.x2.trans.shared.b16 {%r812, %r813}, [%r121];

	// end inline asm
	// begin inline asm
	mma.sync.aligned.m16n8k16.row.col.f32.f16.f16.f32 {%f859,%f860,%f861,%f862},{%r1552,%r1551,%r1554,%r1553},{%r812,%r813},{%f795,%f796,%f797,%f798};

	// end inline asm
	// begin inline asm
	ldmatrix.sync.aligned.m8n8.x2.trans.shared.b16 {%r821, %r822}, [%r122];

	// end inline asm
	// begin inline asm
	mma.sync.aligned.m16n8k16.row.col.f32.f16.f16.f32 {%f867,%f868,%f869,%f870},{%r1552,%r1551,%r1554,%r1553},{%r821,%r822},{%f803,%f804,%f805,%f806};

	// end inline asm
	// begin inline asm
	ldmatrix.sync.aligned.m8n8.x2.trans.shared.b16 {%r830, %r831}, [%r123];

	// end inline asm
	// begin inline asm
	mma.sync.aligned.m16n8k16.row.col.f32.f16.f16.f32 {%f875,%f876,%f877,%f878},{%r1552,%r1551,%r1554,%r1553},{%r830,%r831},{%f811,%f812,%f813,%f814};

	// end inline asm
	// begin inline asm
	ldmatrix.sync.aligned.m8n8.x2.trans.shared.b16 {%r839, %r840}, [%r124];

	// end inline asm
	// begin inline asm
	mma.sync.aligned.m16n8k16.row.col.f32.f16.f16.f32 {%f883,%f884,%f885,%f886},{%r1552,%r1551,%r1554,%r1553},{%r839,%r840},{%f819,%f820,%f821,%f822};

	// end inline asm
	add.s32 	%r185, %r1555, %r11;
	setp.ge.s32 	%p28, %r185, %r192;
	mov.f32 	%f1809, 0fC61C4000;
	mov.f32 	%f1810, %f1809;
	mov.f32 	%f1811, %f1809;
	mov.f32 	%f1812, %f1809;
	@%p28 bra 	$L__BB3_55;
	add.s32 	%r848, %r185, 1;
	setp.lt.s32 	%p29, %r848, %r192;
	mul.f32 	%f892, %f367, %f830;
	selp.f32 	%f1809, %f892, 0fC61C4000, %p29;
	mul.f32 	%f893, %f367, %f828;
	selp.f32 	%f1811, %f893, 0fC61C4000, %p29;
	mul.f32 	%f1810, %f367, %f829;
	mul.f32 	%f1812, %f367, %f827;
$L__BB3_55:
	add.s32 	%r186, %r185, 8;
	setp.ge.s32 	%p30, %r186, %r192;
	mov.f32 	%f1813, 0fC61C4000;
	mov.f32 	%f1814, %f1813;
	mov.f32 	%f1815, %f1813;
	mov.f32 	%f1816, %f1813;
	@%p30 bra 	$L__BB3_57;
	add.s32 	%r849, %r186, 1;
	setp.lt.s32 	%p31, %r849, %r192;
	mul.f32 	%f895, %f367, %f838;
	selp.f32 	%f1813, %f895, 0fC61C4000, %p31;
	mul.f32 	%f896, %f367, %f836;
	selp.f32 	%f1815, %f896, 0fC61C4000, %p31;
	mul.f32 	%f1814, %f367, %f837;
	mul.f32 	%f1816, %f367, %f835;
$L__BB3_57:
	add.s32 	%r850, %r186, 8;
	setp.ge.s32 	%p32, %r850, %r192;
	mov.f32 	%f1817, 0fC61C4000;
	mov.f32 	%f1818, %f1817;
	mov.f32 	%f1819, %f1817;
	mov.f32 	%f1820, %f1817;
	@%p32 bra 	$L__BB3_59;
	add.s32 	%r851, %r186, 9;
	setp.lt.s32 	%p33, %r851, %r192;
	mul.f32 	%f898, %f367, %f846;
	selp.f32 	%f1817, %f898, 0fC61C4000, %p33;
	mul.f32 	%f899, %f367, %f844;
	selp.f32 	%f1819, %f899, 0fC61C4000, %p33;
	mul.f32 	%f1818, %f367, %f845;
	mul.f32 	%f1820, %f367, %f843;
$L__BB3_59:
	add.s32 	%r852, %r186, 16;
	setp.ge.s32 	%p34, %r852, %r192;
	mov.f32 	%f1821, 0fC61C4000;
	mov.f32 	%f1822, %f1821;
	mov.f32 	%f1823, %f1821;
	mov.f32 	%f1824, %f1821;
	@%p34 bra 	$L__BB3_61;
	add.s32 	%r853, %r186, 17;
	setp.lt.s32 	%p35, %r853, %r192;
	mul.f32 	%f901, %f367, %f854;
	selp.f32 	%f1821, %f901, 0fC61C4000, %p35;
	mul.f32 	%f902, %f367, %f852;
	selp.f32 	%f1823, %f902, 0fC61C4000, %p35;
	mul.f32 	%f1822, %f367, %f853;
	mul.f32 	%f1824, %f367, %f851;
$L__BB3_61:
	add.s32 	%r854, %r186, 24;
	setp.ge.s32 	%p36, %r854, %r192;
	mov.f32 	%f1825, 0fC61C4000;
	mov.f32 	%f1826, %f1825;
	mov.f32 	%f1827, %f1825;
	mov.f32 	%f1828, %f1825;
	@%p36 bra 	$L__BB3_63;
	add.s32 	%r855, %r186, 25;
	setp.lt.s32 	%p37, %r855, %r192;
	mul.f32 	%f904, %f367, %f862;
	selp.f32 	%f1825, %f904, 0fC61C4000, %p37;
	mul.f32 	%f905, %f367, %f860;
	selp.f32 	%f1827, %f905, 0fC61C4000, %p37;
	mul.f32 	%f1826, %f367, %f861;
	mul.f32 	%f1828, %f367, %f859;
$L__BB3_63:
	add.s32 	%r856, %r186, 32;
	setp.ge.s32 	%p38, %r856, %r192;
	mov.f32 	%f1829, 0fC61C4000;
	mov.f32 	%f1830, %f1829;
	mov.f32 	%f1831, %f1829;
	mov.f32 	%f1832, %f1829;
	@%p38 bra 	$L__BB3_65;
	add.s32 	%r857, %r186, 33;
	setp.lt.s32 	%p39, %r857, %r192;
	mul.f32 	%f907, %f367, %f870;
	selp.f32 	%f1829, %f907, 0fC61C4000, %p39;
	mul.f32 	%f908, %f367, %f868;
	selp.f32 	%f1831, %f908, 0fC61C4000, %p39;
	mul.f32 	%f1830, %f367, %f869;
	mul.f32 	%f1832, %f367, %f867;
$L__BB3_65:
	add.s32 	%r858, %r186, 40;
	setp.ge.s32 	%p40, %r858, %r192;
	mov.f32 	%f1833, 0fC61C4000;
	mov.f32 	%f1834, %f1833;
	mov.f32 	%f1835, %f1833;
	mov.f32 	%f1836, %f1833;
	@%p40 bra 	$L__BB3_67;
	add.s32 	%r859, %r186, 41;
	setp.lt.s32 	%p41, %r859, %r192;
	mul.f32 	%f910, %f367, %f878;
	selp.f32 	%f1833, %f910, 0fC61C4000, %p41;
	mul.f32 	%f911, %f367, %f876;
	selp.f32 	%f1835, %f911, 0fC61C4000, %p41;
	mul.f32 	%f1834, %f367, %f877;
	mul.f32 	%f1836, %f367, %f875;
$L__BB3_67:
	add.s32 	%r860, %r186, 48;
	setp.ge.s32 	%p42, %r860, %r192;
	mov.f32 	%f1837, 0fC61C4000;
	mov.f32 	%f1838, %f1837;
	mov.f32 	%f1839, %f1837;
	mov.f32 	%f1840, %f1837;
	@%p42 bra 	$L__BB3_69;
	add.s32 	%r861, %r186, 49;
	setp.lt.s32 	%p43, %r861, %r192;
	mul.f32 	%f913, %f367, %f886;
	selp.f32 	%f1837, %f913, 0fC61C4000, %p43;
	mul.f32 	%f914, %f367, %f884;
	selp.f32 	%f1839, %f914, 0fC61C4000, %p43;
	mul.f32 	%f1838, %f367, %f885;
	mul.f32 	%f1840, %f367, %f883;
$L__BB3_69:
	max.f32 	%f916, %f1840, %f1839;
	max.f32 	%f917, %f1832, %f1831;
	max.f32 	%f918, %f1824, %f1823;
	max.f32 	%f919, %f1816, %f1815;
	max.f32 	%f920, %f1812, %f1811;
	max.f32 	%f921, %f920, 0fFF7FFFFF;
	max.f32 	%f922, %f921, %f919;
	max.f32 	%f923, %f1820, %f1819;
	max.f32 	%f924, %f922, %f923;
	max.f32 	%f925, %f924, %f918;
	max.f32 	%f926, %f1828, %f1827;
	max.f32 	%f927, %f925, %f926;
	max.f32 	%f928, %f927, %f917;
	max.f32 	%f929, %f1836, %f1835;
	max.f32 	%f930, %f928, %f929;
	max.f32 	%f931, %f930, %f916;
	max.f32 	%f932, %f1838, %f1837;
	max.f32 	%f933, %f1830, %f1829;
	max.f32 	%f934, %f1822, %f1821;
	max.f32 	%f935, %f1814, %f1813;
	max.f32 	%f936, %f1810, %f1809;
	max.f32 	%f937, %f936, 0fFF7FFFFF;
	max.f32 	%f938, %f937, %f935;
	max.f32 	%f939, %f1818, %f1817;
	max.f32 	%f940, %f938, %f939;
	max.f32 	%f941, %f940, %f934;
	max.f32 	%f942, %f1826, %f1825;
	max.f32 	%f943, %f941, %f942;
	max.f32 	%f944, %f943, %f933;
	max.f32 	%f945, %f1834, %f1833;
	max.f32 	%f946, %f944, %f945;
	max.f32 	%f947, %f946, %f932;
	mov.b32 	%r862, %f931;
	shfl.sync.bfly.b32	%r863|%p44, %r862, 1, 31, -1;
	mov.b32 	%f948, %r863;
	max.f32 	%f949, %f931, %f948;
	mov.b32 	%r864, %f949;
	shfl.sync.bfly.b32	%r865|%p45, %r864, 2, 31, -1;
	mov.b32 	%f950, %r865;
	max.f32 	%f951, %f949, %f950;
	mov.b32 	%r866, %f947;
	shfl.sync.bfly.b32	%r867|%p46, %r866, 1, 31, -1;
	mov.b32 	%f952, %r867;
	max.f32 	%f953, %f947, %f952;
	mov.b32 	%r868, %f953;
	shfl.sync.bfly.b32	%r869|%p47, %r868, 2, 31, -1;
	mov.b32 	%f954, %r869;
	max.f32 	%f955, %f953, %f954;
	max.f32 	%f1774, %f66, %f951;
	max.f32 	%f1773, %f65, %f955;
	setp.leu.f32 	%p48, %f66, 0fFEFFFFFF;
	mov.f32 	%f1841, 0f00000000;
	@%p48 bra 	$L__BB3_71;
	sub.f32 	%f956, %f66, %f1774;
	mul.f32 	%f957, %f956, 0f3FB8AA3B;
	ex2.approx.f32 	%f1841, %f957;
$L__BB3_71:
	setp.leu.f32 	%p49, %f65, 0fFEFFFFFF;
	mov.f32 	%f1842, 0f00000000;
	@%p49 bra 	$L__BB3_73;
	sub.f32 	%f959, %f65, %f1773;
	mul.f32 	%f960, %f959, 0f3FB8AA3B;
	ex2.approx.f32 	%f1842, %f960;
$L__BB3_73:
	mul.f32 	%f973, %f1841, %f1906;
	mul.f32 	%f974, %f1841, %f1905;
	mul.f32 	%f975, %f1842, %f1904;
	mul.f32 	%f976, %f1842, %f1903;
	mul.f32 	%f1029, %f1841, %f1902;
	mul.f32 	%f1030, %f1841, %f1901;
	mul.f32 	%f1031, %f1842, %f1900;
	mul.f32 	%f1032, %f1842, %f1899;
	mul.f32 	%f1061, %f1841, %f1898;
	mul.f32 	%f1062, %f1841, %f1897;
	mul.f32 	%f1063, %f1842, %f1896;
	mul.f32 	%f1064, %f1842, %f1895;
	mul.f32 	%f1093, %f1841, %f1894;
	mul.f32 	%f1094, %f1841, %f1893;
	mul.f32 	%f1095, %f1842, %f1892;
	mul.f32 	%f1096, %f1842, %f1891;
	mul.f32 	%f1125, %f1841, %f1890;
	mul.f32 	%f1126, %f1841, %f1889;
	mul.f32 	%f1127, %f1842, %f1888;
	mul.f32 	%f1128, %f1842, %f1887;
	mul.f32 	%f1157, %f1841, %f1886;
	mul.f32 	%f1158, %f1841, %f1885;
	mul.f32 	%f1159, %f1842, %f1884;
	mul.f32 	%f1160, %f1842, %f1883;
	mul.f32 	%f1189, %f1841, %f1882;
	mul.f32 	%f1190, %f1841, %f1881;
	mul.f32 	%f1191, %f1842, %f1880;
	mul.f32 	%f1192, %f1842, %f1879;
	mul.f32 	%f1221, %f1841, %f1878;
	mul.f32 	%f1222, %f1841, %f1877;
	mul.f32 	%f1223, %f1842, %f1876;
	mul.f32 	%f1224, %f1842, %f1875;
	mul.f32 	%f1253, %f1841, %f1874;
	mul.f32 	%f1254, %f1841, %f1873;
	mul.f32 	%f1255, %f1842, %f1872;
	mul.f32 	%f1256, %f1842, %f1871;
	mul.f32 	%f1285, %f1841, %f1870;
	mul.f32 	%f1286, %f1841, %f1869;
	mul.f32 	%f1287, %f1842, %f1868;
	mul.f32 	%f1288, %f1842, %f1867;
	mul.f32 	%f1317, %f1841, %f1866;
	mul.f32 	%f1318, %f1841, %f1865;
	mul.f32 	%f1319, %f1842, %f1864;
	mul.f32 	%f1320, %f1842, %f1863;
	mul.f32 	%f1349, %f1841, %f1862;
	mul.f32 	%f1350, %f1841, %f1861;
	mul.f32 	%f1351, %f1842, %f1860;
	mul.f32 	%f1352, %f1842, %f1859;
	mul.f32 	%f1381, %f1841, %f1858;
	mul.f32 	%f1382, %f1841, %f1857;
	mul.f32 	%f1383, %f1842, %f1856;
	mul.f32 	%f1384, %f1842, %f1855;
	mul.f32 	%f1413, %f1841, %f1854;
	mul.f32 	%f1414, %f1841, %f1853;
	mul.f32 	%f1415, %f1842, %f1852;
	mul.f32 	%f1416, %f1842, %f1851;
	mul.f32 	%f1445, %f1841, %f1850;
	mul.f32 	%f1446, %f1841, %f1849;
	mul.f32 	%f1447, %f1842, %f1848;
	mul.f32 	%f1448, %f1842, %f1847;
	mul.f32 	%f1477, %f1841, %f1846;
	mul.f32 	%f1478, %f1841, %f1845;
	mul.f32 	%f1479, %f1842, %f1844;
	mul.f32 	%f1480, %f1842, %f1843;
	sub.f32 	%f1505, %f1812, %f1774;
	mul.f32 	%f1506, %f1505, 0f3FB8AA3B;
	ex2.approx.f32 	%f961, %f1506;
	sub.f32 	%f1507, %f1811, %f1774;
	mul.f32 	%f1508, %f1507, 0f3FB8AA3B;
	ex2.approx.f32 	%f962, %f1508;
	sub.f32 	%f1509, %f1810, %f1773;
	mul.f32 	%f1510, %f1509, 0f3FB8AA3B;
	ex2.approx.f32 	%f965, %f1510;
	sub.f32 	%f1511, %f1809, %f1773;
	mul.f32 	%f1512, %f1511, 0f3FB8AA3B;
	ex2.approx.f32 	%f966, %f1512;
	add.f32 	%f1513, %f961, %f962;
	add.f32 	%f1514, %f1513, 0f00000000;
	add.f32 	%f1515, %f966, %f965;
	add.f32 	%f1516, %f1515, 0f00000000;
	sub.f32 	%f1517, %f1816, %f1774;
	mul.f32 	%f1518, %f1517, 0f3FB8AA3B;
	ex2.approx.f32 	%f963, %f1518;
	sub.f32 	%f1519, %f1815, %f1774;
	mul.f32 	%f1520, %f1519, 0f3FB8AA3B;
	ex2.approx.f32 	%f964, %f1520;
	sub.f32 	%f1521, %f1814, %f1773;
	mul.f32 	%f1522, %f1521, 0f3FB8AA3B;
	ex2.approx.f32 	%f967, %f1522;
	sub.f32 	%f1523, %f1813, %f1773;
	mul.f32 	%f1524, %f1523, 0f3FB8AA3B;
	ex2.approx.f32 	%f968, %f1524;
	add.f32 	%f1525, %f963, %f964;
	add.f32 	%f1526, %f1514, %f1525;
	add.f32 	%f1527, %f968, %f967;
	add.f32 	%f1528, %f1516, %f1527;
	sub.f32 	%f1529, %f1820, %f1774;
	mul.f32 	%f1530, %f1529, 0f3FB8AA3B;
	ex2.approx.f32 	%f977, %f1530;
	sub.f32 	%f1531, %f1819, %f1774;
	mul.f32 	%f1532, %f1531, 0f3FB8AA3B;
	ex2.approx.f32 	%f978, %f1532;
	sub.f32 	%f1533, %f1818, %f1773;
	mul.f32 	%f1534, %f1533, 0f3FB8AA3B;
	ex2.approx.f32 	%f981, %f1534;
	sub.f32 	%f1535, %f1817, %f1773;
	mul.f32 	%f1536, %f1535, 0f3FB8AA3B;
	ex2.approx.f32 	%f982, %f1536;
	add.f32 	%f1537, %f977, %f978;
	add.f32 	%f1538, %f1526, %f1537;
	add.f32 	%f1539, %f982, %f981;
	add.f32 	%f1540, %f1528, %f1539;
	sub.f32 	%f1541, %f1824, %f1774;
	mul.f32 	%f1542, %f1541, 0f3FB8AA3B;
	ex2.approx.f32 	%f979, %f1542;
	sub.f32 	%f1543, %f1823, %f1774;
	mul.f32 	%f1544, %f1543, 0f3FB8AA3B;
	ex2.approx.f32 	%f980, %f1544;
	sub.f32 	%f1545, %f1822, %f1773;
	mul.f32 	%f1546, %f1545, 0f3FB8AA3B;
	ex2.approx.f32 	%f983, %f1546;
	sub.f32 	%f1547, %f1821, %f1773;
	mul.f32 	%f1548, %f1547, 0f3FB8AA3B;
	ex2.approx.f32 	%f984, %f1548;
	add.f32 	%f1549, %f979, %f980;
	add.f32 	%f1550, %f1538, %f1549;
	add.f32 	%f1551, %f984, %f983;
	add.f32 	%f1552, %f1540, %f1551;
	sub.f32 	%f1553, %f1828, %f1774;
	mul.f32 	%f1554, %f1553, 0f3FB8AA3B;
	ex2.approx.f32 	%f993, %f1554;
	sub.f32 	%f1555, %f1827, %f1774;
	mul.f32 	%f1556, %f1555, 0f3FB8AA3B;
	ex2.approx.f32 	%f994, %f1556;
	sub.f32 	%f1557, %f1826, %f1773;
	mul.f32 	%f1558, %f1557, 0f3FB8AA3B;
	ex2.approx.f32 	%f997, %f1558;
	sub.f32 	%f1559, %f1825, %f1773;
	mul.f32 	%f1560, %f1559, 0f3FB8AA3B;
	ex2.approx.f32 	%f998, %f1560;
	add.f32 	%f1561, %f993, %f994;
	add.f32 	%f1562, %f1550, %f1561;
	add.f32 	%f1563, %f998, %f997;
	add.f32 	%f1564, %f1552, %f1563;
	sub.f32 	%f1565, %f1832, %f1774;
	mul.f32 	%f1566, %f1565, 0f3FB8AA3B;
	ex2.approx.f32 	%f995, %f1566;
	sub.f32 	%f1567, %f1831, %f1774;
	mul.f32 	%f1568, %f1567, 0f3FB8AA3B;
	ex2.approx.f32 	%f996, %f1568;
	sub.f32 	%f1569, %f1830, %f1773;
	mul.f32 	%f1570, %f1569, 0f3FB8AA3B;
	ex2.approx.f32 	%f999, %f1570;
	sub.f32 	%f1571, %f1829, %f1773;
	mul.f32 	%f1572, %f1571, 0f3FB8AA3B;
	ex2.approx.f32 	%f1000, %f1572;
	add.f32 	%f1573, %f995, %f996;
	add.f32 	%f1574, %f1562, %f1573;
	add.f32 	%f1575, %f1000, %f999;
	add.f32 	%f1576, %f1564, %f1575;
	sub.f32 	%f1577, %f1836, %f1774;
	mul.f32 	%f1578, %f1577, 0f3FB8AA3B;
	ex2.approx.f32 	%f1009, %f1578;
	sub.f32 	%f1579, %f1835, %f1774;
	mul.f32 	%f1580, %f1579, 0f3FB8AA3B;
	ex2.approx.f32 	%f1010, %f1580;
	sub.f32 	%f1581, %f1834, %f1773;
	mul.f32 	%f1582, %f1581, 0f3FB8AA3B;
	ex2.approx.f32 	%f1013, %f1582;
	sub.f32 	%f1583, %f1833, %f1773;
	mul.f32 	%f1584, %f1583, 0f3FB8AA3B;
	ex2.approx.f32 	%f1014, %f1584;
	add.f32 	%f1585, %f1009, %f1010;
	add.f32 	%f1586, %f1574, %f1585;
	add.f32 	%f1587, %f1014, %f1013;
	add.f32 	%f1588, %f1576, %f1587;
	sub.f32 	%f1589, %f1840, %f1774;
	mul.f32 	%f1590, %f1589, 0f3FB8AA3B;
	ex2.approx.f32 	%f1011, %f1590;
	sub.f32 	%f1591, %f1839, %f1774;
	mul.f32 	%f1592, %f1591, 0f3FB8AA3B;
	ex2.approx.f32 	%f1012, %f1592;
	sub.f32 	%f1593, %f1838, %f1773;
	mul.f32 	%f1594, %f1593, 0f3FB8AA3B;
	ex2.approx.f32 	%f1015, %f1594;
	sub.f32 	%f1595, %f1837, %f1773;
	mul.f32 	%f1596, %f1595, 0f3FB8AA3B;
	ex2.approx.f32 	%f1016, %f1596;
	add.f32 	%f1597, %f1011, %f1012;
	add.f32 	%f1598, %f1586, %f1597;
	add.f32 	%f1599, %f1016, %f1015;
	add.f32 	%f1600, %f1588, %f1599;
	mov.b32 	%r1446, %f1598;
	shfl.sync.bfly.b32	%r1447|%p50, %r1446, 1, 31, -1;
	mov.b32 	%f1601, %r1447;
	add.f32 	%f1602, %f1598, %f1601;
	mov.b32 	%r1448, %f1602;
	shfl.sync.bfly.b32	%r1449|%p51, %r1448, 2, 31, -1;
	mov.b32 	%f1603, %r1449;
	add.f32 	%f1604, %f1602, %f1603;
	mov.b32 	%r1450, %f1600;
	shfl.sync.bfly.b32	%r1451|%p52, %r1450, 1, 31, -1;
	mov.b32 	%f1605, %r1451;
	add.f32 	%f1606, %f1600, %f1605;
	mov.b32 	%r1452, %f1606;
	shfl.sync.bfly.b32	%r1453|%p53, %r1452, 2, 31, -1;
	mov.b32 	%f1607, %r1453;
	add.f32 	%f1608, %f1606, %f1607;
	fma.rn.f32 	%f1907, %f1907, %f1841, %f1604;
	fma.rn.f32 	%f1908, %f1908, %f1842, %f1608;
	// begin inline asm
	{  cvt.rn.f16.f32 %rs1, %f961;}

	// end inline asm
	// begin inline asm
	{  cvt.rn.f16.f32 %rs2, %f962;}

	// end inline asm
	mov.b32 	%r873, {%rs1, %rs2};
	// begin inline asm
	{  cvt.rn.f16.f32 %rs3, %f963;}

	// end inline asm
	// begin inline asm
	{  cvt.rn.f16.f32 %rs4, %f964;}

	// end inline asm
	mov.b32 	%r875, {%rs3, %rs4};
	// begin inline asm
	{  cvt.rn.f16.f32 %rs5, %f965;}

	// end inline asm
	// begin inline asm
	{  cvt.rn.f16.f32 %rs6, %f966;}

	// end inline asm
	mov.b32 	%r874, {%rs5, %rs6};
	// begin inline asm
	{  cvt.rn.f16.f32 %rs7, %f967;}

	// end inline asm
	// begin inline asm
	{  cvt.rn.f16.f32 %rs8, %f968;}

	// end inline asm
	mov.b32 	%r876, {%rs7, %rs8};
	// begin inline asm
	ldmatrix.sync.aligned.m8n8.x2.trans.shared.b16 {%r870, %r871}, [%r125];

	// end inline asm
	// begin inline asm
	mma.sync.aligned.m16n8k16.row.col.f32.f16.f16.f32 {%f969,%f970,%f971,%f972},{%r873,%r874,%r875,%r876},{%r870,%r871},{%f973,%f974,%f975,%f976};

	// end inline asm
	// begin inline asm
	{  cvt.rn.f16.f32 %rs9, %f977;}

	// end inline asm
	// begin inline asm
	{  cvt.rn.f16.f32 %rs10, %f978;}

	// end inline asm
	mov.b32 	%r882, {%rs9, %rs10};
	// begin inline asm
	{  cvt.rn.f16.f32 %rs11, %f979;}

	// end inline asm
	// begin inline asm
	{  cvt.rn.f16.f32 %rs12, %f980;}

	// end inline asm
	mov.b32 	%r884, {%rs11, %rs12};
	// begin inline asm
	{  cvt.rn.f16.f32 %rs13, %f981;}

	// end inline asm
	// begin inline asm
	{  cvt.rn.f16.f32 %rs14, %f982;}

	// end inline asm
	mov.b32 	%r883, {%rs13, %rs14};
	// begin inline asm
	{  cvt.rn.f16.f32 %rs15, %f983;}

	// end inline asm
	// begin inline asm
	{  cvt.rn.f16.f32 %rs16, %f984;}

	// end inline asm
	mov.b32 	%r885, {%rs15, %rs16};
	// begin inline asm
	ldmatrix.sync.aligned.m8n8.x2.trans.shared.b16 {%r879, %r880}, [%r126];

	// end inline asm
	// begin inline asm
	mma.sync.aligned.m16n8k16.row.col.f32.f16.f16.f32 {%f985,%f986,%f987,%f988},{%r882,%r883,%r884,%r885},{%r879,%r880},{%f969,%f970,%f971,%f972};

	// end inline asm
	// begin inline asm
	{  cvt.rn.f16.f32 %rs17, %f993;}

	// end inline asm
	// begin inline asm
	{  cvt.rn.f16.f32 %rs18, %f994;}

	// end inline asm
	mov.b32 	%r891, {%rs17, %rs18};
	// begin inline asm
	{  cvt.rn.f16.f32 %rs19, %f995;}

	// end inline asm
	// begin inline asm
	{  cvt.rn.f16.f32 %rs20, %f996;}

	// end inline asm
	mov.b32 	%r893, {%rs19, %rs20};
	// begin inline asm
	{  cvt.rn.f16.f32 %rs21, %f997;}

	// end inline asm
	// begin inline asm
	{  cvt.rn.f16.f32 %rs22, %f998;}

	// end inline asm
	mov.b32 	%r892, {%rs21, %rs22};
	// begin inline asm
	{  cvt.rn.f16.f32 %rs23, %f999;}

	// end inline asm
	// begin inline asm
	{  cvt.rn.f16.f32 %rs24, %f1000;}

	// end inline asm
	mov.b32 	%r894, {%rs23, %rs24};
	// begin inline asm
	ldmatrix.sync.aligned.m8n8.x2.trans.shared.b16 {%r888, %r889}, [%r127];

	// end inline asm
	// begin inline asm
	mma.sync.aligned.m16n8k16.row.col.f32.f16.f16.f32 {%f1001,%f1002,%f1003,%f1004},{%r891,%r892,%r893,%r894},{%r888,%r889},{%f985,%f986,%f987,%f988};

	// end inline asm
	// begin inline asm
	{  cvt.rn.f16.f32 %rs25, %f1009;}

	// end inline asm
	// begin inline asm
	{  cvt.rn.f16.f32 %rs26, %f1010;}

	// end inline asm
	mov.b32 	%r900, {%rs25, %rs26};
	// begin inline asm
	{  cvt.rn.f16.f32 %rs27, %f1011;}

	// end inline asm
	// begin inline asm
	{  cvt.rn.f16.f32 %rs28, %f1012;}

	// end inline asm
	mov.b32 	%r902, {%rs27, %rs28};
	// begin inline asm
	{  cvt.rn.f16.f32 %rs29, %f1013;}

	// end inline asm
	// begin inline asm
	{  cvt.rn.f16.f32 %rs30, %f1014;}

	// end inline asm
	mov.b32 	%r901, {%rs29, %rs30};
	// begin inline asm
	{  cvt.rn.f16.f32 %rs31, %f1015;}

	// end inline asm
	// begin inline asm
	{  cvt.rn.f16.f32 %rs32, %f1016;}

	// end inline asm
	mov.b32 	%r903, {%rs31, %rs32};
	// begin inline asm
	ldmatrix.sync.aligned.m8n8.x2.trans.shared.b16 {%r897, %r898}, [%r128];

	// end inline asm
	// begin inline asm
	mma.sync.aligned.m16n8k16.row.col.f32.f16.f16.f32 {%f1906,%f1905,%f1904,%f1903},{%r900,%r901,%r902,%r903},{%r897,%r898},{%f1001,%f1002,%f1003,%f1004};

	// end inline asm
	// begin inline asm
	ldmatrix.sync.aligned.m8n8.x2.trans.shared.b16 {%r906, %r907}, [%r129];

	// end inline asm
	// begin inline asm
	mma.sync.aligned.m16n8k16.row.col.f32.f16.f16.f32 {%f1025,%f1026,%f1027,%f1028},{%r873,%r874,%r875,%r876},{%r906,%r907},{%f1029,%f1030,%f1031,%f1032};

	// end inline asm
	// begin inline asm
	ldmatrix.sync.aligned.m8n8.x2.trans.shared.b16 {%r915, %r916}, [%r130];

	// end inline asm
	// begin inline asm
	mma.sync.aligned.m16n8k16.row.col.f32.f16.f16.f32 {%f1033,%f1034,%f1035,%f1036},{%r882,%r883,%r884,%r885},{%r915,%r916},{%f1025,%f1026,%f1027,%f1028};

	// end inline asm
	// begin inline asm
	ldmatrix.sync.aligned.m8n8.x2.trans.shared.b16 {%r924, %r925}, [%r131];

	// end inline asm
	// begin inline asm
	mma.sync.aligned.m16n8k16.row.col.f32.f16.f16.f32 {%f1041,%f1042,%f1043,%f1044},{%r891,%r892,%r893,%r894},{%r924,%r925},{%f1033,%f1034,%f1035,%f1036};

	// end inline asm
	// begin inline asm
	ldmatrix.sync.aligned.m8n8.x2.trans.shared.b16 {%r933, %r934}, [%r132];

	// end inline asm
	// begin inline asm
	mma.sync.aligned.m16n8k16.row.col.f32.f16.f16.f32 {%f1902,%f1901,%f1900,%f1899},{%r900,%r901,%r902,%r903},{%r933,%r934},{%f1041,%f1042,%f1043,%f1044};

	// end inline asm
	// begin inline asm
	ldmatrix.sync.aligned.m8n8.x2.trans.shared.b16 {%r942, %r943}, [%r133];

	// end inline asm
	// begin inline asm
	mma.sync.aligned.m16n8k16.row.col.f32.f16.f16.f32 {%f1057,%f1058,%f1059,%f1060},{%r873,%r874,%r875,%r876},{%r942,%r943},{%f1061,%f1062,%f1063,%f1064};

	// end inline asm
	// begin inline asm
	ldmatrix.sync.aligned.m8n8.x2.trans.shared.b16 {%r951, %r952}, [%r134];

	// end inline asm
	// begin inline asm
	mma.sync.aligned.m16n8k16.row.col.f32.f16.f16.f32 {%f1065,%f1066,%f1067,%f1068},{%r882,%r883,%r884,%r885},{%r951,%r952},{%f1057,%f1058,%f1059,%f1060};

	// end inline asm
	// begin inline asm
	ldmatrix.sync.aligned.m8n8.x2.trans.shared.b16 {%r960, %r961}, [%r135];

	// end inline asm
	// begin inline asm
	mma.sync.aligned.m16n8k16.row.col.f32.f16.f16.f32 {%f1073,%f1074,%f1075,%f1076},{%r891,%r892,%r893,%r894},{%r960,%r961},{%f1065,%f1066,%f1067,%f1068};

	// end inline asm
	// begin inline asm
	ldmatrix.sync.aligned.m8n8.x2.trans.shared.b16 {%r969, %r970}, [%r136];

	// end inline asm
	// begin inline asm
	mma.sync.aligned.m16n8k16.row.col.f32.f16.f16.f32 {%f1898,%f1897,%f1896,%f1895},{%r900,%r901,%r902,%r903},{%r969,%r970},{%f1073,%f1074,%f1075,%f1076};

	// end inline asm
	// begin inline asm
	ldmatrix.sync.aligned.m8n8.x2.trans.shared.b16 {%r978, %r979}, [%r137];

	// end inline asm
	// begin inline asm
	mma.sync.aligned.m16n8k16.row.col.f32.f16.f16.f32 {%f1089,%f1090,%f1091,%f1092},{%r873,%r874,%r875,%r876},{%r978,%r979},{%f1093,%f1094,%f1095,%f1096};

	// end inline asm
	// begin inline asm
	ldmatrix.sync.aligned.m8n8.x2.trans.shared.b16 {%r987, %r988}, [%r138];

	// end inline asm
	// begin inline asm
	mma.sync.aligned.m16n8k16.row.col.f32.f16.f16.f32 {%f1097,%f1098,%f1099,%f1100},{%r882,%r883,%r884,%r885},{%r987,%r988},{%f1089,%f1090,%f1091,%f1092};

	// end inline asm
	// begin inline asm
	ldmatrix.sync.aligned.m8n8.x2.trans.shared.b16 {%r996, %r997}, [%r139];

	// end inline asm
	// begin inline asm
	mma.sync.aligned.m16n8k16.row.col.f32.f16.f16.f32 {%f1105,%f1106,%f1107,%f1108},{%r891,%r892,%r893,%r894},{%r996,%r997},{%f1097,%f1098,%f1099,%f1100};

	// end inline asm
	// begin inline asm
	ldmatrix.sync.aligned.m8n8.x2.trans.shared.b16 {%r1005, %r1006}, [%r140];

	// end inline asm
	// begin inline asm
	mma.sync.aligned.m16n8k16.row.col.f32.f16.f16.f32 {%f1894,%f1893,%f1892,%f1891},{%r900,%r901,%r902,%r903},{%r1005,%r1006},{%f1105,%f1106,%f1107,%f1108};

	// end inline asm
	// begin inline asm
	ldmatrix.sync.aligned.m8n8.x2.trans.shared.b16 {%r1014, %r1015}, [%r141];

	// end inline asm
	// begin inline asm
	mma.sync.aligned.m16n8k16.row.col.f32.f16.f16.f32 {%f1121,%f1122,%f1123,%f1124},{%r873,%r874,%r875,%r876},{%r1014,%r1015},{%f1125,%f1126,%f1127,%f1128};

	// end inline asm
	// begin inline asm
	ldmatrix.sync.aligned.m8n8.x2.trans.shared.b16 {%r1023, %r1024}, [%r142];

	// end inline asm
	// begin inline asm
	mma.sync.aligned.m16n8k16.row.col.f32.f16.f16.f32 {%f1129,%f1130,%f1131,%f1132},{%r882,%r883,%r884,%r885},{%r1023,%r1024},{%f1121,%f1122,%f1123,%f1124};

	// end inline asm
	// begin inline asm
	ldmatrix.sync.aligned.m8n8.x2.trans.shared.b16 {%r1032, %r1033}, [%r143];

	// end inline asm
	// begin inline asm
	mma.sync.aligned.m16n8k16.row.col.f32.f16.f16.f32 {%f1137,%f1138,%f1139,%f1140},{%r891,%r892,%r893,%r894},{%r1032,%r1033},{%f1129,%f1130,%f1131,%f1132};

	// end inline asm
	// begin inline asm
	ldmatrix.sync.aligned.m8n8.x2.trans.shared.b16 {%r1041, %r1042}, [%r144];

	// end inline asm
	// begin inline asm
	mma.sync.aligned.m16n8k16.row.col.f32.f16.f16.f32 {%f1890,%f1889,%f1888,%f1887},{%r900,%r901,%r902,%r903},{%r1041,%r1042},{%f1137,%f1138,%f1139,%f1140};

	// end inline asm
	// begin inline asm
	ldmatrix.sync.aligned.m8n8.x2.trans.shared.b16 {%r1050, %r1051}, [%r145];

	// end inline asm
	// begin inline asm
	mma.sync.aligned.m16n8k16.row.col.f32.f16.f16.f32 {%f1153,%f1154,%f1155,%f1156},{%r873,%r874,%r875,%r876},{%r1050,%r1051},{%f1157,%f1158,%f1159,%f1160};

	// end inline asm
	// begin inline asm
	ldmatrix.sync.aligned.m8n8.x2.trans.shared.b16 {%r1059, %r1060}, [%r146];

	// end inline asm
	// begin inline asm
	mma.sync.aligned.m16n8k16.row.col.f32.f16.f16.f32 {%f1161,%f1162,%f1163,%f1164},{%r882,%r883,%r884,%r885},{%r1059,%r1060},{%f1153,%f1154,%f1155,%f1156};

	// end inline asm
	// begin inline asm
	ldmatrix.sync.aligned.m8n8.x2.trans.shared.b16 {%r1068, %r1069}, [%r147];

	// end inline asm
	// begin inline asm
	mma.sync.aligned.m16n8k16.row.col.f32.f16.f16.f32 {%f1169,%f1170,%f1171,%f1172},{%r891,%r892,%r893,%r894},{%r1068,%r1069},{%f1161,%f1162,%f1163,%f1164};

	// end inline asm
	// begin inline asm
	ldmatrix.sync.aligned.m8n8.x2.trans.shared.b16 {%r1077, %r1078}, [%r148];

	// end inline asm
	// begin inline asm
	mma.sync.aligned.m16n8k16.row.col.f32.f16.f16.f32 {%f1886,%f1885,%f1884,%f1883},{%r900,%r901,%r902,%r903},{%r1077,%r1078},{%f1169,%f1170,%f1171,%f1172};

	// end inline asm
	// begin inline asm
	ldmatrix.sync.aligned.m8n8.x2.trans.shared.b16 {%r1086, %r1087}, [%r149];

	// end inline asm
	// begin inline asm
	mma.sync.aligned.m16n8k16.row.col.f32.f16.f16.f32 {%f1185,%f1186,%f1187,%f1188},{%r873,%r874,%r875,%r876},{%r1086,%r1087},{%f1189,%f1190,%f1191,%f1192};

	// end inline asm
	// begin inline asm
	ldmatrix.sync.aligned.m8n8.x2.trans.shared.b16 {%r1095, %r1096}, [%r150];

	// end inline asm
	// begin inline asm
	mma.sync.aligned.m16n8k16.row.col.f32.f16.f16.f32 {%f1193,%f1194,%f1195,%f1196},{%r882,%r883,%r884,%r885},{%r1095,%r1096},{%f1185,%f1186,%f1187,%f1188};

	// end inline asm
	// begin inline asm
	ldmatrix.sync.aligned.m8n8.x2.trans.shared.b16 {%r1104, %r1105}, [%r151];

	// end inline asm
	// begin inline asm
	mma.sync.aligned.m16n8k16.row.col.f32.f16.f16.f32 {%f1201,%f1202,%f1203,%f1204},{%r891,%r892,%r893,%r894},{%r1104,%r1105},{%f1193,%f1194,%f1195,%f1196};

	// end inline asm
	// begin inline asm
	ldmatrix.sync.aligned.m8n8.x2.trans.shared.b16 {%r1113, %r1114}, [%r152];

	// end inline asm
	// begin inline asm
	mma.sync.aligned.m16n8k16.row.col.f32.f16.f16.f32 {%f1882,%f1881,%f1880,%f1879},{%r900,%r901,%r902,%r903},{%r1113,%r1114},{%f1201,%f1202,%f1203,%f1204};

	// end inline asm
	// begin inline asm
	ldmatrix.sync.aligned.m8n8.x2.trans.shared.b16 {%r1122, %r1123}, [%r153];

	// end inline asm
	// begin inline asm
	mma.sync.aligned.m16n8k16.row.col.f32.f16.f16.f32 {%f1217,%f1218,%f1219,%f1220},{%r873,%r874,%r875,%r876},{%r1122,%r1123},{%f1221,%f1222,%f1223,%f1224};

	// end inline asm
	// begin inline asm
	ldmatrix.sync.aligned.m8n8.x2.trans.shared.b16 {%r1131, %r1132}, [%r154];

	// end inline asm
	// begin inline asm
	mma.sync.aligned.m16n8k16.row.col.f32.f16.f16.f32 {%f1225,%f1226,%f1227,%f1228},{%r882,%r883,%r884,%r885},{%r1131,%r1132},{%f1217,%f1218,%f1219,%f1220};

	// end inline asm
	// begin inline asm
	ldmatrix.sync.aligned.m8n8.x2.trans.shared.b16 {%r1140, %r1141}, [%r155];

	// end inline asm
	// begin inline asm
	mma.sync.aligned.m16n8k16.row.col.f32.f16.f16.f32 {%f1233,%f1234,%f1235,%f1236},{%r891,%r892,%r893,%r894},{%r1140,%r1141},{%f1225,%f1226,%f1227,%f1228};

	// end inline asm
	add.s32 	%r1151, %r153, 12288;
	// begin inline asm
	ldmatrix.sync.aligned.m8n8.x2.trans.shared.b16 {%r1149, %r1150}, [%r1151];

	// end inline asm
	// begin inline asm
	mma.sync.aligned.m16n8k16.row.col.f32.f16.f16.f32 {%f1878,%f1877,%f1876,%f1875},{%r900,%r901,%r902,%r903},{%r1149,%r1150},{%f1233,%f1234,%f1235,%f1236};

	// end inline asm
	// begin inline asm
	ldmatrix.sync.aligned.m8n8.x2.trans.shared.b16 {%r1158, %r1159}, [%r156];

	// end inline asm
	// begin inline asm
	mma.sync.aligned.m16n8k16.row.col.f32.f16.f16.f32 {%f1249,%f1250,%f1251,%f1252},{%r873,%r874,%r875,%r876},{%r1158,%r1159},{%f1253,%f1254,%f1255,%f1256};

	// end inline asm
	add.s32 	%r1169, %r156, 4096;
	// begin inline asm
	ldmatrix.sync.aligned.m8n8.x2.trans.shared.b16 {%r1167, %r1168}, [%r1169];

	// end inline asm
	// begin inline asm
	mma.sync.aligned.m16n8k16.row.col.f32.f16.f16.f32 {%f1257,%f1258,%f1259,%f1260},{%r882,%r883,%r884,%r885},{%r1167,%r1168},{%f1249,%f1250,%f1251,%f1252};

	// end inline asm
	add.s32 	%r1178, %r156, 8192;
	// begin inline asm
	ldmatrix.sync.aligned.m8n8.x2.trans.shared.b16 {%r1176, %r1177}, [%r1178];

	// end inline asm
	// begin inline asm
	mma.sync.aligned.m16n8k16.row.col.f32.f16.f16.f32 {%f1265,%f1266,%f1267,%f1268},{%r891,%r892,%r893,%r894},{%r1176,%r1177},{%f1257,%f1258,%f1259,%f1260};

	// end inline asm
	add.s32 	%r1187, %r156, 12288;
	// begin inline asm
	ldmatrix.sync.aligned.m8n8.x2.trans.shared.b16 {%r1185, %r1186}, [%r1187];

	// end inline asm
	// begin inline asm
	mma.sync.aligned.m16n8k16.row.col.f32.f16.f16.f32 {%f1874,%f1873,%f1872,%f1871},{%r900,%r901,%r902,%r903},{%r1185,%r1186},{%f1265,%f1266,%f1267,%f1268};

	// end inline asm
	// begin inline asm
	ldmatrix.sync.aligned.m8n8.x2.trans.shared.b16 {%r1194, %r1195}, [%r157];

	// end inline asm
	// begin inline asm
	mma.sync.aligned.m16n8k16.row.col.f32.f16.f16.f32 {%f1281,%f1282,%f1283,%f1284},{%r873,%r874,%r875,%r876},{%r1194,%r1195},{%f1285,%f1286,%f1287,%f1288};

	// end inline asm
	add.s32 	%r1205, %r157, 4096;
	// begin inline asm
	ldmatrix.sync.aligned.m8n8.x2.trans.shared.b16 {%r1203, %r1204}, [%r1205];

	// end inline asm
	// begin inline asm
	mma.sync.aligned.m16n8k16.row.col.f32.f16.f16.f32 {%f1289,%f1290,%f1291,%f1292},{%r882,%r883,%r884,%r885},{%r1203,%r1204},{%f1281,%f1282,%f1283,%f1284};

	// end inline asm
	add.s32 	%r1214, %r157, 8192;
	// begin inline asm
	ldmatrix.sync.aligned.m8n8.x2.trans.shared.b16 {%r1212, %r1213}, [%r1214];

	// end inline asm
	// begin inline asm
	mma.sync.aligned.m16n8k16.row.col.f32.f16.f16.f32 {%f1297,%f1298,%f1299,%f1300},{%r891,%r892,%r893,%r894},{%r1212,%r1213},{%f1289,%f1290,%f1291,%f1292};

	// end inline asm
	add.s32 	%r1223, %r157, 12288;
	// begin inline asm
	ldmatrix.sync.aligned.m8n8.x2.trans.shared.b16 {%r1221, %r1222}, [%r1223];

	// end inline asm
	// begin inline asm
	mma.sync.aligned.m16n8k16.row.col.f32.f16.f16.f32 {%f1870,%f1869,%f1868,%f1867},{%r900,%r901,%r902,%r903},{%r1221,%r1222},{%f1297,%f1298,%f1299,%f1300};

	// end inline asm
	// begin inline asm
	ldmatrix.sync.aligned.m8n8.x2.trans.shared.b16 {%r1230, %r1231}, [%r158];

	// end inline asm
	// begin inline asm
	mma.sync.aligned.m16n8k16.row.col.f32.f16.f16.f32 {%f1313,%f1314,%f1315,%f1316},{%r873,%r874,%r875,%r876},{%r1230,%r1231},{%f1317,%f1318,%f1319,%f1320};

	// end inline asm
	add.s32 	%r1241, %r158, 4096;
	// begin inline asm
	ldmatrix.sync.aligned.m8n8.x2.trans.shared.b16 {%r1239, %r1240}, [%r1241];

	// end inline asm
	// begin inline asm
	mma.sync.aligned.m16n8k16.row.col.f32.f16.f16.f32 {%f1321,%f1322,%f1323,%f1324},{%r882,%r883,%r884,%r885},{%r1239,%r1240},{%f1313,%f1314,%f1315,%f1316};

	// end inline asm
	add.s32 	%r1250, %r158, 8192;
	// begin inline asm
	ldmatrix.sync.aligned.m8n8.x2.trans.shared.b16 {%r1248, %r1249}, [%r1250];

	// end inline asm
	// begin inline asm
	mma.sync.aligned.m16n8k16.row.col.f32.f16.f16.f32 {%f1329,%f1330,%f1331,%f1332},{%r891,%r892,%r893,%r894},{%r1248,%r1249},{%f1321,%f1322,%f1323,%f1324};

	// end inline asm
	add.s32 	%r1259, %r158, 12288;
	// begin inline asm
	ldmatrix.sync.aligned.m8n8.x2.trans.shared.b16 {%r1257, %r1258}, [%r1259];

	// end inline asm
	// begin inline asm
	mma.sync.aligned.m16n8k16.row.col.f32.f16.f16.f32 {%f1866,%f1865,%f1864,%f1863},{%r900,%r901,%r902,%r903},{%r1257,%r1258},{%f1329,%f1330,%f1331,%f1332};

	// end inline asm
	// begin inline asm
	ldmatrix.sync.aligned.m8n8.x2.trans.shared.b16 {%r1266, %r1267}, [%r159];

	// end inline asm
	// begin inline asm
	mma.sync.aligned.m16n8k16.row.col.f32.f16.f16.f32 {%f1345,%f1346,%f1347,%f1348},{%r873,%r874,%r875,%r876},{%r1266,%r1267},{%f1349,%f1350,%f1351,%f1352};

	// end inline asm
	add.s32 	%r1277, %r159, 4096;
	// begin inline asm
	ldmatrix.sync.aligned.m8n8.x2.trans.shared.b16 {%r1275, %r1276}, [%r1277];

	// end inline asm
	// begin inline asm
	mma.sync.aligned.m16n8k16.row.col.f32.f16.f16.f32 {%f1353,%f1354,%f1355,%f1356},{%r882,%r883,%r884,%r885},{%r1275,%r1276},{%f1345,%f1346,%f1347,%f1348};

	// end inline asm
	add.s32 	%r1286, %r159, 8192;
	// begin inline asm
	ldmatrix.sync.aligned.m8n8.x2.trans.shared.b16 {%r1284, %r1285}, [%r1286];

	// end inline asm
	// begin inline asm
	mma.sync.aligned.m16n8k16.row.col.f32.f16.f16.f32 {%f1361,%f1362,%f1363,%f1364},{%r891,%r892,%r893,%r894},{%r1284,%r1285},{%f1353,%f1354,%f1355,%f1356};

	// end inline asm
	add.s32 	%r1295, %r159, 12288;
	// begin inline asm
	ldmatrix.sync.aligned.m8n8.x2.trans.shared.b16 {%r1293, %r1294}, [%r1295];

	// end inline asm
	// begin inline asm
	mma.sync.aligned.m16n8k16.row.col.f32.f16.f16.f32 {%f1862,%f1861,%f1860,%f1859},{%r900,%r901,%r902,%r903},{%r1293,%r1294},{%f1361,%f1362,%f1363,%f1364};

	// end inline asm
	// begin inline asm
	ldmatrix.sync.aligned.m8n8.x2.trans.shared.b16 {%r1302, %r1303}, [%r160];

	// end inline asm
	// begin inline asm
	mma.sync.aligned.m16n8k16.row.col.f32.f16.f16.f32 {%f1377,%f1378,%f1379,%f1380},{%r873,%r874,%r875,%r876},{%r1302,%r1303},{%f1381,%f1382,%f1383,%f1384};

	// end inline asm
	// begin inline asm
	ldmatrix.sync.aligned.m8n8.x2.trans.shared.b16 {%r1311, %r1312}, [%r161];

	// end inline asm
	// begin inline asm
	mma.sync.aligned.m16n8k16.row.col.f32.f16.f16.f32 {%f1385,%f1386,%f1387,%f1388},{%r882,%r883,%r884,%r885},{%r1311,%r1312},{%f1377,%f1378,%f1379,%f1380};

	// end inline asm
	// begin inline asm
	ldmatrix.sync.aligned.m8n8.x2.trans.shared.b16 {%r1320, %r1321}, [%r162];

	// end inline asm
	// begin inline asm
	mma.sync.aligned.m16n8k16.row.col.f32.f16.f16.f32 {%f1393,%f1394,%f1395,%f1396},{%r891,%r892,%r893,%r894},{%r1320,%r1321},{%f1385,%f1386,%f1387,%f1388};

	// end inline asm
	// begin inline asm
	ldmatrix.sync.aligned.m8n8.x2.trans.shared.b16 {%r1329, %r1330}, [%r163];

	// end inline asm
	// begin inline asm
	mma.sync.aligned.m16n8k16.row.col.f32.f16.f16.f32 {%f1858,%f1857,%f1856,%f1855},{%r900,%r901,%r902,%r903},{%r1329,%r1330},{%f1393,%f1394,%f1395,%f1396};

	// end inline asm
	// begin inline asm
	ldmatrix.sync.aligned.m8n8.x2.trans.shared.b16 {%r1338, %r1339}, [%r164];

	// end inline asm
	// begin inline asm
	mma.sync.aligned.m16n8k16.row.col.f32.f16.f16.f32 {%f1409,%f1410,%f1411,%f1412},{%r873,%r874,%r875,%r876},{%r1338,%r1339},{%f1413,%f1414,%f1415,%f1416};

	// end inline asm
	// begin inline asm
	ldmatrix.sync.aligned.m8n8.x2.trans.shared.b16 {%r1347, %r1348}, [%r165];

	// end inline asm
	// begin inline asm
	mma.sync.aligned.m16n8k16.row.col.f32.f16.f16.f32 {%f1417,%f1418,%f1419,%f1420},{%r882,%r883,%r884,%r885},{%r1347,%r1348},{%f1409,%f1410,%f1411,%f1412};

	// end inline asm
	// begin inline asm
	ldmatrix.sync.aligned.m8n8.x2.trans.shared.b16 {%r1356, %r1357}, [%r166];

	// end inline asm
	// begin inline asm
	mma.sync.aligned.m16n8k16.row.col.f32.f16.f16.f32 {%f1425,%f1426,%f1427,%f1428},{%r891,%r892,%r893,%r894},{%r1356,%r1357},{%f1417,%f1418,%f1419,%f1420};

	// end inline asm
	// begin inline asm
	ldmatrix.sync.aligned.m8n8.x2.trans.shared.b16 {%r1365, %r1366}, [%r167];

	// end inline asm
	// begin inline asm
	mma.sync.aligned.m16n8k16.row.col.f32.f16.f16.f32 {%f1854,%f1853,%f1852,%f1851},{%r900,%r901,%r902,%r903},{%r1365,%r1366},{%f1425,%f1426,%f1427,%f1428};

	// end inline asm
	// begin inline asm
	ldmatrix.sync.aligned.m8n8.x2.trans.shared.b16 {%r1374, %r1375}, [%r168];

	// end inline asm
	// begin inline asm
	mma.sync.aligned.m16n8k16.row.col.f32.f16.f16.f32 {%f1441,%f1442,%f1443,%f1444},{%r873,%r874,%r875,%r876},{%r1374,%r1375},{%f1445,%f1446,%f1447,%f1448};

	// end inline asm
	// begin inline asm
	ldmatrix.sync.aligned.m8n8.x2.trans.shared.b16 {%r1383, %r1384}, [%r169];

	// end inline asm
	// begin inline asm
	mma.sync.aligned.m16n8k16.row.col.f32.f16.f16.f32 {%f1449,%f1450,%f1451,%f1452},{%r882,%r883,%r884,%r885},{%r1383,%r1384},{%f1441,%f1442,%f1443,%f1444};

	// end inline asm
	// begin inline asm
	ldmatrix.sync.aligned.m8n8.x2.trans.shared.b16 {%r1392, %r1393}, [%r170];

	// end inline asm
	// begin inline asm
	mma.sync.aligned.m16n8k16.row.col.f32.f16.f16.f32 {%f1457,%f1458,%f1459,%f1460},{%r891,%r892,%r893,%r894},{%r1392,%r1393},{%f1449,%f1450,%f1451,%f1452};

	// end inline asm
	// begin inline asm
	ldmatrix.sync.aligned.m8n8.x2.trans.shared.b16 {%r1401, %r1402}, [%r171];

	// end inline asm
	// begin inline asm
	mma.sync.aligned.m16n8k16.row.col.f32.f16.f16.f32 {%f1850,%f1849,%f1848,%f1847},{%r900,%r901,%r902,%r903},{%r1401,%r1402},{%f1457,%f1458,%f1459,%f1460};

	// end inline asm
	// begin inline asm
	ldmatrix.sync.aligned.m8n8.x2.trans.shared.b16 {%r1410, %r1411}, [%r172];

	// end inline asm
	// begin inline asm
	mma.sync.aligned.m16n8k16.row.col.f32.f16.f16.f32 {%f1473,%f1474,%f1475,%f1476},{%r873,%r874,%r875,%r876},{%r1410,%r1411},{%f1477,%f1478,%f1479,%f1480};

	// end inline asm
	// begin inline asm
	ldmatrix.sync.aligned.m8n8.x2.trans.shared.b16 {%r1419, %r1420}, [%r173];

	// end inline asm
	// begin inline asm
	mma.sync.aligned.m16n8k16.row.col.f32.f16.f16.f32 {%f1481,%f1482,%f1483,%f1484},{%r882,%r883,%r884,%r885},{%r1419,%r1420},{%f1473,%f1474,%f1475,%f1476};

	// end inline asm
	// begin inline asm
	ldmatrix.sync.aligned.m8n8.x2.trans.shared.b16 {%r1428, %r1429}, [%r174];

	// end inline asm
	// begin inline asm
	mma.sync.aligned.m16n8k16.row.col.f32.f16.f16.f32 {%f1489,%f1490,%f1491,%f1492},{%r891,%r892,%r893,%r894},{%r1428,%r1429},{%f1481,%f1482,%f1483,%f1484};

	// end inline asm
	// begin inline asm
	ldmatrix.sync.aligned.m8n8.x2.trans.shared.b16 {%r1437, %r1438}, [%r175];

	// end inline asm
	// begin inline asm
	mma.sync.aligned.m16n8k16.row.col.f32.f16.f16.f32 {%f1846,%f1845,%f1844,%f1843},{%r900,%r901,%r902,%r903},{%r1437,%r1438},{%f1489,%f1490,%f1491,%f1492};

	// end inline asm
	bar.sync 	0;
	add.s32 	%r1555, %r1555, 64;
	setp.lt.s32 	%p54, %r1555, %r192;
	@%p54 bra 	$L__BB3_35;
$L__BB3_74:
	setp.gt.f32 	%p55, %f1907, 0f00000000;
	rcp.rn.f32 	%f1673, %f1907;
	selp.f32 	%f1674, %f1673, 0f00000000, %p55;
	setp.gt.f32 	%p56, %f1908, 0f00000000;
	rcp.rn.f32 	%f1675, %f1908;
	selp.f32 	%f1676, %f1675, 0f00000000, %p56;
	shl.b32 	%r1454, %r4, 13;
	cvt.s64.s32 	%rd52, %r1454;
	add.s64 	%rd6, %rd4, %rd52;
	add.s32 	%r1455, %r6, %r3;
	mul.f32 	%f1609, %f1674, %f1906;
	// begin inline asm
	{  cvt.rn.f16.f32 %rs33, %f1609;}

	// end inline asm
	mul.f32 	%f1610, %f1674, %f1905;
	// begin inline asm
	{  cvt.rn.f16.f32 %rs34, %f1610;}

	// end inline asm
	mul.f32 	%f1611, %f1676, %f1904;
	// begin inline asm
	{  cvt.rn.f16.f32 %rs35, %f1611;}

	// end inline asm
	mul.f32 	%f1612, %f1676, %f1903;
	// begin inline asm
	{  cvt.rn.f16.f32 %rs36, %f1612;}

	// end inline asm
	mov.b32 	%r1456, {%rs33, %rs34};
	shl.b32 	%r1457, %r1455, 8;
	shl.b32 	%r1458, %r11, 1;
	or.b32  	%r1459, %r1457, %r1458;
	mov.u32 	%r1460, smem;
	add.s32 	%r1461, %r1460, %r1459;
	st.shared.u32 	[%r1461], %r1456;
	mov.b32 	%r1462, {%rs35, %rs36};
	st.shared.u32 	[%r1461+2048], %r1462;
	mul.f32 	%f1613, %f1674, %f1902;
	// begin inline asm
	{  cvt.rn.f16.f32 %rs37, %f1613;}

	// end inline asm
	mul.f32 	%f1614, %f1674, %f1901;
	// begin inline asm
	{  cvt.rn.f16.f32 %rs38, %f1614;}

	// end inline asm
	mul.f32 	%f1615, %f1676, %f1900;
	// begin inline asm
	{  cvt.rn.f16.f32 %rs39, %f1615;}

	// end inline asm
	mul.f32 	%f1616, %f1676, %f1899;
	// begin inline asm
	{  cvt.rn.f16.f32 %rs40, %f1616;}

	// end inline asm
	mov.b32 	%r1463, {%rs37, %rs38};
	st.shared.u32 	[%r1461+16], %r1463;
	mov.b32 	%r1464, {%rs39, %rs40};
	st.shared.u32 	[%r1461+2064], %r1464;
	mul.f32 	%f1617, %f1674, %f1898;
	// begin inline asm
	{  cvt.rn.f16.f32 %rs41, %f1617;}

	// end inline asm
	mul.f32 	%f1618, %f1674, %f1897;
	// begin inline asm
	{  cvt.rn.f16.f32 %rs42, %f1618;}

	// end inline asm
	mul.f32 	%f1619, %f1676, %f1896;
	// begin inline asm
	{  cvt.rn.f16.f32 %rs43, %f1619;}

	// end inline asm
	mul.f32 	%f1620, %f1676, %f1895;
	// begin inline asm
	{  cvt.rn.f16.f32 %rs44, %f1620;}

	// end inline asm
	mov.b32 	%r1465, {%rs41, %rs42};
	st.shared.u32 	[%r1461+32], %r1465;
	mov.b32 	%r1466, {%rs43, %rs44};
	st.shared.u32 	[%r1461+2080], %r1466;
	mul.f32 	%f1621, %f1674, %f1894;
	// begin inline asm
	{  cvt.rn.f16.f32 %rs45, %f1621;}

	// end inline asm
	mul.f32 	%f1622, %f1674, %f1893;
	// begin inline asm
	{  cvt.rn.f16.f32 %rs46, %f1622;}

	// end inline asm
	mul.f32 	%f1623, %f1676, %f1892;
	// begin inline asm
	{  cvt.rn.f16.f32 %rs47, %f1623;}

	// end inline asm
	mul.f32 	%f1624, %f1676, %f1891;
	// begin inline asm
	{  cvt.rn.f16.f32 %rs48, %f1624;}

	// end inline asm
	mov.b32 	%r1467, {%rs45, %rs46};
	st.shared.u32 	[%r1461+48], %r1467;
	mov.b32 	%r1468, {%rs47, %rs48};
	st.shared.u32 	[%r1461+2096], %r1468;
	mul.f32 	%f1625, %f1674, %f1890;
	// begin inline asm
	{  cvt.rn.f16.f32 %rs49, %f1625;}

	// end inline asm
	mul.f32 	%f1626, %f1674, %f1889;
	// begin inline asm
	{  cvt.rn.f16.f32 %rs50, %f1626;}

	// end inline asm
	mul.f32 	%f1627, %f1676, %f1888;
	// begin inline asm
	{  cvt.rn.f16.f32 %rs51, %f1627;}

	// end inline asm
	mul.f32 	%f1628, %f1676, %f1887;
	// begin inline asm
	{  cvt.rn.f16.f32 %rs52, %f1628;}

	// end inline asm
	mov.b32 	%r1469, {%rs49, %rs50};
	st.shared.u32 	[%r1461+64], %r1469;
	mov.b32 	%r1470, {%rs51, %rs52};
	st.shared.u32 	[%r1461+2112], %r1470;
	mul.f32 	%f1629, %f1674, %f1886;
	// begin inline asm
	{  cvt.rn.f16.f32 %rs53, %f1629;}

	// end inline asm
	mul.f32 	%f1630, %f1674, %f1885;
	// begin inline asm
	{  cvt.rn.f16.f32 %rs54, %f1630;}

	// end inline asm
	mul.f32 	%f1631, %f1676, %f1884;
	// begin inline asm
	{  cvt.rn.f16.f32 %rs55, %f1631;}

	// end inline asm
	mul.f32 	%f1632, %f1676, %f1883;
	// begin inline asm
	{  cvt.rn.f16.f32 %rs56, %f1632;}

	// end inline asm
	mov.b32 	%r1471, {%rs53, %rs54};
	st.shared.u32 	[%r1461+80], %r1471;
	mov.b32 	%r1472, {%rs55, %rs56};
	st.shared.u32 	[%r1461+2128], %r1472;
	mul.f32 	%f1633, %f1674, %f1882;
	// begin inline asm
	{  cvt.rn.f16.f32 %rs57, %f1633;}

	// end inline asm
	mul.f32 	%f1634, %f1674, %f1881;
	// begin inline asm
	{  cvt.rn.f16.f32 %rs58, %f1634;}

	// end inline asm
	mul.f32 	%f1635, %f1676, %f1880;
	// begin inline asm
	{  cvt.rn.f16.f32 %rs59, %f1635;}

	// end inline asm
	mul.f32 	%f1636, %f1676, %f1879;
	// begin inline asm
	{  cvt.rn.f16.f32 %rs60, %f1636;}

	// end inline asm
	mov.b32 	%r1473, {%rs57, %rs58};
	st.shared.u32 	[%r1461+96], %r1473;
	mov.b32 	%r1474, {%rs59, %rs60};
	st.shared.u32 	[%r1461+2144], %r1474;
	mul.f32 	%f1637, %f1674, %f1878;
	// begin inline asm
	{  cvt.rn.f16.f32 %rs61, %f1637;}

	// end inline asm
	mul.f32 	%f1638, %f1674, %f1877;
	// begin inline asm
	{  cvt.rn.f16.f32 %rs62, %f1638;}

	// end inline asm
	mul.f32 	%f1639, %f1676, %f1876;
	// begin inline asm
	{  cvt.rn.f16.f32 %rs63, %f1639;}

	// end inline asm
	mul.f32 	%f1640, %f1676, %f1875;
	// begin inline asm
	{  cvt.rn.f16.f32 %rs64, %f1640;}

	// end inline asm
	mov.b32 	%r1475, {%rs61, %rs62};
	st.shared.u32 	[%r1461+112], %r1475;
	mov.b32 	%r1476, {%rs63, %rs64};
	st.shared.u32 	[%r1461+2160], %r1476;
	mul.f32 	%f1641, %f1674, %f1874;
	// begin inline asm
	{  cvt.rn.f16.f32 %rs65, %f1641;}

	// end inline asm
	mul.f32 	%f1642, %f1674, %f1873;
	// begin inline asm
	{  cvt.rn.f16.f32 %rs66, %f1642;}

	// end inline asm
	mul.f32 	%f1643, %f1676, %f1872;
	// begin inline asm
	{  cvt.rn.f16.f32 %rs67, %f1643;}

	// end inline asm
	mul.f32 	%f1644, %f1676, %f1871;
	// begin inline asm
	{  cvt.rn.f16.f32 %rs68, %f1644;}

	// end inline asm
	mov.b32 	%r1477, {%rs65, %rs66};
	st.shared.u32 	[%r1461+128], %r1477;
	mov.b32 	%r1478, {%rs67, %rs68};
	st.shared.u32 	[%r1461+2176], %r1478;
	mul.f32 	%f1645, %f1674, %f1870;
	// begin inline asm
	{  cvt.rn.f16.f32 %rs69, %f1645;}

	// end inline asm
	mul.f32 	%f1646, %f1674, %f1869;
	// begin inline asm
	{  cvt.rn.f16.f32 %rs70, %f1646;}

	// end inline asm
	mul.f32 	%f1647, %f1676, %f1868;
	// begin inline asm
	{  cvt.rn.f16.f32 %rs71, %f1647;}

	// end inline asm
	mul.f32 	%f1648, %f1676, %f1867;
	// begin inline asm
	{  cvt.rn.f16.f32 %rs72, %f1648;}

	// end inline asm
	mov.b32 	%r1479, {%rs69, %rs70};
	st.shared.u32 	[%r1461+144], %r1479;
	mov.b32 	%r1480, {%rs71, %rs72};
	st.shared.u32 	[%r1461+2192], %r1480;
	mul.f32 	%f1649, %f1674, %f1866;
	// begin inline asm
	{  cvt.rn.f16.f32 %rs73, %f1649;}

	// end inline asm
	mul.f32 	%f1650, %f1674, %f1865;
	// begin inline asm
	{  cvt.rn.f16.f32 %rs74, %f1650;}

	// end inline asm
	mul.f32 	%f1651, %f1676, %f1864;
	// begin inline asm
	{  cvt.rn.f16.f32 %rs75, %f1651;}

	// end inline asm
	mul.f32 	%f1652, %f1676, %f1863;
	// begin inline asm
	{  cvt.rn.f16.f32 %rs76, %f1652;}

	// end inline asm
	mov.b32 	%r1481, {%rs73, %rs74};
	st.shared.u32 	[%r1461+160], %r1481;
	mov.b32 	%r1482, {%rs75, %rs76};
	st.shared.u32 	[%r1461+2208], %r1482;
	mul.f32 	%f1653, %f1674, %f1862;
	// begin inline asm
	{  cvt.rn.f16.f32 %rs77, %f1653;}

	// end inline asm
	mul.f32 	%f1654, %f1674, %f1861;
	// begin inline asm
	{  cvt.rn.f16.f32 %rs78, %f1654;}

	// end inline asm
	mul.f32 	%f1655, %f1676, %f1860;
	// begin inline asm
	{  cvt.rn.f16.f32 %rs79, %f1655;}

	// end inline asm
	mul.f32 	%f1656, %f1676, %f1859;
	// begin inline asm
	{  cvt.rn.f16.f32 %rs80, %f1656;}

	// end inline asm
	mov.b32 	%r1483, {%rs77, %rs78};
	st.shared.u32 	[%r1461+176], %r1483;
	mov.b32 	%r1484, {%rs79, %rs80};
	st.shared.u32 	[%r1461+2224], %r1484;
	mul.f32 	%f1657, %f1674, %f1858;
	// begin inline asm
	{  cvt.rn.f16.f32 %rs81, %f1657;}

	// end inline asm
	mul.f32 	%f1658, %f1674, %f1857;
	// begin inline asm
	{  cvt.rn.f16.f32 %rs82, %f1658;}

	// end inline asm
	mul.f32 	%f1659, %f1676, %f1856;
	// begin inline asm
	{  cvt.rn.f16.f32 %rs83, %f1659;}

	// end inline asm
	mul.f32 	%f1660, %f1676, %f1855;
	// begin inline asm
	{  cvt.rn.f16.f32 %rs84, %f1660;}

	// end inline asm
	mov.b32 	%r1485, {%rs81, %rs82};
	st.shared.u32 	[%r1461+192], %r1485;
	mov.b32 	%r1486, {%rs83, %rs84};
	st.shared.u32 	[%r1461+2240], %r1486;
	mul.f32 	%f1661, %f1674, %f1854;
	// begin inline asm
	{  cvt.rn.f16.f32 %rs85, %f1661;}

	// end inline asm
	mul.f32 	%f1662, %f1674, %f1853;
	// begin inline asm
	{  cvt.rn.f16.f32 %rs86, %f1662;}

	// end inline asm
	mul.f32 	%f1663, %f1676, %f1852;
	// begin inline asm
	{  cvt.rn.f16.f32 %rs87, %f1663;}

	// end inline asm
	mul.f32 	%f1664, %f1676, %f1851;
	// begin inline asm
	{  cvt.rn.f16.f32 %rs88, %f1664;}

	// end inline asm
	mov.b32 	%r1487, {%rs85, %rs86};
	st.shared.u32 	[%r1461+208], %r1487;
	mov.b32 	%r1488, {%rs87, %rs88};
	st.shared.u32 	[%r1461+2256], %r1488;
	mul.f32 	%f1665, %f1674, %f1850;
	// begin inline asm
	{  cvt.rn.f16.f32 %rs89, %f1665;}

	// end inline asm
	mul.f32 	%f1666, %f1674, %f1849;
	// begin inline asm
	{  cvt.rn.f16.f32 %rs90, %f1666;}

	// end inline asm
	mul.f32 	%f1667, %f1676, %f1848;
	// begin inline asm
	{  cvt.rn.f16.f32 %rs91, %f1667;}

	// end inline asm
	mul.f32 	%f1668, %f1676, %f1847;
	// begin inline asm
	{  cvt.rn.f16.f32 %rs92, %f1668;}

	// end inline asm
	mov.b32 	%r1489, {%rs89, %rs90};
	st.shared.u32 	[%r1461+224], %r1489;
	mov.b32 	%r1490, {%rs91, %rs92};
	st.shared.u32 	[%r1461+2272], %r1490;
	mul.f32 	%f1669, %f1674, %f1846;
	// begin inline asm
	{  cvt.rn.f16.f32 %rs93, %f1669;}

	// end inline asm
	mul.f32 	%f1670, %f1674, %f1845;
	// begin inline asm
	{  cvt.rn.f16.f32 %rs94, %f1670;}

	// end inline asm
	mul.f32 	%f1671, %f1676, %f1844;
	// begin inline asm
	{  cvt.rn.f16.f32 %rs95, %f1671;}

	// end inline asm
	mul.f32 	%f1672, %f1676, %f1843;
	// begin inline asm
	{  cvt.rn.f16.f32 %rs96, %f1672;}

	// end inline asm
	mov.b32 	%r1491, {%rs93, %rs94};
	st.shared.u32 	[%r1461+240], %r1491;
	mov.b32 	%r1492, {%rs95, %rs96};
	st.shared.u32 	[%r1461+2288], %r1492;
	bar.sync 	0;
	shr.u32 	%r188, %r1, 4;
	add.s32 	%r189, %r5, %r188;
	setp.ge.s32 	%p57, %r189, %r192;
	shl.b32 	%r1493, %r188, 7;
	or.b32  	%r190, %r1493, %r76;
	shl.b32 	%r1494, %r190, 1;
	add.s32 	%r191, %r1460, %r1494;
	@%p57 bra 	$L__BB3_76;
	cvt.u64.u32 	%rd53, %r190;
	add.s64 	%rd54, %rd6, %rd53;
	shl.b64 	%rd55, %rd54, 1;
	add.s64 	%rd56, %rd3, %rd55;
	ld.shared.v4.f32 	{%f1677, %f1678, %f1679, %f1680}, [%r191];
	st.global.v4.f32 	[%rd56], {%f1677, %f1678, %f1679, %f1680};
$L__BB3_76:
	add.s32 	%r1495, %r189, 8;
	setp.ge.s32 	%p58, %r1495, %r192;
	@%p58 bra 	$L__BB3_78;
	or.b32  	%r1498, %r190, 1024;
	cvt.u64.u32 	%rd57, %r1498;
	add.s64 	%rd58, %rd6, %rd57;
	shl.b64 	%rd59, %rd58, 1;
	add.s64 	%rd60, %rd3, %rd59;
	ld.shared.v4.f32 	{%f1681, %f1682, %f1683, %f1684}, [%r191+2048];
	st.global.v4.f32 	[%rd60], {%f1681, %f1682, %f1683, %f1684};
$L__BB3_78:
	add.s32 	%r1499, %r189, 16;
	setp.ge.s32 	%p59, %r1499, %r192;
	@%p59 bra 	$L__BB3_80;
	or.b32  	%r1502, %r190, 2048;
	cvt.u64.u32 	%rd61, %r1502;
	add.s64 	%rd62, %rd6, %rd61;
	shl.b64 	%rd63, %rd62, 1;
	add.s64 	%rd64, %rd3, %rd63;
	ld.shared.v4.f32 	{%f1685, %f1686, %f1687, %f1688}, [%r191+4096];
	st.global.v4.f32 	[%rd64], {%f1685, %f1686, %f1687, %f1688};
$L__BB3_80:
	add.s32 	%r1503, %r189, 24;
	setp.ge.s32 	%p60, %r1503, %r192;
	@%p60 bra 	$L__BB3_82;
	or.b32  	%r1506, %r190, 3072;
	cvt.u64.u32 	%rd65, %r1506;
	add.s64 	%rd66, %rd6, %rd65;
	shl.b64 	%rd67, %rd66, 1;
	add.s64 	%rd68, %rd3, %rd67;
	ld.shared.v4.f32 	{%f1689, %f1690, %f1691, %f1692}, [%r191+6144];
	st.global.v4.f32 	[%rd68], {%f1689, %f1690, %f1691, %f1692};
$L__BB3_82:
	add.s32 	%r1507, %r189, 32;
	setp.ge.s32 	%p61, %r1507, %r192;
	@%p61 bra 	$L__BB3_84;
	or.b32  	%r1510, %r190, 4096;
	cvt.u64.u32 	%rd69, %r1510;
	add.s64 	%rd70, %rd6, %rd69;
	shl.b64 	%rd71, %rd70, 1;
	add.s64 	%rd72, %rd3, %rd71;
	ld.shared.v4.f32 	{%f1693, %f1694, %f1695, %f1696}, [%r191+8192];
	st.global.v4.f32 	[%rd72], {%f1693, %f1694, %f1695, %f1696};
$L__BB3_84:
	add.s32 	%r1511, %r189, 40;
	setp.ge.s32 	%p62, %r1511, %r192;
	@%p62 bra 	$L__BB3_86;
	or.b32  	%r1514, %r190, 5120;
	cvt.u64.u32 	%rd73, %r1514;
	add.s64 	%rd74, %rd6, %rd73;
	shl.b64 	%rd75, %rd74, 1;
	add.s64 	%rd76, %rd3, %rd75;
	ld.shared.v4.f32 	{%f1697, %f1698, %f1699, %f1700}, [%r191+10240];
	st.global.v4.f32 	[%rd76], {%f1697, %f1698, %f1699, %f1700};
$L__BB3_86:
	add.s32 	%r1515, %r189, 48;
	setp.ge.s32 	%p63, %r1515, %r192;
	@%p63 bra 	$L__BB3_88;
	or.b32  	%r1518, %r190, 6144;
	cvt.u64.u32 	%rd77, %r1518;
	add.s64 	%rd78, %rd6, %rd77;
	shl.b64 	%rd79, %rd78, 1;
	add.s64 	%rd80, %rd3, %rd79;
	ld.shared.v4.f32 	{%f1701, %f1702, %f1703, %f1704}, [%r191+12288];
	st.global.v4.f32 	[%rd80], {%f1701, %f1702, %f1703, %f1704};
$L__BB3_88:
	add.s32 	%r1519, %r189, 56;
	setp.ge.s32 	%p64, %r1519, %r192;
	@%p64 bra 	$L__BB3_90;
	or.b32  	%r1522, %r190, 7168;
	cvt.u64.u32 	%rd81, %r1522;
	add.s64 	%rd82, %rd6, %rd81;
	shl.b64 	%rd83, %rd82, 1;
	add.s64 	%rd84, %rd3, %rd83;
	ld.shared.v4.f32 	{%f1705, %f1706, %f1707, %f1708}, [%r191+14336];
	st.global.v4.f32 	[%rd84], {%f1705, %f1706, %f1707, %f1708};
$L__BB3_90:
	ret;

}
	// .globl	_Z18flash_attention_v9ILi128ELi64ELi8ELi128ELb0ELi1ELb0ELb1ELb0ELb0ELb0ELb0EEvPK6__halfS2_S2_PS0_PfS4_ifi
.visible .entry _Z18flash_attention_v9ILi128ELi64ELi8ELi128ELb0ELi1ELb0ELb1ELb0ELb0ELb0ELb0EEvPK6__halfS2_S2_PS0_PfS4_ifi(
	.param .u64 .ptr .align 1 _Z18flash_attention_v9ILi128ELi64ELi8ELi128ELb0ELi1ELb0ELb1ELb0ELb0ELb0ELb0EEvPK6__halfS2_S2_PS0_PfS4_ifi_param_0,
	.param .u64 .ptr .align 1 _Z18flash_attention_v9ILi128ELi64ELi8ELi128ELb0ELi1ELb0ELb1ELb0ELb0ELb0ELb0EEvPK6__halfS2_S2_PS0_PfS4_ifi_param_1,
	.param .u64 .ptr .align 1 _Z18flash_attention_v9ILi128ELi64ELi8ELi128ELb0ELi1ELb0ELb1ELb0ELb0ELb0ELb0EEvPK6__halfS2_S2_PS0_PfS4_ifi_param_2,
	.param .u64 .ptr .align 1 _Z18flash_attention_v9ILi128ELi64ELi8ELi128ELb0ELi1ELb0ELb1ELb0ELb0ELb0ELb0EEvPK6__halfS2_S2_PS0_PfS4_ifi_param_3,
	.param .u64 .ptr .align 1 _Z18flash_attention_v9ILi128ELi64ELi8ELi128ELb0ELi1ELb0ELb1ELb0ELb0ELb0ELb0EEvPK6__halfS2_S2_PS0_PfS4_ifi_param_4,
	.param .u64 .ptr .align 1 _Z18flash_attention_v9ILi128ELi64ELi8ELi128ELb0ELi1ELb0ELb1ELb0ELb0ELb0ELb0EEvPK6__halfS2_S2_PS0_PfS4_ifi_param_5,
	.param .u32 _Z18flash_attention_v9ILi128ELi64ELi8ELi128ELb0ELi1ELb0ELb1ELb0ELb0ELb0ELb0EEvPK6__halfS2_S2_PS0_PfS4_ifi_param_6,
	.param .f32 _Z18flash_attention_v9ILi128ELi64ELi8ELi128ELb0ELi1ELb0ELb1ELb0ELb0ELb0ELb0EEvPK6__halfS2_S2_PS0_PfS4_ifi_param_7,
	.param .u32 _Z18flash_attention_v9ILi128ELi64ELi8ELi128ELb0ELi1ELb0ELb1ELb0ELb0ELb0ELb0EEvPK6__halfS2_S2_PS0_PfS4_ifi_param_8
)
.maxntid 256
.minnctapersm 1
{
	.reg .pred 	%p<59>;
	.reg .b16 	%rs<99>;
	.reg .b32 	%r<1325>;
	.reg .b32 	%f<1831>;
	.reg .b64 	%rd<61>;

	ld.param.u64 	%rd7, [_Z18flash_attention_v9ILi128ELi64ELi8ELi128ELb0ELi1ELb0ELb1ELb0ELb0ELb0ELb0EEvPK6__halfS2_S2_PS0_PfS4_ifi_param_0];
	ld.param.u64 	%rd8, [_Z18flash_attention_v9ILi128ELi64ELi8ELi128ELb0ELi1ELb0ELb1ELb0ELb0ELb0ELb0EEvPK6__halfS2_S2_PS0_PfS4_ifi_param_1];
	ld.param.u64 	%rd9, [_Z18flash_attention_v9ILi128ELi64ELi8ELi128ELb0ELi1ELb0ELb1ELb0ELb0ELb0ELb0EEvPK6__halfS2_S2_PS0_PfS4_ifi_param_2];
	ld.param.u64 	%rd10, [_Z18flash_attention_v9ILi128ELi64ELi8ELi128ELb0ELi1ELb0ELb1ELb0ELb0ELb0ELb0EEvPK6__halfS2_S2_PS0_PfS4_ifi_param_3];
	ld.param.u32 	%r164, [_Z18flash_attention_v9ILi128ELi64ELi8ELi128ELb0ELi1ELb0ELb1ELb0ELb0ELb0ELb0EEvPK6__halfS2_S2_PS0_PfS4_ifi_param_6];
	ld.param.f32 	%f319, [_Z18flash_attention_v9ILi128ELi64ELi8ELi128ELb0ELi1ELb0ELb1ELb0ELb0ELb0ELb0EEvPK6__halfS2_S2_PS0_PfS4_ifi_param_7];
	cvta.to.global.u64 	%rd1, %rd10;
	mov.u32 	%r1, %tid.x;
	and.b32  	%r2, %r1, 31;
	shr.u32 	%r3, %r2, 2;
	mov.u32 	%r4, %ctaid.x;
	shl.b32 	%r5, %r4, 7;
	setp.ge.s32 	%p1, %r5, %r164;
	@%p1 bra 	$L__BB4_78;
	mov.u32 	%r168, %ctaid.y;
	cvta.to.global.u64 	%rd13, %rd7;
	shr.u32 	%r169, %r1, 1;
	and.b32  	%r6, %r169, 112;
	add.s32 	%r170, %r6, %r5;
	add.s32 	%r7, %r170, %r3;
	add.s32 	%r8, %r7, 8;
	mul.lo.s32 	%r171, %r168, %r164;
	shl.b32 	%r172, %r171, 7;
	cvt.s64.s32 	%rd2, %r172;
	shl.b32 	%r173, %r170, 7;
	cvt.s64.s32 	%rd14, %r173;
	add.s64 	%rd15, %rd2, %rd14;
	shl.b64 	%rd16, %rd15, 1;
	add.s64 	%rd17, %rd13, %rd16;
	mov.u32 	%r174, smem;
	cvt.u64.u32 	%rd18, %r174;
	cvta.shared.u64 	%rd12, %rd18;
	add.s64 	%rd11, %rd12, 17408;
	// begin inline asm
	{.reg .u64 u64addr;
 cvta.to.shared.u64 u64addr, %rd11;
 cvt.u32.u64 %r165, u64addr;}

	// end inline asm
	// begin inline asm
	{.reg .u64 u64addr;
 cvta.to.shared.u64 u64addr, %rd12;
 cvt.u32.u64 %r166, u64addr;}

	// end inline asm
	shl.b32 	%r175, %r1, 1;
	and.b32  	%r10, %r175, 6;
	setp.ge.s32 	%p2, %r7, %r164;
	shl.b32 	%r176, %r3, 7;
	or.b32  	%r177, %r176, %r10;
	mul.wide.u32 	%rd19, %r177, 2;
	add.s64 	%rd3, %rd17, %rd19;
	mov.b32 	%r1287, 0;
	mov.u32 	%r1288, %r1287;
	@%p2 bra 	$L__BB4_3;
	ld.global.nc.u32 	%r1288, [%rd3];
	ld.global.nc.u32 	%r1287, [%rd3+16];
$L__BB4_3:
	setp.ge.s32 	%p3, %r8, %r164;
	mov.b32 	%r1289, 0;
	mov.u32 	%r1290, %r1289;
	@%p3 bra 	$L__BB4_5;
	ld.global.nc.u32 	%r1290, [%rd3+2048];
	ld.global.nc.u32 	%r1289, [%rd3+2064];
$L__BB4_5:
	setp.ge.s32 	%p4, %r7, %r164;
	mov.b32 	%r1291, 0;
	mov.u32 	%r1292, %r1291;
	@%p4 bra 	$L__BB4_7;
	ld.global.nc.u32 	%r1292, [%rd3+32];
	ld.global.nc.u32 	%r1291, [%rd3+48];
$L__BB4_7:
	setp.ge.s32 	%p5, %r8, %r164;
	mov.b32 	%r1293, 0;
	mov.u32 	%r1294, %r1293;
	@%p5 bra 	$L__BB4_9;
	ld.global.nc.u32 	%r1294, [%rd3+2080];
	ld.global.nc.u32 	%r1293, [%rd3+2096];
$L__BB4_9:
	setp.ge.s32 	%p6, %r7, %r164;
	mov.b32 	%r1295, 0;
	mov.u32 	%r1296, %r1295;
	@%p6 bra 	$L__BB4_11;
	ld.global.nc.u32 	%r1296, [%rd3+64];
	ld.global.nc.u32 	%r1295, [%rd3+80];
$L__BB4_11:
	setp.ge.s32 	%p7, %r8, %r164;
	mov.b32 	%r1297, 0;
	mov.u32 	%r1298, %r1297;
	@%p7 bra 	$L__BB4_13;
	ld.global.nc.u32 	%r1298, [%rd3+2112];
	ld.global.nc.u32 	%r1297, [%rd3+2128];
$L__BB4_13:
	setp.ge.s32 	%p8, %r7, %r164;
	mov.b32 	%r1299, 0;
	mov.u32 	%r1300, %r1299;
	@%p8 bra 	$L__BB4_15;
	ld.global.nc.u32 	%r1300, [%rd3+96];
	ld.global.nc.u32 	%r1299, [%rd3+112];
$L__BB4_15:
	setp.ge.s32 	%p9, %r8, %r164;
	mov.b32 	%r1301, 0;
	mov.u32 	%r1302, %r1301;
	@%p9 bra 	$L__BB4_17;
	ld.global.nc.u32 	%r1302, [%rd3+2144];
	ld.global.nc.u32 	%r1301, [%rd3+2160];
$L__BB4_17:
	setp.ge.s32 	%p10, %r7, %r164;
	mov.b32 	%r1303, 0;
	mov.u32 	%r1304, %r1303;
	@%p10 bra 	$L__BB4_19;
	ld.global.nc.u32 	%r1304, [%rd3+128];
	ld.global.nc.u32 	%r1303, [%rd3+144];
$L__BB4_19:
	setp.ge.s32 	%p11, %r8, %r164;
	mov.b32 	%r1305, 0;
	mov.u32 	%r1306, %r1305;
	@%p11 bra 	$L__BB4_21;
	ld.global.nc.u32 	%r1306, [%rd3+2176];
	ld.global.nc.u32 	%r1305, [%rd3+2192];
$L__BB4_21:
	setp.ge.s32 	%p12, %r7, %r164;
	mov.b32 	%r1307, 0;
	mov.u32 	%r1308, %r1307;
	@%p12 bra 	$L__BB4_23;
	ld.global.nc.u32 	%r1308, [%rd3+160];
	ld.global.nc.u32 	%r1307, [%rd3+176];
$L__BB4_23:
	setp.ge.s32 	%p13, %r8, %r164;
	mov.b32 	%r1309, 0;
	mov.u32 	%r1310, %r1309;
	@%p13 bra 	$L__BB4_25;
	ld.global.nc.u32 	%r1310, [%rd3+2208];
	ld.global.nc.u32 	%r1309, [%rd3+2224];
$L__BB4_25:
	setp.ge.s32 	%p14, %r7, %r164;
	mov.b32 	%r1311, 0;
	mov.u32 	%r1312, %r1311;
	@%p14 bra 	$L__BB4_27;
	ld.global.nc.u32 	%r1312, [%rd3+192];
	ld.global.nc.u32 	%r1311, [%rd3+208];
$L__BB4_27:
	setp.ge.s32 	%p15, %r8, %r164;
	mov.b32 	%r1313, 0;
	mov.u32 	%r1314, %r1313;
	@%p15 bra 	$L__BB4_29;
	ld.global.nc.u32 	%r1314, [%rd3+2240];
	ld.global.nc.u32 	%r1313, [%rd3+2256];
$L__BB4_29:
	setp.ge.s32 	%p16, %r7, %r164;
	mov.b32 	%r1315, 0;
	mov.u32 	%r1316, %r1315;
	@%p16 bra 	$L__BB4_31;
	ld.global.nc.u32 	%r1316, [%rd3+224];
	ld.global.nc.u32 	%r1315, [%rd3+240];
$L__BB4_31:
	setp.ge.s32 	%p17, %r8, %r164;
	mov.b32 	%r1317, 0;
	mov.u32 	%r1318, %r1317;
	@%p17 bra 	$L__BB4_33;
	ld.global.nc.u32 	%r1318, [%rd3+2272];
	ld.global.nc.u32 	%r1317, [%rd3+2288];
$L__BB4_33:
	shl.b32 	%r193, %r1, 3;
	and.b32  	%r75, %r193, 120;
	setp.lt.s32 	%p18, %r164, 1;
	mov.f32 	%f1765, 0f00000000;
	mov.f32 	%f1766, %f1765;
	mov.f32 	%f1767, %f1765;
	mov.f32 	%f1768, %f1765;
	mov.f32 	%f1769, %f1765;
	mov.f32 	%f1770, %f1765;
	mov.f32 	%f1771, %f1765;
	mov.f32 	%f1772, %f1765;
	mov.f32 	%f1773, %f1765;
	mov.f32 	%f1774, %f1765;
	mov.f32 	%f1775, %f1765;
	mov.f32 	%f1776, %f1765;
	mov.f32 	%f1777, %f1765;
	mov.f32 	%f1778, %f1765;
	mov.f32 	%f1779, %f1765;
	mov.f32 	%f1780, %f1765;
	mov.f32 	%f1781, %f1765;
	mov.f32 	%f1782, %f1765;
	mov.f32 	%f1783, %f1765;
	mov.f32 	%f1784, %f1765;
	mov.f32 	%f1785, %f1765;
	mov.f32 	%f1786, %f1765;
	mov.f32 	%f1787, %f1765;
	mov.f32 	%f1788, %f1765;
	mov.f32 	%f1789, %f1765;
	mov.f32 	%f1790, %f1765;
	mov.f32 	%f1791, %f1765;
	mov.f32 	%f1792, %f1765;
	mov.f32 	%f1793, %f1765;
	mov.f32 	%f1794, %f1765;
	mov.f32 	%f1795, %f1765;
	mov.f32 	%f1796, %f1765;
	mov.f32 	%f1797, %f1765;
	mov.f32 	%f1798, %f1765;
	mov.f32 	%f1799, %f1765;
	mov.f32 	%f1800, %f1765;
	mov.f32 	%f1801, %f1765;
	mov.f32 	%f1802, %f1765;
	mov.f32 	%f1803, %f1765;
	mov.f32 	%f1804, %f1765;
	mov.f32 	%f1805, %f1765;
	mov.f32 	%f1806, %f1765;
	mov.f32 	%f1807, %f1765;
	mov.f32 	%f1808, %f1765;
	mov.f32 	%f1809, %f1765;
	mov.f32 	%f1810, %f1765;
	mov.f32 	%f1811, %f1765;
	mov.f32 	%f1812, %f1765;
	mov.f32 	%f1813, %f1765;
	mov.f32 	%f1814, %f1765;
	mov.f32 	%f1815, %f1765;
	mov.f32 	%f1816, %f1765;
	mov.f32 	%f1817, %f1765;
	mov.f32 	%f1818, %f1765;
	mov.f32 	%f1819, %f1765;
	mov.f32 	%f1820, %f1765;
	mov.f32 	%f1821, %f1765;
	mov.f32 	%f1822, %f1765;
	mov.f32 	%f1823, %f1765;
	mov.f32 	%f1824, %f1765;
	mov.f32 	%f1825, %f1765;
	mov.f32 	%f1826, %f1765;
	mov.f32 	%f1827, %f1765;
	mov.f32 	%f1828, %f1765;
	mov.f32 	%f1829, %f1765;
	mov.f32 	%f1830, %f1765;
	@%p18 bra 	$L__BB4_62;
	min.u32 	%r195, %r2, 15;
	shr.u32 	%r76, %r1, 4;
	shl.b32 	%r196, %r195, 8;
	add.s32 	%r197, %r165, %r196;
	and.b32  	%r199, %r169, 56;
	xor.b32  	%r200, %r199, %r75;
	mul.lo.s32 	%r201, %r3, 136;
	or.b32  	%r202, %r201, %r10;
	shl.b32 	%r203, %r202, 1;
	add.s32 	%r77, %r174, %r203;
	shl.b32 	%r205, %r195, 4;
	and.b32  	%r206, %r205, 112;
	add.s32 	%r78, %r197, %r206;
	add.s32 	%r79, %r78, 4096;
	add.s32 	%r80, %r78, 8192;
	add.s32 	%r81, %r78, 12288;
	xor.b32  	%r207, %r206, 16;
	add.s32 	%r82, %r197, %r207;
	add.s32 	%r83, %r82, 4096;
	add.s32 	%r84, %r82, 8192;
	add.s32 	%r85, %r82, 12288;
	xor.b32  	%r208, %r206, 32;
	add.s32 	%r86, %r197, %r208;
	add.s32 	%r87, %r86, 4096;
	add.s32 	%r88, %r86, 8192;
	add.s32 	%r89, %r86, 12288;
	xor.b32  	%r209, %r206, 48;
	add.s32 	%r90, %r197, %r209;
	add.s32 	%r91, %r90, 4096;
	add.s32 	%r92, %r90, 8192;
	add.s32 	%r93, %r90, 12288;
	xor.b32  	%r210, %r206, 64;
	add.s32 	%r94, %r197, %r210;
	add.s32 	%r95, %r94, 4096;
	add.s32 	%r96, %r94, 8192;
	add.s32 	%r97, %r94, 12288;
	xor.b32  	%r211, %r206, 80;
	add.s32 	%r98, %r197, %r211;
	add.s32 	%r99, %r98, 4096;
	add.s32 	%r100, %r98, 8192;
	add.s32 	%r101, %r98, 12288;
	xor.b32  	%r212, %r206, 96;
	add.s32 	%r102, %r197, %r212;
	add.s32 	%r103, %r102, 4096;
	add.s32 	%r104, %r102, 8192;
	add.s32 	%r105, %r102, 12288;
	xor.b32  	%r213, %r206, 112;
	add.s32 	%r106, %r197, %r213;
	add.s32 	%r107, %r106, 4096;
	add.s32 	%r108, %r106, 8192;
	add.s32 	%r109, %r106, 12288;
	add.s32 	%r110, %r78, 128;
	add.s32 	%r111, %r78, 4224;
	add.s32 	%r112, %r78, 8320;
	add.s32 	%r113, %r78, 12416;
	xor.b32  	%r214, %r206, 144;
	add.s32 	%r114, %r197, %r214;
	add.s32 	%r115, %r114, 4096;
	add.s32 	%r116, %r114, 8192;
	add.s32 	%r117, %r114, 12288;
	xor.b32  	%r215, %r206, 160;
	add.s32 	%r118, %r197, %r215;
	add.s32 	%r119, %r118, 4096;
	add.s32 	%r120, %r118, 8192;
	add.s32 	%r121, %r118, 12288;
	xor.b32  	%r216, %r206, 176;
	add.s32 	%r122, %r197, %r216;
	add.s32 	%r123, %r122, 4096;
	add.s32 	%r124, %r122, 8192;
	add.s32 	%r125, %r122, 12288;
	xor.b32  	%r217, %r206, 192;
	add.s32 	%r126, %r197, %r217;
	add.s32 	%r127, %r126, 4096;
	add.s32 	%r128, %r126, 8192;
	add.s32 	%r129, %r126, 12288;
	xor.b32  	%r218, %r206, 208;
	add.s32 	%r130, %r197, %r218;
	add.s32 	%r131, %r130, 4096;
	add.s32 	%r132, %r130, 8192;
	add.s32 	%r133, %r130, 12288;
	xor.b32  	%r219, %r206, 224;
	add.s32 	%r134, %r197, %r219;
	add.s32 	%r135, %r134, 4096;
	add.s32 	%r136, %r134, 8192;
	add.s32 	%r137, %r134, 12288;
	xor.b32  	%r220, %r206, 240;
	add.s32 	%r138, %r197, %r220;
	add.s32 	%r139, %r138, 4096;
	add.s32 	%r140, %r138, 8192;
	add.s32 	%r141, %r138, 12288;
	shl.b32 	%r221, %r76, 8;
	shl.b32 	%r222, %r200, 1;
	or.b32  	%r223, %r221, %r222;
	add.s32 	%r224, %r223, %r174;
	add.s32 	%r142, %r224, 17408;
	cvt.u16.u32 	%rs1, %r1;
	and.b16  	%rs2, %rs1, 15;
	mul.wide.u16 	%r225, %rs2, 16;
	mad.lo.s32 	%r226, %r76, 272, %r225;
	add.s32 	%r143, %r174, %r226;
	cvta.to.global.u64 	%rd4, %rd8;
	cvta.to.global.u64 	%rd5, %rd9;
	mov.f32 	%f1719, 0fFF7FFFFF;
	mov.b32 	%r1319, 0;
	mov.f32 	%f1765, 0f00000000;
	mov.f32 	%f1720, %f1719;
$L__BB4_35:
	mov.f32 	%f66, %f1720;
	mov.f32 	%f65, %f1719;
	add.s32 	%r1320, %r76, %r1319;
	shl.b32 	%r227, %r1320, 7;
	or.b32  	%r1321, %r75, %r227;
	mov.u32 	%r1322, %r143;
	mov.u32 	%r1323, %r142;
	mov.u32 	%r1324, %r76;
$L__BB4_36:
	setp.ge.s32 	%p19, %r1320, %r164;
	mov.f32 	%f1723, 0f00000000;
	mov.f32 	%f1724, %f1723;
	mov.f32 	%f1725, %f1723;
	mov.f32 	%f1726, %f1723;
	@%p19 bra 	$L__BB4_38;
	cvt.u64.u32 	%rd20, %r1321;
	add.s64 	%rd21, %rd20, %rd2;
	shl.b64 	%rd22, %rd21, 1;
	add.s64 	%rd23, %rd4, %rd22;
	ld.global.nc.v4.f32 	{%f1726, %f1725, %f1724, %f1723}, [%rd23];
$L__BB4_38:
	setp.ge.s32 	%p20, %r1320, %r164;
	st.shared.v4.f32 	[%r1322], {%f1726, %f1725, %f1724, %f1723};
	mov.f32 	%f1727, 0f00000000;
	mov.f32 	%f1728, %f1727;
	mov.f32 	%f1729, %f1727;
	mov.f32 	%f1730, %f1727;
	@%p20 bra 	$L__BB4_40;
	cvt.u64.u32 	%rd24, %r1321;
	add.s64 	%rd25, %rd24, %rd2;
	shl.b64 	%rd26, %rd25, 1;
	add.s64 	%rd27, %rd5, %rd26;
	ld.global.nc.v4.f32 	{%f1730, %f1729, %f1728, %f1727}, [%rd27];
$L__BB4_40:
	st.shared.v4.f32 	[%r1323], {%f1730, %f1729, %f1728, %f1727};
	add.s32 	%r152, %r1324, 16;
	add.s32 	%r1323, %r1323, 4096;
	add.s32 	%r1322, %r1322, 4352;
	add.s32 	%r1321, %r1321, 2048;
	add.s32 	%r1320, %r1320, 16;
	setp.lt.u32 	%p21, %r1324, 48;
	mov.u32 	%r1324, %r152;
	@%p21 bra 	$L__BB4_36;
	bar.sync 	0;
	ld.shared.u32 	%r232, [%r77];
	ld.shared.u32 	%r233, [%r77+16];
	mov.f32 	%f388, 0f00000000;
	// begin inline asm
	mma.sync.aligned.m16n8k16.row.col.f32.f16.f16.f32 {%f325,%f326,%f327,%f328},{%r1288,%r1287,%r1290,%r1289},{%r232,%r233},{%f388,%f388,%f388,%f388};

	// end inline asm
	ld.shared.u32 	%r238, [%r77+2176];
	ld.shared.u32 	%r239, [%r77+2192];
	// begin inline asm
	mma.sync.aligned.m16n8k16.row.col.f32.f16.f16.f32 {%f333,%f334,%f335,%f336},{%r1288,%r1287,%r1290,%r1289},{%r238,%r239},{%f388,%f388,%f388,%f388};

	// end inline asm
	ld.shared.u32 	%r244, [%r77+4352];
	ld.shared.u32 	%r245, [%r77+4368];
	// begin inline asm
	mma.sync.aligned.m16n8k16.row.col.f32.f16.f16.f32 {%f341,%f342,%f343,%f344},{%r1288,%r1287,%r1290,%r1289},{%r244,%r245},{%f388,%f388,%f388,%f388};

	// end inline asm
	ld.shared.u32 	%r250, [%r77+6528];
	ld.shared.u32 	%r251, [%r77+6544];
	// begin inline asm
	mma.sync.aligned.m16n8k16.row.col.f32.f16.f16.f32 {%f349,%f350,%f351,%f352},{%r1288,%r1287,%r1290,%r1289},{%r250,%r251},{%f388,%f388,%f388,%f388};

	// end inline asm
	ld.shared.u32 	%r256, [%r77+8704];
	ld.shared.u32 	%r257, [%r77+8720];
	// begin inline asm
	mma.sync.aligned.m16n8k16.row.col.f32.f16.f16.f32 {%f357,%f358,%f359,%f360},{%r1288,%r1287,%r1290,%r1289},{%r256,%r257},{%f388,%f388,%f388,%f388};

	// end inline asm
	ld.shared.u32 	%r262, [%r77+10880];
	ld.shared.u32 	%r263, [%r77+10896];
	// begin inline asm
	mma.sync.aligned.m16n8k16.row.col.f32.f16.f16.f32 {%f365,%f366,%f367,%f368},{%r1288,%r1287,%r1290,%r1289},{%r262,%r263},{%f388,%f388,%f388,%f388};

	// end inline asm
	ld.shared.u32 	%r268, [%r77+13056];
	ld.shared.u32 	%r269, [%r77+13072];
	// begin inline asm
	mma.sync.aligned.m16n8k16.row.col.f32.f16.f16.f32 {%f373,%f374,%f375,%f376},{%r1288,%r1287,%r1290,%r1289},{%r268,%r269},{%f388,%f388,%f388,%f388};

	// end inline asm
	ld.shared.u32 	%r274, [%r77+15232];
	ld.shared.u32 	%r275, [%r77+15248];
	// begin inline asm
	mma.sync.aligned.m16n8k16.row.col.f32.f16.f16.f32 {%f381,%f382,%f383,%f384},{%r1288,%r1287,%r1290,%r1289},{%r274,%r275},{%f388,%f388,%f388,%f388};

	// end inline asm
	ld.shared.u32 	%r280, [%r77+32];
	ld.shared.u32 	%r281, [%r77+48];
	// begin inline asm
	mma.sync.aligned.m16n8k16.row.col.f32.f16.f16.f32 {%f389,%f390,%f391,%f392},{%r1292,%r1291,%r1294,%r1293},{%r280,%r281},{%f325,%f326,%f327,%f328};

	// end inline asm
	ld.shared.u32 	%r286, [%r77+2208];
	ld.shared.u32 	%r287, [%r77+2224];
	// begin inline asm
	mma.sync.aligned.m16n8k16.row.col.f32.f16.f16.f32 {%f397,%f398,%f399,%f400},{%r1292,%r1291,%r1294,%r1293},{%r286,%r287},{%f333,%f334,%f335,%f336};

	// end inline asm
	ld.shared.u32 	%r292, [%r77+4384];
	ld.shared.u32 	%r293, [%r77+4400];
	// begin inline asm
	mma.sync.aligned.m16n8k16.row.col.f32.f16.f16.f32 {%f405,%f406,%f407,%f408},{%r1292,%r1291,%r1294,%r1293},{%r292,%r293},{%f341,%f342,%f343,%f344};

	// end inline asm
	ld.shared.u32 	%r298, [%r77+6560];
	ld.shared.u32 	%r299, [%r77+6576];
	// begin inline asm
	mma.sync.aligned.m16n8k16.row.col.f32.f16.f16.f32 {%f413,%f414,%f415,%f416},{%r1292,%r1291,%r1294,%r1293},{%r298,%r299},{%f349,%f350,%f351,%f352};

	// end inline asm
	ld.shared.u32 	%r304, [%r77+8736];
	ld.shared.u32 	%r305, [%r77+8752];
	// begin inline asm
	mma.sync.aligned.m16n8k16.row.col.f32.f16.f16.f32 {%f421,%f422,%f423,%f424},{%r1292,%r1291,%r1294,%r1293},{%r304,%r305},{%f357,%f358,%f359,%f360};

	// end inline asm
	ld.shared.u32 	%r310, [%r77+10912];
	ld.shared.u32 	%r311, [%r77+10928];
	// begin inline asm
	mma.sync.aligned.m16n8k16.row.col.f32.f16.f16.f32 {%f429,%f430,%f431,%f432},{%r1292,%r1291,%r1294,%r1293},{%r310,%r311},{%f365,%f366,%f367,%f368};

	// end inline asm
	ld.shared.u32 	%r316, [%r77+13088];
	ld.shared.u32 	%r317, [%r77+13104];
	// begin inline asm
	mma.sync.aligned.m16n8k16.row.col.f32.f16.f16.f32 {%f437,%f438,%f439,%f440},{%r1292,%r1291,%r1294,%r1293},{%r316,%r317},{%f373,%f374,%f375,%f376};

	// end inline asm
	ld.shared.u32 	%r322, [%r77+15264];
	ld.shared.u32 	%r323, [%r77+15280];
	// begin inline asm
	mma.sync.aligned.m16n8k16.row.col.f32.f16.f16.f32 {%f445,%f446,%f447,%f448},{%r1292,%r1291,%r1294,%r1293},{%r322,%r323},{%f381,%f382,%f383,%f384};

	// end inline asm
	ld.shared.u32 	%r328, [%r77+64];
	ld.shared.u32 	%r329, [%r77+80];
	// begin inline asm
	mma.sync.aligned.m16n8k16.row.col.f32.f16.f16.f32 {%f453,%f454,%f455,%f456},{%r1296,%r1295,%r1298,%r1297},{%r328,%r329},{%f389,%f390,%f391,%f392};

	// end inline asm
	ld.shared.u32 	%r334, [%r77+2240];
	ld.shared.u32 	%r335, [%r77+2256];
	// begin inline asm
	mma.sync.aligned.m16n8k16.row.col.f32.f16.f16.f32 {%f461,%f462,%f463,%f464},{%r1296,%r1295,%r1298,%r1297},{%r334,%r335},{%f397,%f398,%f399,%f400};

	// end inline asm
	ld.shared.u32 	%r340, [%r77+4416];
	ld.shared.u32 	%r341, [%r77+4432];
	// begin inline asm
	mma.sync.aligned.m16n8k16.row.col.f32.f16.f16.f32 {%f469,%f470,%f471,%f472},{%r1296,%r1295,%r1298,%r1297},{%r340,%r341},{%f405,%f406,%f407,%f408};

	// end inline asm
	ld.shared.u32 	%r346, [%r77+6592];
	ld.shared.u32 	%r347, [%r77+6608];
	// begin inline asm
	mma.sync.aligned.m16n8k16.row.col.f32.f16.f16.f32 {%f477,%f478,%f479,%f480},{%r1296,%r1295,%r1298,%r1297},{%r346,%r347},{%f413,%f414,%f415,%f416};

	// end inline asm
	ld.shared.u32 	%r352, [%r77+8768];
	ld.shared.u32 	%r353, [%r77+8784];
	// begin inline asm
	mma.sync.aligned.m16n8k16.row.col.f32.f16.f16.f32 {%f485,%f486,%f487,%f488},{%r1296,%r1295,%r1298,%r1297},{%r352,%r353},{%f421,%f422,%f423,%f424};

	// end inline asm
	ld.shared.u32 	%r358, [%r77+10944];
	ld.shared.u32 	%r359, [%r77+10960];
	// begin inline asm
	mma.sync.aligned.m16n8k16.row.col.f32.f16.f16.f32 {%f493,%f494,%f495,%f496},{%r1296,%r1295,%r1298,%r1297},{%r358,%r359},{%f429,%f430,%f431,%f432};

	// end inline asm
	ld.shared.u32 	%r364, [%r77+13120];
	ld.shared.u32 	%r365, [%r77+13136];
	// begin inline asm
	mma.sync.aligned.m16n8k16.row.col.f32.f16.f16.f32 {%f501,%f502,%f503,%f504},{%r1296,%r1295,%r1298,%r1297},{%r364,%r365},{%f437,%f438,%f439,%f440};

	// end inline asm
	ld.shared.u32 	%r370, [%r77+15296];
	ld.shared.u32 	%r371, [%r77+15312];
	// begin inline asm
	mma.sync.aligned.m16n8k16.row.col.f32.f16.f16.f32 {%f509,%f510,%f511,%f512},{%r1296,%r1295,%r1298,%r1297},{%r370,%r371},{%f445,%f446,%f447,%f448};

	// end inline asm
	ld.shared.u32 	%r376, [%r77+96];
	ld.shared.u32 	%r377, [%r77+112];
	// begin inline asm
	mma.sync.aligned.m16n8k16.row.col.f32.f16.f16.f32 {%f517,%f518,%f519,%f520},{%r1300,%r1299,%r1302,%r1301},{%r376,%r377},{%f453,%f454,%f455,%f456};

	// end inline asm
	ld.shared.u32 	%r382, [%r77+2272];
	ld.shared.u32 	%r383, [%r77+2288];
	// begin inline asm
	mma.sync.aligned.m16n8k16.row.col.f32.f16.f16.f32 {%f525,%f526,%f527,%f528},{%r1300,%r1299,%r1302,%r1301},{%r382,%r383},{%f461,%f462,%f463,%f464};

	// end inline asm
	ld.shared.u32 	%r388, [%r77+4448];
	ld.shared.u32 	%r389, [%r77+4464];
	// begin inline asm
	mma.sync.aligned.m16n8k16.row.col.f32.f16.f16.f32 {%f533,%f534,%f535,%f536},{%r1300,%r1299,%r1302,%r1301},{%r388,%r389},{%f469,%f470,%f471,%f472};

	// end inline asm
	ld.shared.u32 	%r394, [%r77+6624];
	ld.shared.u32 	%r395, [%r77+6640];
	// begin inline asm
	mma.sync.aligned.m16n8k16.row.col.f32.f16.f16.f32 {%f541,%f542,%f543,%f544},{%r1300,%r1299,%r1302,%r1301},{%r394,%r395},{%f477,%f478,%f479,%f480};

	// end inline asm
	ld.shared.u32 	%r400, [%r77+8800];
	ld.shared.u32 	%r401, [%r77+8816];
	// begin inline asm
	mma.sync.aligned.m16n8k16.row.col.f32.f16.f16.f32 {%f549,%f550,%f551,%f552},{%r1300,%r1299,%r1302,%r1301},{%r400,%r401},{%f485,%f486,%f487,%f488};

	// end inline asm
	ld.shared.u32 	%r406, [%r77+10976];
	ld.shared.u32 	%r407, [%r77+10992];
	// begin inline asm
	mma.sync.aligned.m16n8k16.row.col.f32.f16.f16.f32 {%f557,%f558,%f559,%f560},{%r1300,%r1299,%r1302,%r1301},{%r406,%r407},{%f493,%f494,%f495,%f496};

	// end inline asm
	ld.shared.u32 	%r412, [%r77+13152];
	ld.shared.u32 	%r413, [%r77+13168];
	// begin inline asm
	mma.sync.aligned.m16n8k16.row.col.f32.f16.f16.f32 {%f565,%f566,%f567,%f568},{%r1300,%r1299,%r1302,%r1301},{%r412,%r413},{%f501,%f502,%f503,%f504};

	// end inline asm
	ld.shared.u32 	%r418, [%r77+15328];
	ld.shared.u32 	%r419, [%r77+15344];
	// begin inline asm
	mma.sync.aligned.m16n8k16.row.col.f32.f16.f16.f32 {%f573,%f574,%f575,%f576},{%r1300,%r1299,%r1302,%r1301},{%r418,%r419},{%f509,%f510,%f511,%f512};

	// end inline asm
	ld.shared.u32 	%r424, [%r77+128];
	ld.shared.u32 	%r425, [%r77+144];
	// begin inline asm
	mma.sync.aligned.m16n8k16.row.col.f32.f16.f16.f32 {%f581,%f582,%f583,%f584},{%r1304,%r1303,%r1306,%r1305},{%r424,%r425},{%f517,%f518,%f519,%f520};

	// end inline asm
	ld.shared.u32 	%r430, [%r77+2304];
	ld.shared.u32 	%r431, [%r77+2320];
	// begin inline asm
	mma.sync.aligned.m16n8k16.row.col.f32.f16.f16.f32 {%f589,%f590,%f591,%f592},{%r1304,%r1303,%r1306,%r1305},{%r430,%r431},{%f525,%f526,%f527,%f528};

	// end inline asm
	ld.shared.u32 	%r436, [%r77+4480];
	ld.shared.u32 	%r437, [%r77+4496];
	// begin inline asm
	mma.sync.aligned.m16n8k16.row.col.f32.f16.f16.f32 {%f597,%f598,%f599,%f600},{%r1304,%r1303,%r1306,%r1305},{%r436,%r437},{%f533,%f534,%f535,%f536};

	// end inline asm
	ld.shared.u32 	%r442, [%r77+6656];
	ld.shared.u32 	%r443, [%r77+6672];
	// begin inline asm
	mma.sync.aligned.m16n8k16.row.col.f32.f16.f16.f32 {%f605,%f606,%f607,%f608},{%r1304,%r1303,%r1306,%r1305},{%r442,%r443},{%f541,%f542,%f543,%f544};

	// end inline asm
	ld.shared.u32 	%r448, [%r77+8832];
	ld.shared.u32 	%r449, [%r77+8848];
	// begin inline asm
	mma.sync.aligned.m16n8k16.row.col.f32.f16.f16.f32 {%f613,%f614,%f615,%f616},{%r1304,%r1303,%r1306,%r1305},{%r448,%r449},{%f549,%f550,%f551,%f552};

	// end inline asm
	ld.shared.u32 	%r454, [%r77+11008];
	ld.shared.u32 	%r455, [%r77+11024];
	// begin inline asm
	mma.sync.aligned.m16n8k16.row.col.f32.f16.f16.f32 {%f621,%f622,%f623,%f624},{%r1304,%r1303,%r1306,%r1305},{%r454,%r455},{%f557,%f558,%f559,%f560};

	// end inline asm
	ld.shared.u32 	%r460, [%r77+13184];
	ld.shared.u32 	%r461, [%r77+13200];
	// begin inline asm
	mma.sync.aligned.m16n8k16.row.col.f32.f16.f16.f32 {%f629,%f630,%f631,%f632},{%r1304,%r1303,%r1306,%r1305},{%r460,%r461},{%f565,%f566,%f567,%f568};

	// end inline asm
	ld.shared.u32 	%r466, [%r77+15360];
	ld.shared.u32 	%r467, [%r77+15376];
	// begin inline asm
	mma.sync.aligned.m16n8k16.row.col.f32.f16.f16.f32 {%f637,%f638,%f639,%f640},{%r1304,%r1303,%r1306,%r1305},{%r466,%r467},{%f573,%f574,%f575,%f576};

	// end inline asm
	ld.shared.u32 	%r472, [%r77+160];
	ld.shared.u32 	%r473, [%r77+176];
	// begin inline asm
	mma.sync.aligned.m16n8k16.row.col.f32.f16.f16.f32 {%f645,%f646,%f647,%f648},{%r1308,%r1307,%r1310,%r1309},{%r472,%r473},{%f581,%f582,%f583,%f584};

	// end inline asm
	ld.shared.u32 	%r478, [%r77+2336];
	ld.shared.u32 	%r479, [%r77+2352];
	// begin inline asm
	mma.sync.aligned.m16n8k16.row.col.f32.f16.f16.f32 {%f653,%f654,%f655,%f656},{%r1308,%r1307,%r1310,%r1309},{%r478,%r479},{%f589,%f590,%f591,%f592};

	// end inline asm
	ld.shared.u32 	%r484, [%r77+4512];
	ld.shared.u32 	%r485, [%r77+4528];
	// begin inline asm
	mma.sync.aligned.m16n8k16.row.col.f32.f16.f16.f32 {%f661,%f662,%f663,%f664},{%r1308,%r1307,%r1310,%r1309},{%r484,%r485},{%f597,%f598,%f599,%f600};

	// end inline asm
	ld.shared.u32 	%r490, [%r77+6688];
	ld.shared.u32 	%r491, [%r77+6704];
	// begin inline asm
	mma.sync.aligned.m16n8k16.row.col.f32.f16.f16.f32 {%f669,%f670,%f671,%f672},{%r1308,%r1307,%r1310,%r1309},{%r490,%r491},{%f605,%f606,%f607,%f608};

	// end inline asm
	ld.shared.u32 	%r496, [%r77+8864];
	ld.shared.u32 	%r497, [%r77+8880];
	// begin inline asm
	mma.sync.aligned.m16n8k16.row.col.f32.f16.f16.f32 {%f677,%f678,%f679,%f680},{%r1308,%r1307,%r1310,%r1309},{%r496,%r497},{%f613,%f614,%f615,%f616};

	// end inline asm
	ld.shared.u32 	%r502, [%r77+11040];
	ld.shared.u32 	%r503, [%r77+11056];
	// begin inline asm
	mma.sync.aligned.m16n8k16.row.col.f32.f16.f16.f32 {%f685,%f686,%f687,%f688},{%r1308,%r1307,%r1310,%r1309},{%r502,%r503},{%f621,%f622,%f623,%f624};

	// end inline asm
	ld.shared.u32 	%r508, [%r77+13216];
	ld.shared.u32 	%r509, [%r77+13232];
	// begin inline asm
	mma.sync.aligned.m16n8k16.row.col.f32.f16.f16.f32 {%f693,%f694,%f695,%f696},{%r1308,%r1307,%r1310,%r1309},{%r508,%r509},{%f629,%f630,%f631,%f632};

	// end inline asm
	ld.shared.u32 	%r514, [%r77+15392];
	ld.shared.u32 	%r515, [%r77+15408];
	// begin inline asm
	mma.sync.aligned.m16n8k16.row.col.f32.f16.f16.f32 {%f701,%f702,%f703,%f704},{%r1308,%r1307,%r1310,%r1309},{%r514,%r515},{%f637,%f638,%f639,%f640};

	// end inline asm
	ld.shared.u32 	%r520, [%r77+192];
	ld.shared.u32 	%r521, [%r77+208];
	// begin inline asm
	mma.sync.aligned.m16n8k16.row.col.f32.f16.f16.f32 {%f709,%f710,%f711,%f712},{%r1312,%r1311,%r1314,%r1313},{%r520,%r521},{%f645,%f646,%f647,%f648};

	// end inline asm
	ld.shared.u32 	%r526, [%r77+2368];
	ld.shared.u32 	%r527, [%r77+2384];
	// begin inline asm
	mma.sync.aligned.m16n8k16.row.col.f32.f16.f16.f32 {%f717,%f718,%f719,%f720},{%r1312,%r1311,%r1314,%r1313},{%r526,%r527},{%f653,%f654,%f655,%f656};

	// end inline asm
	ld.shared.u32 	%r532, [%r77+4544];
	ld.shared.u32 	%r533, [%r77+4560];
	// begin inline asm
	mma.sync.aligned.m16n8k16.row.col.f32.f16.f16.f32 {%f725,%f726,%f727,%f728},{%r1312,%r1311,%r1314,%r1313},{%r532,%r533},{%f661,%f662,%f663,%f664};

	// end inline asm
	ld.shared.u32 	%r538, [%r77+6720];
	ld.shared.u32 	%r539, [%r77+6736];
	// begin inline asm
	mma.sync.aligned.m16n8k16.row.col.f32.f16.f16.f32 {%f733,%f734,%f735,%f736},{%r1312,%r1311,%r1314,%r1313},{%r538,%r539},{%f669,%f670,%f671,%f672};

	// end inline asm
	ld.shared.u32 	%r544, [%r77+8896];
	ld.shared.u32 	%r545, [%r77+8912];
	// begin inline asm
	mma.sync.aligned.m16n8k16.row.col.f32.f16.f16.f32 {%f741,%f742,%f743,%f744},{%r1312,%r1311,%r1314,%r1313},{%r544,%r545},{%f677,%f678,%f679,%f680};

	// end inline asm
	ld.shared.u32 	%r550, [%r77+11072];
	ld.shared.u32 	%r551, [%r77+11088];
	// begin inline asm
	mma.sync.aligned.m16n8k16.row.col.f32.f16.f16.f32 {%f749,%f750,%f751,%f752},{%r1312,%r1311,%r1314,%r1313},{%r550,%r551},{%f685,%f686,%f687,%f688};

	// end inline asm
	ld.shared.u32 	%r556, [%r77+13248];
	ld.shared.u32 	%r557, [%r77+13264];
	// begin inline asm
	mma.sync.aligned.m16n8k16.row.col.f32.f16.f16.f32 {%f757,%f758,%f759,%f760},{%r1312,%r1311,%r1314,%r1313},{%r556,%r557},{%f693,%f694,%f695,%f696};

	// end inline asm
	ld.shared.u32 	%r562, [%r77+15424];
	ld.shared.u32 	%r563, [%r77+15440];
	// begin inline asm
	mma.sync.aligned.m16n8k16.row.col.f32.f16.f16.f32 {%f765,%f766,%f767,%f768},{%r1312,%r1311,%r1314,%r1313},{%r562,%r563},{%f701,%f702,%f703,%f704};

	// end inline asm
	ld.shared.u32 	%r568, [%r77+224];
	ld.shared.u32 	%r569, [%r77+240];
	// begin inline asm
	mma.sync.aligned.m16n8k16.row.col.f32.f16.f16.f32 {%f773,%f774,%f775,%f776},{%r1316,%r1315,%r1318,%r1317},{%r568,%r569},{%f709,%f710,%f711,%f712};

	// end inline asm
	ld.shared.u32 	%r574, [%r77+2400];
	ld.shared.u32 	%r575, [%r77+2416];
	// begin inline asm
	mma.sync.aligned.m16n8k16.row.col.f32.f16.f16.f32 {%f781,%f782,%f783,%f784},{%r1316,%r1315,%r1318,%r1317},{%r574,%r575},{%f717,%f718,%f719,%f720};

	// end inline asm
	ld.shared.u32 	%r580, [%r77+4576];
	ld.shared.u32 	%r581, [%r77+4592];
	// begin inline asm
	mma.sync.aligned.m16n8k16.row.col.f32.f16.f16.f32 {%f789,%f790,%f791,%f792},{%r1316,%r1315,%r1318,%r1317},{%r580,%r581},{%f725,%f726,%f727,%f728};

	// end inline asm
	ld.shared.u32 	%r586, [%r77+6752];
	ld.shared.u32 	%r587, [%r77+6768];
	// begin inline asm
	mma.sync.aligned.m16n8k16.row.col.f32.f16.f16.f32 {%f797,%f798,%f799,%f800},{%r1316,%r1315,%r1318,%r1317},{%r586,%r587},{%f733,%f734,%f735,%f736};

	// end inline asm
	ld.shared.u32 	%r592, [%r77+8928];
	ld.shared.u32 	%r593, [%r77+8944];
	// begin inline asm
	mma.sync.aligned.m16n8k16.row.col.f32.f16.f16.f32 {%f805,%f806,%f807,%f808},{%r1316,%r1315,%r1318,%r1317},{%r592,%r593},{%f741,%f742,%f743,%f744};

	// end inline asm
	ld.shared.u32 	%r598, [%r77+11104];
	ld.shared.u32 	%r599, [%r77+11120];
	// begin inline asm
	mma.sync.aligned.m16n8k16.row.col.f32.f16.f16.f32 {%f813,%f814,%f815,%f816},{%r1316,%r1315,%r1318,%r1317},{%r598,%r599},{%f749,%f750,%f751,%f752};

	// end inline asm
	ld.shared.u32 	%r604, [%r77+13280];
	ld.shared.u32 	%r605, [%r77+13296];
	// begin inline asm
	mma.sync.aligned.m16n8k16.row.col.f32.f16.f16.f32 {%f821,%f822,%f823,%f824},{%r1316,%r1315,%r1318,%r1317},{%r604,%r605},{%f757,%f758,%f759,%f760};

	// end inline asm
	ld.shared.u32 	%r610, [%r77+15456];
	ld.shared.u32 	%r611, [%r77+15472];
	// begin inline asm
	mma.sync.aligned.m16n8k16.row.col.f32.f16.f16.f32 {%f829,%f830,%f831,%f832},{%r1316,%r1315,%r1318,%r1317},{%r610,%r611},{%f765,%f766,%f767,%f768};

	// end inline asm
	add.s32 	%r157, %r1319, %r10;
	setp.ge.s32 	%p22, %r157, %r164;
	mov.f32 	%f1731, 0fC61C4000;
	mov.f32 	%f1732, %f1731;
	mov.f32 	%f1733, %f1731;
	mov.f32 	%f1734, %f1731;
	@%p22 bra 	$L__BB4_43;
	add.s32 	%r612, %r157, 1;
	setp.lt.s32 	%p23, %r612, %r164;
	mul.f32 	%f838, %f319, %f776;
	selp.f32 	%f1731, %f838, 0fC61C4000, %p23;
	mul.f32 	%f839, %f319, %f774;
	selp.f32 	%f1733, %f839, 0fC61C4000, %p23;
	mul.f32 	%f1732, %f319, %f775;
	mul.f32 	%f1734, %f319, %f773;
$L__BB4_43:
	add.s32 	%r158, %r157, 8;
	setp.ge.s32 	%p24, %r158, %r164;
	mov.f32 	%f1735, 0fC61C4000;
	mov.f32 	%f1736, %f1735;
	mov.f32 	%f1737, %f1735;
	mov.f32 	%f1738, %f1735;
	@%p24 bra 	$L__BB4_45;
	add.s32 	%r613, %r158, 1;
	setp.lt.s32 	%p25, %r613, %r164;
	mul.f32 	%f841, %f319, %f784;
	selp.f32 	%f1735, %f841, 0fC61C4000, %p25;
	mul.f32 	%f842, %f319, %f782;
	selp.f32 	%f1737, %f842, 0fC61C4000, %p25;
	mul.f32 	%f1736, %f319, %f783;
	mul.f32 	%f1738, %f319, %f781;
$L__BB4_45:
	add.s32 	%r614, %r158, 8;
	setp.ge.s32 	%p26, %r614, %r164;
	mov.f32 	%f1739, 0fC61C4000;
	mov.f32 	%f1740, %f1739;
	mov.f32 	%f1741, %f1739;
	mov.f32 	%f1742, %f1739;
	@%p26 bra 	$L__BB4_47;
	add.s32 	%r615, %r158, 9;
	setp.lt.s32 	%p27, %r615, %r164;
	mul.f32 	%f844, %f319, %f792;
	selp.f32 	%f1739, %f844, 0fC61C4000, %p27;
	mul.f32 	%f845, %f319, %f790;
	selp.f32 	%f1741, %f845, 0fC61C4000, %p27;
	mul.f32 	%f1740, %f319, %f791;
	mul.f32 	%f1742, %f319, %f789;
$L__BB4_47:
	add.s32 	%r616, %r158, 16;
	setp.ge.s32 	%p28, %r616, %r164;
	mov.f32 	%f1743, 0fC61C4000;
	mov.f32 	%f1744, %f1743;
	mov.f32 	%f1745, %f1743;
	mov.f32 	%f1746, %f1743;
	@%p28 bra 	$L__BB4_49;
	add.s32 	%r617, %r158, 17;
	setp.lt.s32 	%p29, %r617, %r164;
	mul.f32 	%f847, %f319, %f800;
	selp.f32 	%f1743, %f847, 0fC61C4000, %p29;
	mul.f32 	%f848, %f319, %f798;
	selp.f32 	%f1745, %f848, 0fC61C4000, %p29;
	mul.f32 	%f1744, %f319, %f799;
	mul.f32 	%f1746, %f319, %f797;
$L__BB4_49:
	add.s32 	%r618, %r158, 24;
	setp.ge.s32 	%p30, %r618, %r164;
	mov.f32 	%f1747, 0fC61C4000;
	mov.f32 	%f1748, %f1747;
	mov.f32 	%f1749, %f1747;
	mov.f32 	%f1750, %f1747;
	@%p30 bra 	$L__BB4_51;
	add.s32 	%r619, %r158, 25;
	setp.lt.s32 	%p31, %r619, %r164;
	mul.f32 	%f850, %f319, %f808;
	selp.f32 	%f1747, %f850, 0fC61C4000, %p31;
	mul.f32 	%f851, %f319, %f806;
	selp.f32 	%f1749, %f851, 0fC61C4000, %p31;
	mul.f32 	%f1748, %f319, %f807;
	mul.f32 	%f1750, %f319, %f805;
$L__BB4_51:
	add.s32 	%r620, %r158, 32;
	setp.ge.s32 	%p32, %r620, %r164;
	mov.f32 	%f1751, 0fC61C4000;
	mov.f32 	%f1752, %f1751;
	mov.f32 	%f1753, %f1751;
	mov.f32 	%f1754, %f1751;
	@%p32 bra 	$L__BB4_53;
	add.s32 	%r621, %r158, 33;
	setp.lt.s32 	%p33, %r621, %r164;
	mul.f32 	%f853, %f319, %f816;
	selp.f32 	%f1751, %f853, 0fC61C4000, %p33;
	mul.f32 	%f854, %f319, %f814;
	selp.f32 	%f1753, %f854, 0fC61C4000, %p33;
	mul.f32 	%f1752, %f319, %f815;
	mul.f32 	%f1754, %f319, %f813;
$L__BB4_53:
	add.s32 	%r622, %r158, 40;
	setp.ge.s32 	%p34, %r622, %r164;
	mov.f32 	%f1755, 0fC61C4000;
	mov.f32 	%f1756, %f1755;
	mov.f32 	%f1757, %f1755;
	mov.f32 	%f1758, %f1755;
	@%p34 bra 	$L__BB4_55;
	add.s32 	%r623, %r158, 41;
	setp.lt.s32 	%p35, %r623, %r164;
	mul.f32 	%f856, %f319, %f824;
	selp.f32 	%f1755, %f856, 0fC61C4000, %p35;
	mul.f32 	%f857, %f319, %f822;
	selp.f32 	%f1757, %f857, 0fC61C4000, %p35;
	mul.f32 	%f1756, %f319, %f823;
	mul.f32 	%f1758, %f319, %f821;
$L__BB4_55:
	add.s32 	%r624, %r158, 48;
	setp.ge.s32 	%p36, %r624, %r164;
	mov.f32 	%f1759, 0fC61C4000;
	mov.f32 	%f1760, %f1759;
	mov.f32 	%f1761, %f1759;
	mov.f32 	%f1762, %f1759;
	@%p36 bra 	$L__BB4_57;
	add.s32 	%r625, %r158, 49;
	setp.lt.s32 	%p37, %r625, %r164;
	mul.f32 	%f859, %f319, %f832;
	selp.f32 	%f1759, %f859, 0fC61C4000, %p37;
	mul.f32 	%f860, %f319, %f830;
	selp.f32 	%f1761, %f860, 0fC61C4000, %p37;
	mul.f32 	%f1760, %f319, %f831;
	mul.f32 	%f1762, %f319, %f829;
$L__BB4_57:
	max.f32 	%f862, %f1762, %f1761;
	max.f32 	%f863, %f1754, %f1753;
	max.f32 	%f864, %f1746, %f1745;
	max.f32 	%f865, %f1738, %f1737;
	max.f32 	%f866, %f1734, %f1733;
	max.f32 	%f867, %f866, 0fFF7FFFFF;
	max.f32 	%f868, %f867, %f865;
	max.f32 	%f869, %f1742, %f1741;
	max.f32 	%f870, %f868, %f869;
	max.f32 	%f871, %f870, %f864;
	max.f32 	%f872, %f1750, %f1749;
	max.f32 	%f873, %f871, %f872;
	max.f32 	%f874, %f873, %f863;
	max.f32 	%f875, %f1758, %f1757;
	max.f32 	%f876, %f874, %f875;
	max.f32 	%f877, %f876, %f862;
	max.f32 	%f878, %f1760, %f1759;
	max.f32 	%f879, %f1752, %f1751;
	max.f32 	%f880, %f1744, %f1743;
	max.f32 	%f881, %f1736, %f1735;
	max.f32 	%f882, %f1732, %f1731;
	max.f32 	%f883, %f882, 0fFF7FFFFF;
	max.f32 	%f884, %f883, %f881;
	max.f32 	%f885, %f1740, %f1739;
	max.f32 	%f886, %f884, %f885;
	max.f32 	%f887, %f886, %f880;
	max.f32 	%f888, %f1748, %f1747;
	max.f32 	%f889, %f887, %f888;
	max.f32 	%f890, %f889, %f879;
	max.f32 	%f891, %f1756, %f1755;
	max.f32 	%f892, %f890, %f891;
	max.f32 	%f893, %f892, %f878;
	mov.b32 	%r626, %f877;
	shfl.sync.bfly.b32	%r627|%p38, %r626, 1, 31, -1;
	mov.b32 	%f894, %r627;
	max.f32 	%f895, %f877, %f894;
	mov.b32 	%r628, %f895;
	shfl.sync.bfly.b32	%r629|%p39, %r628, 2, 31, -1;
	mov.b32 	%f896, %r629;
	max.f32 	%f897, %f895, %f896;
	mov.b32 	%r630, %f893;
	shfl.sync.bfly.b32	%r631|%p40, %r630, 1, 31, -1;
	mov.b32 	%f898, %r631;
	max.f32 	%f899, %f893, %f898;
	mov.b32 	%r632, %f899;
	shfl.sync.bfly.b32	%r633|%p41, %r632, 2, 31, -1;
	mov.b32 	%f900, %r633;
	max.f32 	%f901, %f899, %f900;
	max.f32 	%f1720, %f66, %f897;
	max.f32 	%f1719, %f65, %f901;
	setp.leu.f32 	%p42, %f66, 0fFEFFFFFF;
	mov.f32 	%f1763, 0f00000000;
	@%p42 bra 	$L__BB4_59;
	sub.f32 	%f902, %f66, %f1720;
	mul.f32 	%f903, %f902, 0f3FB8AA3B;
	ex2.approx.f32 	%f1763, %f903;
$L__BB4_59:
	setp.leu.f32 	%p43, %f65, 0fFEFFFFFF;
	mov.f32 	%f1764, 0f00000000;
	@%p43 bra 	$L__BB4_61;
	sub.f32 	%f905, %f65, %f1719;
	mul.f32 	%f906, %f905, 0f3FB8AA3B;
	ex2.approx.f32 	%f1764, %f906;
$L__BB4_61:
	mul.f32 	%f919, %f1763, %f1828;
	mul.f32 	%f920, %f1763, %f1827;
	mul.f32 	%f921, %f1764, %f1826;
	mul.f32 	%f922, %f1764, %f1825;
	mul.f32 	%f975, %f1763, %f1824;
	mul.f32 	%f976, %f1763, %f1823;
	mul.f32 	%f977, %f1764, %f1822;
	mul.f32 	%f978, %f1764, %f1821;
	mul.f32 	%f1007, %f1763, %f1820;
	mul.f32 	%f1008, %f1763, %f1819;
	mul.f32 	%f1009, %f1764, %f1818;
	mul.f32 	%f1010, %f1764, %f1817;
	mul.f32 	%f1039, %f1763, %f1816;
	mul.f32 	%f1040, %f1763, %f1815;
	mul.f32 	%f1041, %f1764, %f1814;
	mul.f32 	%f1042, %f1764, %f1813;
	mul.f32 	%f1071, %f1763, %f1812;
	mul.f32 	%f1072, %f1763, %f1811;
	mul.f32 	%f1073, %f1764, %f1810;
	mul.f32 	%f1074, %f1764, %f1809;
	mul.f32 	%f1103, %f1763, %f1808;
	mul.f32 	%f1104, %f1763, %f1807;
	mul.f32 	%f1105, %f1764, %f1806;
	mul.f32 	%f1106, %f1764, %f1805;
	mul.f32 	%f1135, %f1763, %f1804;
	mul.f32 	%f1136, %f1763, %f1803;
	mul.f32 	%f1137, %f1764, %f1802;
	mul.f32 	%f1138, %f1764, %f1801;
	mul.f32 	%f1167, %f1763, %f1800;
	mul.f32 	%f1168, %f1763, %f1799;
	mul.f32 	%f1169, %f1764, %f1798;
	mul.f32 	%f1170, %f1764, %f1797;
	mul.f32 	%f1199, %f1763, %f1796;
	mul.f32 	%f1200, %f1763, %f1795;
	mul.f32 	%f1201, %f1764, %f1794;
	mul.f32 	%f1202, %f1764, %f1793;
	mul.f32 	%f1231, %f1763, %f1792;
	mul.f32 	%f1232, %f1763, %f1791;
	mul.f32 	%f1233, %f1764, %f1790;
	mul.f32 	%f1234, %f1764, %f1789;
	mul.f32 	%f1263, %f1763, %f1788;
	mul.f32 	%f1264, %f1763, %f1787;
	mul.f32 	%f1265, %f1764, %f1786;
	mul.f32 	%f1266, %f1764, %f1785;
	mul.f32 	%f1295, %f1763, %f1784;
	mul.f32 	%f1296, %f1763, %f1783;
	mul.f32 	%f1297, %f1764, %f1782;
	mul.f32 	%f1298, %f1764, %f1781;
	mul.f32 	%f1327, %f1763, %f1780;
	mul.f32 	%f1328, %f1763, %f1779;
	mul.f32 	%f1329, %f1764, %f1778;
	mul.f32 	%f1330, %f1764, %f1777;
	mul.f32 	%f1359, %f1763, %f1776;
	mul.f32 	%f1360, %f1763, %f1775;
	mul.f32 	%f1361, %f1764, %f1774;
	mul.f32 	%f1362, %f1764, %f1773;
	mul.f32 	%f1391, %f1763, %f1772;
	mul.f32 	%f1392, %f1763, %f1771;
	mul.f32 	%f1393, %f1764, %f1770;
	mul.f32 	%f1394, %f1764, %f1769;
	mul.f32 	%f1423, %f1763, %f1768;
	mul.f32 	%f1424, %f1763, %f1767;
	mul.f32 	%f1425, %f1764, %f1766;
	mul.f32 	%f1426, %f1764, %f1765;
	sub.f32 	%f1451, %f1734, %f1720;
	mul.f32 	%f1452, %f1451, 0f3FB8AA3B;
	ex2.approx.f32 	%f907, %f1452;
	sub.f32 	%f1453, %f1733, %f1720;
	mul.f32 	%f1454, %f1453, 0f3FB8AA3B;
	ex2.approx.f32 	%f908, %f1454;
	sub.f32 	%f1455, %f1732, %f1719;
	mul.f32 	%f1456, %f1455, 0f3FB8AA3B;
	ex2.approx.f32 	%f911, %f1456;
	sub.f32 	%f1457, %f1731, %f1719;
	mul.f32 	%f1458, %f1457, 0f3FB8AA3B;
	ex2.approx.f32 	%f912, %f1458;
	add.f32 	%f1459, %f907, %f908;
	add.f32 	%f1460, %f1459, 0f00000000;
	add.f32 	%f1461, %f912, %f911;
	add.f32 	%f1462, %f1461, 0f00000000;
	sub.f32 	%f1463, %f1738, %f1720;
	mul.f32 	%f1464, %f1463, 0f3FB8AA3B;
	ex2.approx.f32 	%f909, %f1464;
	sub.f32 	%f1465, %f1737, %f1720;
	mul.f32 	%f1466, %f1465, 0f3FB8AA3B;
	ex2.approx.f32 	%f910, %f1466;
	sub.f32 	%f1467, %f1736, %f1719;
	mul.f32 	%f1468, %f1467, 0f3FB8AA3B;
	ex2.approx.f32 	%f913, %f1468;
	sub.f32 	%f1469, %f1735, %f1719;
	mul.f32 	%f1470, %f1469, 0f3FB8AA3B;
	ex2.approx.f32 	%f914, %f1470;
	add.f32 	%f1471, %f909, %f910;
	add.f32 	%f1472, %f1460, %f1471;
	add.f32 	%f1473, %f914, %f913;
	add.f32 	%f1474, %f1462, %f1473;
	sub.f32 	%f1475, %f1742, %f1720;
	mul.f32 	%f1476, %f1475, 0f3FB8AA3B;
	ex2.approx.f32 	%f923, %f1476;
	sub.f32 	%f1477, %f1741, %f1720;
	mul.f32 	%f1478, %f1477, 0f3FB8AA3B;
	ex2.approx.f32 	%f924, %f1478;
	sub.f32 	%f1479, %f1740, %f1719;
	mul.f32 	%f1480, %f1479, 0f3FB8AA3B;
	ex2.approx.f32 	%f927, %f1480;
	sub.f32 	%f1481, %f1739, %f1719;
	mul.f32 	%f1482, %f1481, 0f3FB8AA3B;
	ex2.approx.f32 	%f928, %f1482;
	add.f32 	%f1483, %f923, %f924;
	add.f32 	%f1484, %f1472, %f1483;
	add.f32 	%f1485, %f928, %f927;
	add.f32 	%f1486, %f1474, %f1485;
	sub.f32 	%f1487, %f1746, %f1720;
	mul.f32 	%f1488, %f1487, 0f3FB8AA3B;
	ex2.approx.f32 	%f925, %f1488;
	sub.f32 	%f1489, %f1745, %f1720;
	mul.f32 	%f1490, %f1489, 0f3FB8AA3B;
	ex2.approx.f32 	%f926, %f1490;
	sub.f32 	%f1491, %f1744, %f1719;
	mul.f32 	%f1492, %f1491, 0f3FB8AA3B;
	ex2.approx.f32 	%f929, %f1492;
	sub.f32 	%f1493, %f1743, %f1719;
	mul.f32 	%f1494, %f1493, 0f3FB8AA3B;
	ex2.approx.f32 	%f930, %f1494;
	add.f32 	%f1495, %f925, %f926;
	add.f32 	%f1496, %f1484, %f1495;
	add.f32 	%f1497, %f930, %f929;
	add.f32 	%f1498, %f1486, %f1497;
	sub.f32 	%f1499, %f1750, %f1720;
	mul.f32 	%f1500, %f1499, 0f3FB8AA3B;
	ex2.approx.f32 	%f939, %f1500;
	sub.f32 	%f1501, %f1749, %f1720;
	mul.f32 	%f1502, %f1501, 0f3FB8AA3B;
	ex2.approx.f32 	%f940, %f1502;
	sub.f32 	%f1503, %f1748, %f1719;
	mul.f32 	%f1504, %f1503, 0f3FB8AA3B;
	ex2.approx.f32 	%f943, %f1504;
	sub.f32 	%f1505, %f1747, %f1719;
	mul.f32 	%f1506, %f1505, 0f3FB8AA3B;
	ex2.approx.f32 	%f944, %f1506;
	add.f32 	%f1507, %f939, %f940;
	add.f32 	%f1508, %f1496, %f1507;
	add.f32 	%f1509, %f944, %f943;
	add.f32 	%f1510, %f1498, %f1509;
	sub.f32 	%f1511, %f1754, %f1720;
	mul.f32 	%f1512, %f1511, 0f3FB8AA3B;
	ex2.approx.f32 	%f941, %f1512;
	sub.f32 	%f1513, %f1753, %f1720;
	mul.f32 	%f1514, %f1513, 0f3FB8AA3B;
	ex2.approx.f32 	%f942, %f1514;
	sub.f32 	%f1515, %f1752, %f1719;
	mul.f32 	%f1516, %f1515, 0f3FB8AA3B;
	ex2.approx.f32 	%f945, %f1516;
	sub.f32 	%f1517, %f1751, %f1719;
	mul.f32 	%f1518, %f1517, 0f3FB8AA3B;
	ex2.approx.f32 	%f946, %f1518;
	add.f32 	%f1519, %f941, %f942;
	add.f32 	%f1520, %f1508, %f1519;
	add.f32 	%f1521, %f946, %f945;
	add.f32 	%f1522, %f1510, %f1521;
	sub.f32 	%f1523, %f1758, %f1720;
	mul.f32 	%f1524, %f1523, 0f3FB8AA3B;
	ex2.approx.f32 	%f955, %f1524;
	sub.f32 	%f1525, %f1757, %f1720;
	mul.f32 	%f1526, %f1525, 0f3FB8AA3B;
	ex2.approx.f32 	%f956, %f1526;
	sub.f32 	%f1527, %f1756, %f1719;
	mul.f32 	%f1528, %f1527, 0f3FB8AA3B;
	ex2.approx.f32 	%f959, %f1528;
	sub.f32 	%f1529, %f1755, %f1719;
	mul.f32 	%f1530, %f1529, 0f3FB8AA3B;
	ex2.approx.f32 	%f960, %f1530;
	add.f32 	%f1531, %f955, %f956;
	add.f32 	%f1532, %f1520, %f1531;
	add.f32 	%f1533, %f960, %f959;
	add.f32 	%f1534, %f1522, %f1533;
	sub.f32 	%f1535, %f1762, %f1720;
	mul.f32 	%f1536, %f1535, 0f3FB8AA3B;
	ex2.approx.f32 	%f957, %f1536;
	sub.f32 	%f1537, %f1761, %f1720;
	mul.f32 	%f1538, %f1537, 0f3FB8AA3B;
	ex2.approx.f32 	%f958, %f1538;
	sub.f32 	%f1539, %f1760, %f1719;
	mul.f32 	%f1540, %f1539, 0f3FB8AA3B;
	ex2.approx.f32 	%f961, %f1540;
	sub.f32 	%f1541, %f1759, %f1719;
	mul.f32 	%f1542, %f1541, 0f3FB8AA3B;
	ex2.approx.f32 	%f962, %f1542;
	add.f32 	%f1543, %f957, %f958;
	add.f32 	%f1544, %f1532, %f1543;
	add.f32 	%f1545, %f962, %f961;
	add.f32 	%f1546, %f1534, %f1545;
	mov.b32 	%r1210, %f1544;
	shfl.sync.bfly.b32	%r1211|%p44, %r1210, 1, 31, -1;
	mov.b32 	%f1547, %r1211;
	add.f32 	%f1548, %f1544, %f1547;
	mov.b32 	%r1212, %f1548;
	shfl.sync.bfly.b32	%r1213|%p45, %r1212, 2, 31, -1;
	mov.b32 	%f1549, %r1213;
	add.f32 	%f1550, %f1548, %f1549;
	mov.b32 	%r1214, %f1546;
	shfl.sync.bfly.b32	%r1215|%p46, %r1214, 1, 31, -1;
	mov.b32 	%f1551, %r1215;
	add.f32 	%f1552, %f1546, %f1551;
	mov.b32 	%r1216, %f1552;
	shfl.sync.bfly.b32	%r1217|%p47, %r1216, 2, 31, -1;
	mov.b32 	%f1553, %r1217;
	add.f32 	%f1554, %f1552, %f1553;
	fma.rn.f32 	%f1829, %f1829, %f1763, %f1550;
	fma.rn.f32 	%f1830, %f1830, %f1764, %f1554;
	// begin inline asm
	{  cvt.rn.f16.f32 %rs3, %f907;}

	// end inline asm
	// begin inline asm
	{  cvt.rn.f16.f32 %rs4, %f908;}

	// end inline asm
	mov.b32 	%r637, {%rs3, %rs4};
	// begin inline asm
	{  cvt.rn.f16.f32 %rs5, %f909;}

	// end inline asm
	// begin inline asm
	{  cvt.rn.f16.f32 %rs6, %f910;}

	// end inline asm
	mov.b32 	%r639, {%rs5, %rs6};
	// begin inline asm
	{  cvt.rn.f16.f32 %rs7, %f911;}

	// end inline asm
	// begin inline asm
	{  cvt.rn.f16.f32 %rs8, %f912;}

	// end inline asm
	mov.b32 	%r638, {%rs7, %rs8};
	// begin inline asm
	{  cvt.rn.f16.f32 %rs9, %f913;}

	// end inline asm
	// begin inline asm
	{  cvt.rn.f16.f32 %rs10, %f914;}

	// end inline asm
	mov.b32 	%r640, {%rs9, %rs10};
	// begin inline asm
	ldmatrix.sync.aligned.m8n8.x2.trans.shared.b16 {%r634, %r635}, [%r78];

	// end inline asm
	// begin inline asm
	mma.sync.aligned.m16n8k16.row.col.f32.f16.f16.f32 {%f915,%f916,%f917,%f918},{%r637,%r638,%r639,%r640},{%r634,%r635},{%f919,%f920,%f921,%f922};

	// end inline asm
	// begin inline asm
	{  cvt.rn.f16.f32 %rs11, %f923;}

	// end inline asm
	// begin inline asm
	{  cvt.rn.f16.f32 %rs12, %f924;}

	// end inline asm
	mov.b32 	%r646, {%rs11, %rs12};
	// begin inline asm
	{  cvt.rn.f16.f32 %rs13, %f925;}

	// end inline asm
	// begin inline asm
	{  cvt.rn.f16.f32 %rs14, %f926;}

	// end inline asm
	mov.b32 	%r648, {%rs13, %rs14};
	// begin inline asm
	{  cvt.rn.f16.f32 %rs15, %f927;}

	// end inline asm
	// begin inline asm
	{  cvt.rn.f16.f32 %rs16, %f928;}

	// end inline asm
	mov.b32 	%r647, {%rs15, %rs16};
	// begin inline asm
	{  cvt.rn.f16.f32 %rs17, %f929;}

	// end inline asm
	// begin inline asm
	{  cvt.rn.f16.f32 %rs18, %f930;}

	// end inline asm
	mov.b32 	%r649, {%rs17, %rs18};
	// begin inline asm
	ldmatrix.sync.aligned.m8n8.x2.trans.shared.b16 {%r643, %r644}, [%r79];

	// end inline asm
	// begin inline asm
	mma.sync.aligned.m16n8k16.row.col.f32.f16.f16.f32 {%f931,%f932,%f933,%f934},{%r646,%r647,%r648,%r649},{%r643,%r644},{%f915,%f916,%f917,%f918};

	// end inline asm
	// begin inline asm
	{  cvt.rn.f16.f32 %rs19, %f939;}

	// end inline asm
	// begin inline asm
	{  cvt.rn.f16.f32 %rs20, %f940;}

	// end inline asm
	mov.b32 	%r655, {%rs19, %rs20};
	// begin inline asm
	{  cvt.rn.f16.f32 %rs21, %f941;}

	// end inline asm
	// begin inline asm
	{  cvt.rn.f16.f32 %rs22, %f942;}

	// end inline asm
	mov.b32 	%r657, {%rs21, %rs22};
	// begin inline asm
	{  cvt.rn.f16.f32 %rs23, %f943;}

	// end inline asm
	// begin inline asm
	{  cvt.rn.f16.f32 %rs24, %f944;}

	// end inline asm
	mov.b32 	%r656, {%rs23, %rs24};
	// begin inline asm
	{  cvt.rn.f16.f32 %rs25, %f945;}

	// end inline asm
	// begin inline asm
	{  cvt.rn.f16.f32 %rs26, %f946;}

	// end inline asm
	mov.b32 	%r658, {%rs25, %rs26};
	// begin inline asm
	ldmatrix.sync.aligned.m8n8.x2.trans.shared.b16 {%r652, %r653}, [%r80];

	// end inline asm
	// begin inline asm
	mma.sync.aligned.m16n8k16.row.col.f32.f16.f16.f32 {%f947,%f948,%f949,%f950},{%r655,%r656,%r657,%r658},{%r652,%r653},{%f931,%f932,%f933,%f934};

	// end inline asm
	// begin inline asm
	{  cvt.rn.f16.f32 %rs27, %f955;}

	// end inline asm
	// begin inline asm
	{  cvt.rn.f16.f32 %rs28, %f956;}

	// end inline asm
	mov.b32 	%r664, {%rs27, %rs28};
	// begin inline asm
	{  cvt.rn.f16.f32 %rs29, %f957;}

	// end inline asm
	// begin inline asm
	{  cvt.rn.f16.f32 %rs30, %f958;}

	// end inline asm
	mov.b32 	%r666, {%rs29, %rs30};
	// begin inline asm
	{  cvt.rn.f16.f32 %rs31, %f959;}

	// end inline asm
	// begin inline asm
	{  cvt.rn.f16.f32 %rs32, %f960;}

	// end inline asm
	mov.b32 	%r665, {%rs31, %rs32};
	// begin inline asm
	{  cvt.rn.f16.f32 %rs33, %f961;}

	// end inline asm
	// begin inline asm
	{  cvt.rn.f16.f32 %rs34, %f962;}

	// end inline asm
	mov.b32 	%r667, {%rs33, %rs34};
	// begin inline asm
	ldmatrix.sync.aligned.m8n8.x2.trans.shared.b16 {%r661, %r662}, [%r81];

	// end inline asm
	// begin inline asm
	mma.sync.aligned.m16n8k16.row.col.f32.f16.f16.f32 {%f1828,%f1827,%f1826,%f1825},{%r664,%r665,%r666,%r667},{%r661,%r662},{%f947,%f948,%f949,%f950};

	// end inline asm
	// begin inline asm
	ldmatrix.sync.aligned.m8n8.x2.trans.shared.b16 {%r670, %r671}, [%r82];

	// end inline asm
	// begin inline asm
	mma.sync.aligned.m16n8k16.row.col.f32.f16.f16.f32 {%f971,%f972,%f973,%f974},{%r637,%r638,%r639,%r640},{%r670,%r671},{%f975,%f976,%f977,%f978};

	// end inline asm
	// begin inline asm
	ldmatrix.sync.aligned.m8n8.x2.trans.shared.b16 {%r679, %r680}, [%r83];

	// end inline asm
	// begin inline asm
	mma.sync.aligned.m16n8k16.row.col.f32.f16.f16.f32 {%f979,%f980,%f981,%f982},{%r646,%r647,%r648,%r649},{%r679,%r680},{%f971,%f972,%f973,%f974};

	// end inline asm
	// begin inline asm
	ldmatrix.sync.aligned.m8n8.x2.trans.shared.b16 {%r688, %r689}, [%r84];

	// end inline asm
	// begin inline asm
	mma.sync.aligned.m16n8k16.row.col.f32.f16.f16.f32 {%f987,%f988,%f989,%f990},{%r655,%r656,%r657,%r658},{%r688,%r689},{%f979,%f980,%f981,%f982};

	// end inline asm
	// begin inline asm
	ldmatrix.sync.aligned.m8n8.x2.trans.shared.b16 {%r697, %r698}, [%r85];

	// end inline asm
	// begin inline asm
	mma.sync.aligned.m16n8k16.row.col.f32.f16.f16.f32 {%f1824,%f1823,%f1822,%f1821},{%r664,%r665,%r666,%r667},{%r697,%r698},{%f987,%f988,%f989,%f990};

	// end inline asm
	// begin inline asm
	ldmatrix.sync.aligned.m8n8.x2.trans.shared.b16 {%r706, %r707}, [%r86];

	// end inline asm
	// begin inline asm
	mma.sync.aligned.m16n8k16.row.col.f32.f16.f16.f32 {%f1003,%f1004,%f1005,%f1006},{%r637,%r638,%r639,%r640},{%r706,%r707},{%f1007,%f1008,%f1009,%f1010};

	// end inline asm
	// begin inline asm
	ldmatrix.sync.aligned.m8n8.x2.trans.shared.b16 {%r715, %r716}, [%r87];

	// end inline asm
	// begin inline asm
	mma.sync.aligned.m16n8k16.row.col.f32.f16.f16.f32 {%f1011,%f1012,%f1013,%f1014},{%r646,%r647,%r648,%r649},{%r715,%r716},{%f1003,%f1004,%f1005,%f1006};

	// end inline asm
	// begin inline asm
	ldmatrix.sync.aligned.m8n8.x2.trans.shared.b16 {%r724, %r725}, [%r88];

	// end inline asm
	// begin inline asm
	mma.sync.aligned.m16n8k16.row.col.f32.f16.f16.f32 {%f1019,%f1020,%f1021,%f1022},{%r655,%r656,%r657,%r658},{%r724,%r725},{%f1011,%f1012,%f1013,%f1014};

	// end inline asm
	// begin inline asm
	ldmatrix.sync.aligned.m8n8.x2.trans.shared.b16 {%r733, %r734}, [%r89];

	// end inline asm
	// begin inline asm
	mma.sync.aligned.m16n8k16.row.col.f32.f16.f16.f32 {%f1820,%f1819,%f1818,%f1817},{%r664,%r665,%r666,%r667},{%r733,%r734},{%f1019,%f1020,%f1021,%f1022};

	// end inline asm
	// begin inline asm
	ldmatrix.sync.aligned.m8n8.x2.trans.shared.b16 {%r742, %r743}, [%r90];

	// end inline asm
	// begin inline asm
	mma.sync.aligned.m16n8k16.row.col.f32.f16.f16.f32 {%f1035,%f1036,%f1037,%f1038},{%r637,%r638,%r639,%r640},{%r742,%r743},{%f1039,%f1040,%f1041,%f1042};

	// end inline asm
	// begin inline asm
	ldmatrix.sync.aligned.m8n8.x2.trans.shared.b16 {%r751, %r752}, [%r91];

	// end inline asm
	// begin inline asm
	mma.sync.aligned.m16n8k16.row.col.f32.f16.f16.f32 {%f1043,%f1044,%f1045,%f1046},{%r646,%r647,%r648,%r649},{%r751,%r752},{%f1035,%f1036,%f1037,%f1038};

	// end inline asm
	// begin inline asm
	ldmatrix.sync.aligned.m8n8.x2.trans.shared.b16 {%r760, %r761}, [%r92];

	// end inline asm
	// begin inline asm
	mma.sync.aligned.m16n8k16.row.col.f32.f16.f16.f32 {%f1051,%f1052,%f1053,%f1054},{%r655,%r656,%r657,%r658},{%r760,%r761},{%f1043,%f1044,%f1045,%f1046};

	// end inline asm
	// begin inline asm
	ldmatrix.sync.aligned.m8n8.x2.trans.shared.b16 {%r769, %r770}, [%r93];

	// end inline asm
	// begin inline asm
	mma.sync.aligned.m16n8k16.row.col.f32.f16.f16.f32 {%f1816,%f1815,%f1814,%f1813},{%r664,%r665,%r666,%r667},{%r769,%r770},{%f1051,%f1052,%f1053,%f1054};

	// end inline asm
	// begin inline asm
	ldmatrix.sync.aligned.m8n8.x2.trans.shared.b16 {%r778, %r779}, [%r94];

	// end inline asm
	// begin inline asm
	mma.sync.aligned.m16n8k16.row.col.f32.f16.f16.f32 {%f1067,%f1068,%f1069,%f1070},{%r637,%r638,%r639,%r640},{%r778,%r779},{%f1071,%f1072,%f1073,%f1074};

	// end inline asm
	// begin inline asm
	ldmatrix.sync.aligned.m8n8.x2.trans.shared.b16 {%r787, %r788}, [%r95];

	// end inline asm
	// begin inline asm
	mma.sync.aligned.m16n8k16.row.col.f32.f16.f16.f32 {%f1075,%f1076,%f1077,%f1078},{%r646,%r647,%r648,%r649},{%r787,%r788},{%f1067,%f1068,%f1069,%f1070};

	// end inline asm
	// begin inline asm
	ldmatrix.sync.aligned.m8n8.x2.trans.shared.b16 {%r796, %r797}, [%r96];

	// end inline asm
	// begin inline asm
	mma.sync.aligned.m16n8k16.row.col.f32.f16.f16.f32 {%f1083,%f1084,%f1085,%f1086},{%r655,%r656,%r657,%r658},{%r796,%r797},{%f1075,%f1076,%f1077,%f1078};

	// end inline asm
	// begin inline asm
	ldmatrix.sync.aligned.m8n8.x2.trans.shared.b16 {%r805, %r806}, [%r97];

	// end inline asm
	// begin inline asm
	mma.sync.aligned.m16n8k16.row.col.f32.f16.f16.f32 {%f1812,%f1811,%f1810,%f1809},{%r664,%r665,%r666,%r667},{%r805,%r806},{%f1083,%f1084,%f1085,%f1086};

	// end inline asm
	// begin inline asm
	ldmatrix.sync.aligned.m8n8.x2.trans.shared.b16 {%r814, %r815}, [%r98];

	// end inline asm
	// begin inline asm
	mma.sync.aligned.m16n8k16.row.col.f32.f16.f16.f32 {%f1099,%f1100,%f1101,%f1102},{%r637,%r638,%r639,%r640},{%r814,%r815},{%f1103,%f1104,%f1105,%f1106};

	// end inline asm
	// begin inline asm
	ldmatrix.sync.aligned.m8n8.x2.trans.shared.b16 {%r823, %r824}, [%r99];

	// end inline asm
	// begin inline asm
	mma.sync.aligned.m16n8k16.row.col.f32.f16.f16.f32 {%f1107,%f1108,%f1109,%f1110},{%r646,%r647,%r648,%r649},{%r823,%r824},{%f1099,%f1100,%f1101,%f1102};

	// end inline asm
	// begin inline asm
	ldmatrix.sync.aligned.m8n8.x2.trans.shared.b16 {%r832, %r833}, [%r100];

	// end inline asm
	// begin inline asm
	mma.sync.aligned.m16n8k16.row.col.f32.f16.f16.f32 {%f1115,%f1116,%f1117,%f1118},{%r655,%r656,%r657,%r658},{%r832,%r833},{%f1107,%f1108,%f1109,%f1110};

	// end inline asm
	// begin inline asm
	ldmatrix.sync.aligned.m8n8.x2.trans.shared.b16 {%r841, %r842}, [%r101];

	// end inline asm
	// begin inline asm
	mma.sync.aligned.m16n8k16.row.col.f32.f16.f16.f32 {%f1808,%f1807,%f1806,%f1805},{%r664,%r665,%r666,%r667},{%r841,%r842},{%f1115,%f1116,%f1117,%f1118};

	// end inline asm
	// begin inline asm
	ldmatrix.sync.aligned.m8n8.x2.trans.shared.b16 {%r850, %r851}, [%r102];

	// end inline asm
	// begin inline asm
	mma.sync.aligned.m16n8k16.row.col.f32.f16.f16.f32 {%f1131,%f1132,%f1133,%f1134},{%r637,%r638,%r639,%r640},{%r850,%r851},{%f1135,%f1136,%f1137,%f1138};

	// end inline asm
	// begin inline asm
	ldmatrix.sync.aligned.m8n8.x2.trans.shared.b16 {%r859, %r860}, [%r103];

	// end inline asm
	// begin inline asm
	mma.sync.aligned.m16n8k16.row.col.f32.f16.f16.f32 {%f1139,%f1140,%f1141,%f1142},{%r646,%r647,%r648,%r649},{%r859,%r860},{%f1131,%f1132,%f1133,%f1134};

	// end inline asm
	// begin inline asm
	ldmatrix.sync.aligned.m8n8.x2.trans.shared.b16 {%r868, %r869}, [%r104];

	// end inline asm
	// begin inline asm
	mma.sync.aligned.m16n8k16.row.col.f32.f16.f16.f32 {%f1147,%f1148,%f1149,%f1150},{%r655,%r656,%r657,%r658},{%r868,%r869},{%f1139,%f1140,%f1141,%f1142};

	// end inline asm
	// begin inline asm
	ldmatrix.sync.aligned.m8n8.x2.trans.shared.b16 {%r877, %r878}, [%r105];

	// end inline asm
	// begin inline asm
	mma.sync.aligned.m16n8k16.row.col.f32.f16.f16.f32 {%f1804,%f1803,%f1802,%f1801},{%r664,%r665,%r666,%r667},{%r877,%r878},{%f1147,%f1148,%f1149,%f1150};

	// end inline asm
	// begin inline asm
	ldmatrix.sync.aligned.m8n8.x2.trans.shared.b16 {%r886, %r887}, [%r106];

	// end inline asm
	// begin inline asm
	mma.sync.aligned.m16n8k16.row.col.f32.f16.f16.f32 {%f1163,%f1164,%f1165,%f1166},{%r637,%r638,%r639,%r640},{%r886,%r887},{%f1167,%f1168,%f1169,%f1170};

	// end inline asm
	// begin inline asm
	ldmatrix.sync.aligned.m8n8.x2.trans.shared.b16 {%r895, %r896}, [%r107];

	// end inline asm
	// begin inline asm
	mma.sync.aligned.m16n8k16.row.col.f32.f16.f16.f32 {%f1171,%f1172,%f1173,%f1174},{%r646,%r647,%r648,%r649},{%r895,%r896},{%f1163,%f1164,%f1165,%f1166};

	// end inline asm
	// begin inline asm
	ldmatrix.sync.aligned.m8n8.x2.trans.shared.b16 {%r904, %r905}, [%r108];

	// end inline asm
	// begin inline asm
	mma.sync.aligned.m16n8k16.row.col.f32.f16.f16.f32 {%f1179,%f1180,%f1181,%f1182},{%r655,%r656,%r657,%r658},{%r904,%r905},{%f1171,%f1172,%f1173,%f1174};

	// end inline asm
	// begin inline asm
	ldmatrix.sync.aligned.m8n8.x2.trans.shared.b16 {%r913, %r914}, [%r109];

	// end inline asm
	// begin inline asm
	mma.sync.aligned.m16n8k16.row.col.f32.f16.f16.f32 {%f1800,%f1799,%f1798,%f1797},{%r664,%r665,%r666,%r667},{%r913,%r914},{%f1179,%f1180,%f1181,%f1182};

	// end inline asm
	// begin inline asm
	ldmatrix.sync.aligned.m8n8.x2.trans.shared.b16 {%r922, %r923}, [%r110];

	// end inline asm
	// begin inline asm
	mma.sync.aligned.m16n8k16.row.col.f32.f16.f16.f32 {%f1195,%f1196,%f1197,%f1198},{%r637,%r638,%r639,%r640},{%r922,%r923},{%f1199,%f1200,%f1201,%f1202};

	// end inline asm
	// begin inline asm
	ldmatrix.sync.aligned.m8n8.x2.trans.shared.b16 {%r931, %r932}, [%r111];

	// end inline asm
	// begin inline asm
	mma.sync.aligned.m16n8k16.row.col.f32.f16.f16.f32 {%f1203,%f1204,%f1205,%f1206},{%r646,%r647,%r648,%r649},{%r931,%r932},{%f1195,%f1196,%f1197,%f1198};

	// end inline asm
	// begin inline asm
	ldmatrix.sync.aligned.m8n8.x2.trans.shared.b16 {%r940, %r941}, [%r112];

	// end inline asm
	// begin inline asm
	mma.sync.aligned.m16n8k16.row.col.f32.f16.f16.f32 {%f1211,%f1212,%f1213,%f1214},{%r655,%r656,%r657,%r658},{%r940,%r941},{%f1203,%f1204,%f1205,%f1206};

	// end inline asm
	// begin inline asm
	ldmatrix.sync.aligned.m8n8.x2.trans.shared.b16 {%r949, %r950}, [%r113];

	// end inline asm
	// begin inline asm
	mma.sync.aligned.m16n8k16.row.col.f32.f16.f16.f32 {%f1796,%f1795,%f1794,%f1793},{%r664,%r665,%r666,%r667},{%r949,%r950},{%f1211,%f1212,%f1213,%f1214};

	// end inline asm
	// begin inline asm
	ldmatrix.sync.aligned.m8n8.x2.trans.shared.b16 {%r958, %r959}, [%r114];

	// end inline asm
	// begin inline asm
	mma.sync.aligned.m16n8k16.row.col.f32.f16.f16.f32 {%f1227,%f1228,%f1229,%f1230},{%r637,%r638,%r639,%r640},{%r958,%r959},{%f1231,%f1232,%f1233,%f1234};

	// end inline asm
	// begin inline asm
	ldmatrix.sync.aligned.m8n8.x2.trans.shared.b16 {%r967, %r968}, [%r115];

	// end inline asm
	// begin inline asm
	mma.sync.aligned.m16n8k16.row.col.f32.f16.f16.f32 {%f1235,%f1236,%f1237,%f1238},{%r646,%r647,%r648,%r649},{%r967,%r968},{%f1227,%f1228,%f1229,%f1230};

	// end inline asm
	// begin inline asm
	ldmatrix.sync.aligned.m8n8.x2.trans.shared.b16 {%r976, %r977}, [%r116];

	// end inline asm
	// begin inline asm
	mma.sync.aligned.m16n8k16.row.col.f32.f16.f16.f32 {%f1243,%f1244,%f1245,%f1246},{%r655,%r656,%r657,%r658},{%r976,%r977},{%f1235,%f1236,%f1237,%f1238};

	// end inline asm
	// begin inline asm
	ldmatrix.sync.aligned.m8n8.x2.trans.shared.b16 {%r985, %r986}, [%r117];

	// end inline asm
	// begin inline asm
	mma.sync.aligned.m16n8k16.row.col.f32.f16.f16.f32 {%f1792,%f1791,%f1790,%f1789},{%r664,%r665,%r666,%r667},{%r985,%r986},{%f1243,%f1244,%f1245,%f1246};

	// end inline asm
	// begin inline asm
	ldmatrix.sync.aligned.m8n8.x2.trans.shared.b16 {%r994, %r995}, [%r118];

	// end inline asm
	// begin inline asm
	mma.sync.aligned.m16n8k16.row.col.f32.f16.f16.f32 {%f1259,%f1260,%f1261,%f1262},{%r637,%r638,%r639,%r640},{%r994,%r995},{%f1263,%f1264,%f1265,%f1266};

	// end inline asm
	// begin inline asm
	ldmatrix.sync.aligned.m8n8.x2.trans.shared.b16 {%r1003, %r1004}, [%r119];

	// end inline asm
	// begin inline asm
	mma.sync.aligned.m16n8k16.row.col.f32.f16.f16.f32 {%f1267,%f1268,%f1269,%f1270},{%r646,%r647,%r648,%r649},{%r1003,%r1004},{%f1259,%f1260,%f1261,%f1262};

	// end inline asm
	// begin inline asm
	ldmatrix.sync.aligned.m8n8.x2.trans.shared.b16 {%r1012, %r1013}, [%r120];

	// end inline asm
	// begin inline asm
	mma.sync.aligned.m16n8k16.row.col.f32.f16.f16.f32 {%f1275,%f1276,%f1277,%f1278},{%r655,%r656,%r657,%r658},{%r1012,%r1013},{%f1267,%f1268,%f1269,%f1270};

	// end inline asm
	// begin inline asm
	ldmatrix.sync.aligned.m8n8.x2.trans.shared.b16 {%r1021, %r1022}, [%r121];

	// end inline asm
	// begin inline asm
	mma.sync.aligned.m16n8k16.row.col.f32.f16.f16.f32 {%f1788,%f1787,%f1786,%f1785},{%r664,%r665,%r666,%r667},{%r1021,%r1022},{%f1275,%f1276,%f1277,%f1278};

	// end inline asm
	// begin inline asm
	ldmatrix.sync.aligned.m8n8.x2.trans.shared.b16 {%r1030, %r1031}, [%r122];

	// end inline asm
	// begin inline asm
	mma.sync.aligned.m16n8k16.row.col.f32.f16.f16.f32 {%f1291,%f1292,%f1293,%f1294},{%r637,%r638,%r639,%r640},{%r1030,%r1031},{%f1295,%f1296,%f1297,%f1298};

	// end inline asm
	// begin inline asm
	ldmatrix.sync.aligned.m8n8.x2.trans.shared.b16 {%r1039, %r1040}, [%r123];

	// end inline asm
	// begin inline asm
	mma.sync.aligned.m16n8k16.row.col.f32.f16.f16.f32 {%f1299,%f1300,%f1301,%f1302},{%r646,%r647,%r648,%r649},{%r1039,%r1040},{%f1291,%f1292,%f1293,%f1294};

	// end inline asm
	// begin inline asm
	ldmatrix.sync.aligned.m8n8.x2.trans.shared.b16 {%r1048, %r1049}, [%r124];

	// end inline asm
	// begin inline asm
	mma.sync.aligned.m16n8k16.row.col.f32.f16.f16.f32 {%f1307,%f1308,%f1309,%f1310},{%r655,%r656,%r657,%r658},{%r1048,%r1049},{%f1299,%f1300,%f1301,%f1302};

	// end inline asm
	// begin inline asm
	ldmatrix.sync.aligned.m8n8.x2.trans.shared.b16 {%r1057, %r1058}, [%r125];

	// end inline asm
	// begin inline asm
	mma.sync.aligned.m16n8k16.row.col.f32.f16.f16.f32 {%f1784,%f1783,%f1782,%f1781},{%r664,%r665,%r666,%r667},{%r1057,%r1058},{%f1307,%f1308,%f1309,%f1310};

	// end inline asm
	// begin inline asm
	ldmatrix.sync.aligned.m8n8.x2.trans.shared.b16 {%r1066, %r1067}, [%r126];

	// end inline asm
	// begin inline asm
	mma.sync.aligned.m16n8k16.row.col.f32.f16.f16.f32 {%f1323,%f1324,%f1325,%f1326},{%r637,%r638,%r639,%r640},{%r1066,%r1067},{%f1327,%f1328,%f1329,%f1330};

	// end inline asm
	// begin inline asm
	ldmatrix.sync.aligned.m8n8.x2.trans.shared.b16 {%r1075, %r1076}, [%r127];

	// end inline asm
	// begin inline asm
	mma.sync.aligned.m16n8k16.row.col.f32.f16.f16.f32 {%f1331,%f1332,%f1333,%f1334},{%r646,%r647,%r648,%r649},{%r1075,%r1076},{%f1323,%f1324,%f1325,%f1326};

	// end inline asm
	// begin inline asm
	ldmatrix.sync.aligned.m8n8.x2.trans.shared.b16 {%r1084, %r1085}, [%r128];

	// end inline asm
	// begin inline asm
	mma.sync.aligned.m16n8k16.row.col.f32.f16.f16.f32 {%f1339,%f1340,%f1341,%f1342},{%r655,%r656,%r657,%r658},{%r1084,%r1085},{%f1331,%f1332,%f1333,%f1334};

	// end inline asm
	// begin inline asm
	ldmatrix.sync.aligned.m8n8.x2.trans.shared.b16 {%r1093, %r1094}, [%r129];

	// end inline asm
	// begin inline asm
	mma.sync.aligned.m16n8k16.row.col.f32.f16.f16.f32 {%f1780,%f1779,%f1778,%f1777},{%r664,%r665,%r666,%r667},{%r1093,%r1094},{%f1339,%f1340,%f1341,%f1342};

	// end inline asm
	// begin inline asm
	ldmatrix.sync.aligned.m8n8.x2.trans.shared.b16 {%r1102, %r1103}, [%r130];

	// end inline asm
	// begin inline asm
	mma.sync.aligned.m16n8k16.row.col.f32.f16.f16.f32 {%f1355,%f1356,%f1357,%f1358},{%r637,%r638,%r639,%r640},{%r1102,%r1103},{%f1359,%f1360,%f1361,%f1362};

	// end inline asm
	// begin inline asm
	ldmatrix.sync.aligned.m8n8.x2.trans.shared.b16 {%r1111, %r1112}, [%r131];

	// end inline asm
	// begin inline asm
	mma.sync.aligned.m16n8k16.row.col.f32.f16.f16.f32 {%f1363,%f1364,%f1365,%f1366},{%r646,%r647,%r648,%r649},{%r1111,%r1112},{%f1355,%f1356,%f1357,%f1358};

	// end inline asm
	// begin inline asm
	ldmatrix.sync.aligned.m8n8.x2.trans.shared.b16 {%r1120, %r1121}, [%r132];

	// end inline asm
	// begin inline asm
	mma.sync.aligned.m16n8k16.row.col.f32.f16.f16.f32 {%f1371,%f1372,%f1373,%f1374},{%r655,%r656,%r657,%r658},{%r1120,%r1121},{%f1363,%f1364,%f1365,%f1366};

	// end inline asm
	// begin inline asm
	ldmatrix.sync.aligned.m8n8.x2.trans.shared.b16 {%r1129, %r1130}, [%r133];

	// end inline asm
	// begin inline asm
	mma.sync.aligned.m16n8k16.row.col.f32.f16.f16.f32 {%f1776,%f1775,%f1774,%f1773},{%r664,%r665,%r666,%r667},{%r1129,%r1130},{%f1371,%f1372,%f1373,%f1374};

	// end inline asm
	// begin inline asm
	ldmatrix.sync.aligned.m8n8.x2.trans.shared.b16 {%r1138, %r1139}, [%r134];

	// end inline asm
	// begin inline asm
	mma.sync.aligned.m16n8k16.row.col.f32.f16.f16.f32 {%f1387,%f1388,%f1389,%f1390},{%r637,%r638,%r639,%r640},{%r1138,%r1139},{%f1391,%f1392,%f1393,%f1394};

	// end inline asm
	// begin inline asm
	ldmatrix.sync.aligned.m8n8.x2.trans.shared.b16 {%r1147, %r1148}, [%r135];

	// end inline asm
	// begin inline asm
	mma.sync.aligned.m16n8k16.row.col.f32.f16.f16.f32 {%f1395,%f1396,%f1397,%f1398},{%r646,%r647,%r648,%r649},{%r1147,%r1148},{%f1387,%f1388,%f1389,%f1390};

	// end inline asm
	// begin inline asm
	ldmatrix.sync.aligned.m8n8.x2.trans.shared.b16 {%r1156, %r1157}, [%r136];

	// end inline asm
	// begin inline asm
	mma.sync.aligned.m16n8k16.row.col.f32.f16.f16.f32 {%f1403,%f1404,%f1405,%f1406},{%r655,%r656,%r657,%r658},{%r1156,%r1157},{%f1395,%f1396,%f1397,%f1398};

	// end inline asm
	// begin inline asm
	ldmatrix.sync.aligned.m8n8.x2.trans.shared.b16 {%r1165, %r1166}, [%r137];

	// end inline asm
	// begin inline asm
	mma.sync.aligned.m16n8k16.row.col.f32.f16.f16.f32 {%f1772,%f1771,%f1770,%f1769},{%r664,%r665,%r666,%r667},{%r1165,%r1166},{%f1403,%f1404,%f1405,%f1406};

	// end inline asm
	// begin inline asm
	ldmatrix.sync.aligned.m8n8.x2.trans.shared.b16 {%r1174, %r1175}, [%r138];

	// end inline asm
	// begin inline asm
	mma.sync.aligned.m16n8k16.row.col.f32.f16.f16.f32 {%f1419,%f1420,%f1421,%f1422},{%r637,%r638,%r639,%r640},{%r1174,%r1175},{%f1423,%f1424,%f1425,%f1426};

	// end inline asm
	// begin inline asm
	ldmatrix.sync.aligned.m8n8.x2.trans.shared.b16 {%r1183, %r1184}, [%r139];

	// end inline asm
	// begin inline asm
	mma.sync.aligned.m16n8k16.row.col.f32.f16.f16.f32 {%f1427,%f1428,%f1429,%f1430},{%r646,%r647,%r648,%r649},{%r1183,%r1184},{%f1419,%f1420,%f1421,%f1422};

	// end inline asm
	// begin inline asm
	ldmatrix.sync.aligned.m8n8.x2.trans.shared.b16 {%r1192, %r1193}, [%r140];

	// end inline asm
	// begin inline asm
	mma.sync.aligned.m16n8k16.row.col.f32.f16.f16.f32 {%f1435,%f1436,%f1437,%f1438},{%r655,%r656,%r657,%r658},{%r1192,%r1193},{%f1427,%f1428,%f1429,%f1430};

	// end inline asm
	// begin inline asm
	ldmatrix.sync.aligned.m8n8.x2.trans.shared.b16 {%r1201, %r1202}, [%r141];

	// end inline asm
	// begin inline asm
	mma.sync.aligned.m16n8k16.row.col.f32.f16.f16.f32 {%f1768,%f1767,%f1766,%f1765},{%r664,%r665,%r666,%r667},{%r1201,%r1202},{%f1435,%f1436,%f1437,%f1438};

	// end inline asm
	bar.sync 	0;
	add.s32 	%r1319, %r1319, 64;
	setp.lt.s32 	%p48, %r1319, %r164;
	@%p48 bra 	$L__BB4_35;
$L__BB4_62:
	setp.gt.f32 	%p49, %f1829, 0f00000000;
	rcp.rn.f32 	%f1619, %f1829;
	selp.f32 	%f1620, %f1619, 0f00000000, %p49;
	setp.gt.f32 	%p50, %f1830, 0f00000000;
	rcp.rn.f32 	%f1621, %f1830;
	selp.f32 	%f1622, %f1621, 0f00000000, %p50;
	shl.b32 	%r1218, %r4, 14;
	cvt.s64.s32 	%rd28, %r1218;
	add.s64 	%rd6, %rd2, %rd28;
	add.s32 	%r1219, %r6, %r3;
	mul.f32 	%f1555, %f1620, %f1828;
	// begin inline asm
	{  cvt.rn.f16.f32 %rs35, %f1555;}

	// end inline asm
	mul.f32 	%f1556, %f1620, %f1827;
	// begin inline asm
	{  cvt.rn.f16.f32 %rs36, %f1556;}

	// end inline asm
	mul.f32 	%f1557, %f1622, %f1826;
	// begin inline asm
	{  cvt.rn.f16.f32 %rs37, %f1557;}

	// end inline asm
	mul.f32 	%f1558, %f1622, %f1825;
	// begin inline asm
	{  cvt.rn.f16.f32 %rs38, %f1558;}

	// end inline asm
	mov.b32 	%r1220, {%rs35, %rs36};
	shl.b32 	%r1221, %r1219, 8;
	shl.b32 	%r1222, %r10, 1;
	or.b32  	%r1223, %r1221, %r1222;
	add.s32 	%r1225, %r174, %r1223;
	st.shared.u32 	[%r1225], %r1220;
	mov.b32 	%r1226, {%rs37, %rs38};
	st.shared.u32 	[%r1225+2048], %r1226;
	mul.f32 	%f1559, %f1620, %f1824;
	// begin inline asm
	{  cvt.rn.f16.f32 %rs39, %f1559;}

	// end inline asm
	mul.f32 	%f1560, %f1620, %f1823;
	// begin inline asm
	{  cvt.rn.f16.f32 %rs40, %f1560;}

	// end inline asm
	mul.f32 	%f1561, %f1622, %f1822;
	// begin inline asm
	{  cvt.rn.f16.f32 %rs41, %f1561;}

	// end inline asm
	mul.f32 	%f1562, %f1622, %f1821;
	// begin inline asm
	{  cvt.rn.f16.f32 %rs42, %f1562;}

	// end inline asm
	mov.b32 	%r1227, {%rs39, %rs40};
	st.shared.u32 	[%r1225+16], %r1227;
	mov.b32 	%r1228, {%rs41, %rs42};
	st.shared.u32 	[%r1225+2064], %r1228;
	mul.f32 	%f1563, %f1620, %f1820;
	// begin inline asm
	{  cvt.rn.f16.f32 %rs43, %f1563;}

	// end inline asm
	mul.f32 	%f1564, %f1620, %f1819;
	// begin inline asm
	{  cvt.rn.f16.f32 %rs44, %f1564;}

	// end inline asm
	mul.f32 	%f1565, %f1622, %f1818;
	// begin inline asm
	{  cvt.rn.f16.f32 %rs45, %f1565;}

	// end inline asm
	mul.f32 	%f1566, %f1622, %f1817;
	// begin inline asm
	{  cvt.rn.f16.f32 %rs46, %f1566;}

	// end inline asm
	mov.b32 	%r1229, {%rs43, %rs44};
	st.shared.u32 	[%r1225+32], %r1229;
	mov.b32 	%r1230, {%rs45, %rs46};
	st.shared.u32 	[%r1225+2080], %r1230;
	mul.f32 	%f1567, %f1620, %f1816;
	// begin inline asm
	{  cvt.rn.f16.f32 %rs47, %f1567;}

	// end inline asm
	mul.f32 	%f1568, %f1620, %f1815;
	// begin inline asm
	{  cvt.rn.f16.f32 %rs48, %f1568;}

	// end inline asm
	mul.f32 	%f1569, %f1622, %f1814;
	// begin inline asm
	{  cvt.rn.f16.f32 %rs49, %f1569;}

	// end inline asm
	mul.f32 	%f1570, %f1622, %f1813;
	// begin inline asm
	{  cvt.rn.f16.f32 %rs50, %f1570;}

	// end inline asm
	mov.b32 	%r1231, {%rs47, %rs48};
	st.shared.u32 	[%r1225+48], %r1231;
	mov.b32 	%r1232, {%rs49, %rs50};
	st.shared.u32 	[%r1225+2096], %r1232;
	mul.f32 	%f1571, %f1620, %f1812;
	// begin inline asm
	{  cvt.rn.f16.f32 %rs51, %f1571;}

	// end inline asm
	mul.f32 	%f1572, %f1620, %f1811;
	// begin inline asm
	{  cvt.rn.f16.f32 %rs52, %f1572;}

	// end inline asm
	mul.f32 	%f1573, %f1622, %f1810;
	// begin inline asm
	{  cvt.rn.f16.f32 %rs53, %f1573;}

	// end inline asm
	mul.f32 	%f1574, %f1622, %f1809;
	// begin inline asm
	{  cvt.rn.f16.f32 %rs54, %f1574;}

	// end inline asm
	mov.b32 	%r1233, {%rs51, %rs52};
	st.shared.u32 	[%r1225+64], %r1233;
	mov.b32 	%r1234, {%rs53, %rs54};
	st.shared.u32 	[%r1225+2112], %r1234;
	mul.f32 	%f1575, %f1620, %f1808;
	// begin inline asm
	{  cvt.rn.f16.f32 %rs55, %f1575;}

	// end inline asm
	mul.f32 	%f1576, %f1620, %f1807;
	// begin inline asm
	{  cvt.rn.f16.f32 %rs56, %f1576;}

	// end inline asm
	mul.f32 	%f1577, %f1622, %f1806;
	// begin inline asm
	{  cvt.rn.f16.f32 %rs57, %f1577;}

	// end inline asm
	mul.f32 	%f1578, %f1622, %f1805;
	// begin inline asm
	{  cvt.rn.f16.f32 %rs58, %f1578;}

	// end inline asm
	mov.b32 	%r1235, {%rs55, %rs56};
	st.shared.u32 	[%r1225+80], %r1235;
	mov.b32 	%r1236, {%rs57, %rs58};
	st.shared.u32 	[%r1225+2128], %r1236;
	mul.f32 	%f1579, %f1620, %f1804;
	// begin inline asm
	{  cvt.rn.f16.f32 %rs59, %f1579;}

	// end inline asm
	mul.f32 	%f1580, %f1620, %f1803;
	// begin inline asm
	{  cvt.rn.f16.f32 %rs60, %f1580;}

	// end inline asm
	mul.f32 	%f1581, %f1622, %f1802;
	// begin inline asm
	{  cvt.rn.f16.f32 %rs61, %f1581;}

	// end inline asm
	mul.f32 	%f1582, %f1622, %f1801;
	// begin inline asm
	{  cvt.rn.f16.f32 %rs62, %f1582;}

	// end inline asm
	mov.b32 	%r1237, {%rs59, %rs60};
	st.shared.u32 	[%r1225+96], %r1237;
	mov.b32 	%r1238, {%rs61, %rs62};
	st.shared.u32 	[%r1225+2144], %r1238;
	mul.f32 	%f1583, %f1620, %f1800;
	// begin inline asm
	{  cvt.rn.f16.f32 %rs63, %f1583;}

	// end inline asm
	mul.f32 	%f1584, %f1620, %f1799;
	// begin inline asm
	{  cvt.rn.f16.f32 %rs64, %f1584;}

	// end inline asm
	mul.f32 	%f1585, %f1622, %f1798;
	// begin inline asm
	{  cvt.rn.f16.f32 %rs65, %f1585;}

	// end inline asm
	mul.f32 	%f1586, %f1622, %f1797;
	// begin inline asm
	{  cvt.rn.f16.f32 %rs66, %f1586;}

	// end inline asm
	mov.b32 	%r1239, {%rs63, %rs64};
	st.shared.u32 	[%r1225+112], %r1239;
	mov.b32 	%r1240, {%rs65, %rs66};
	st.shared.u32 	[%r1225+2160], %r1240;
	mul.f32 	%f1587, %f1620, %f1796;
	// begin inline asm
	{  cvt.rn.f16.f32 %rs67, %f1587;}

	// end inline asm
	mul.f32 	%f1588, %f1620, %f1795;
	// begin inline asm
	{  cvt.rn.f16.f32 %rs68, %f1588;}

	// end inline asm
	mul.f32 	%f1589, %f1622, %f1794;
	// begin inline asm
	{  cvt.rn.f16.f32 %rs69, %f1589;}

	// end inline asm
	mul.f32 	%f1590, %f1622, %f1793;
	// begin inline asm
	{  cvt.rn.f16.f32 %rs70, %f1590;}

	// end inline asm
	mov.b32 	%r1241, {%rs67, %rs68};
	st.shared.u32 	[%r1225+128], %r1241;
	mov.b32 	%r1242, {%rs69, %rs70};
	st.shared.u32 	[%r1225+2176], %r1242;
	mul.f32 	%f1591, %f1620, %f1792;
	// begin inline asm
	{  cvt.rn.f16.f32 %rs71, %f1591;}

	// end inline asm
	mul.f32 	%f1592, %f1620, %f1791;
	// begin inline asm
	{  cvt.rn.f16.f32 %rs72, %f1592;}

	// end inline asm
	mul.f32 	%f1593, %f1622, %f1790;
	// begin inline asm
	{  cvt.rn.f16.f32 %rs73, %f1593;}

	// end inline asm
	mul.f32 	%f1594, %f1622, %f1789;
	// begin inline asm
	{  cvt.rn.f16.f32 %rs74, %f1594;}

	// end inline asm
	mov.b32 	%r1243, {%rs71, %rs72};
	st.shared.u32 	[%r1225+144], %r1243;
	mov.b32 	%r1244, {%rs73, %rs74};
	st.shared.u32 	[%r1225+2192], %r1244;
	mul.f32 	%f1595, %f1620, %f1788;
	// begin inline asm
	{  cvt.rn.f16.f32 %rs75, %f1595;}

	// end inline asm
	mul.f32 	%f1596, %f1620, %f1787;
	// begin inline asm
	{  cvt.rn.f16.f32 %rs76, %f1596;}

	// end inline asm
	mul.f32 	%f1597, %f1622, %f1786;
	// begin inline asm
	{  cvt.rn.f16.f32 %rs77, %f1597;}

	// end inline asm
	mul.f32 	%f1598, %f1622, %f1785;
	// begin inline asm
	{  cvt.rn.f16.f32 %rs78, %f1598;}

	// end inline asm
	mov.b32 	%r1245, {%rs75, %rs76};
	st.shared.u32 	[%r1225+160], %r1245;
	mov.b32 	%r1246, {%rs77, %rs78};
	st.shared.u32 	[%r1225+2208], %r1246;
	mul.f32 	%f1599, %f1620, %f1784;
	// begin inline asm
	{  cvt.rn.f16.f32 %rs79, %f1599;}

	// end inline asm
	mul.f32 	%f1600, %f1620, %f1783;
	// begin inline asm
	{  cvt.rn.f16.f32 %rs80, %f1600;}

	// end inline asm
	mul.f32 	%f1601, %f1622, %f1782;
	// begin inline asm
	{  cvt.rn.f16.f32 %rs81, %f1601;}

	// end inline asm
	mul.f32 	%f1602, %f1622, %f1781;
	// begin inline asm
	{  cvt.rn.f16.f32 %rs82, %f1602;}

	// end inline asm
	mov.b32 	%r1247, {%rs79, %rs80};
	st.shared.u32 	[%r1225+176], %r1247;
	mov.b32 	%r1248, {%rs81, %rs82};
	st.shared.u32 	[%r1225+2224], %r1248;
	mul.f32 	%f1603, %f1620, %f1780;
	// begin inline asm
	{  cvt.rn.f16.f32 %rs83, %f1603;}

	// end inline asm
	mul.f32 	%f1604, %f1620, %f1779;
	// begin inline asm
	{  cvt.rn.f16.f32 %rs84, %f1604;}

	// end inline asm
	mul.f32 	%f1605, %f1622, %f1778;
	// begin inline asm
	{  cvt.rn.f16.f32 %rs85, %f1605;}

	// end inline asm
	mul.f32 	%f1606, %f1622, %f1777;
	// begin inline asm
	{  cvt.rn.f16.f32 %rs86, %f1606;}

	// end inline asm
	mov.b32 	%r1249, {%rs83, %rs84};
	st.shared.u32 	[%r1225+192], %r1249;
	mov.b32 	%r1250, {%rs85, %rs86};
	st.shared.u32 	[%r1225+2240], %r1250;
	mul.f32 	%f1607, %f1620, %f1776;
	// begin inline asm
	{  cvt.rn.f16.f32 %rs87, %f1607;}

	// end inline asm
	mul.f32 	%f1608, %f1620, %f1775;
	// begin inline asm
	{  cvt.rn.f16.f32 %rs88, %f1608;}

	// end inline asm
	mul.f32 	%f1609, %f1622, %f1774;
	// begin inline asm
	{  cvt.rn.f16.f32 %rs89, %f1609;}

	// end inline asm
	mul.f32 	%f1610, %f1622, %f1773;
	// begin inline asm
	{  cvt.rn.f16.f32 %rs90, %f1610;}

	// end inline asm
	mov.b32 	%r1251, {%rs87, %rs88};
	st.shared.u32 	[%r1225+208], %r1251;
	mov.b32 	%r1252, {%rs89, %rs90};
	st.shared.u32 	[%r1225+2256], %r1252;
	mul.f32 	%f1611, %f1620, %f1772;
	// begin inline asm
	{  cvt.rn.f16.f32 %rs91, %f1611;}

	// end inline asm
	mul.f32 	%f1612, %f1620, %f1771;
	// begin inline asm
	{  cvt.rn.f16.f32 %rs92, %f1612;}

	// end inline asm
	mul.f32 	%f1613, %f1622, %f1770;
	// begin inline asm
	{  cvt.rn.f16.f32 %rs93, %f1613;}

	// end inline asm
	mul.f32 	%f1614, %f1622, %f1769;
	// begin inline asm
	{  cvt.rn.f16.f32 %rs94, %f1614;}

	// end inline asm
	mov.b32 	%r1253, {%rs91, %rs92};
	st.shared.u32 	[%r1225+224], %r1253;
	mov.b32 	%r1254, {%rs93, %rs94};
	st.shared.u32 	[%r1225+2272], %r1254;
	mul.f32 	%f1615, %f1620, %f1768;
	// begin inline asm
	{  cvt.rn.f16.f32 %rs95, %f1615;}

	// end inline asm
	mul.f32 	%f1616, %f1620, %f1767;
	// begin inline asm
	{  cvt.rn.f16.f32 %rs96, %f1616;}

	// end inline asm
	mul.f32 	%f1617, %f1622, %f1766;
	// begin inline asm
	{  cvt.rn.f16.f32 %rs97, %f1617;}

	// end inline asm
	mul.f32 	%f1618, %f1622, %f1765;
	// begin inline asm
	{  cvt.rn.f16.f32 %rs98, %f1618;}

	// end inline asm
	mov.b32 	%r1255, {%rs95, %rs96};
	st.shared.u32 	[%r1225+240], %r1255;
	mov.b32 	%r1256, {%rs97, %rs98};
	st.shared.u32 	[%r1225+2288], %r1256;
	bar.sync 	0;
	shr.u32 	%r160, %r1, 4;
	add.s32 	%r161, %r5, %r160;
	setp.ge.s32 	%p51, %r161, %r164;
	shl.b32 	%r1257, %r160, 7;
	or.b32  	%r162, %r1257, %r75;
	shl.b32 	%r1258, %r162, 1;
	add.s32 	%r163, %r174, %r1258;
	@%p51 bra 	$L__BB4_64;
	cvt.u64.u32 	%rd29, %r162;
	add.s64 	%rd30, %rd6, %rd29;
	shl.b64 	%rd31, %rd30, 1;
	add.s64 	%rd32, %rd1, %rd31;
	ld.shared.v4.f32 	{%f1623, %f1624, %f1625, %f1626}, [%r163];
	st.global.v4.f32 	[%rd32], {%f1623, %f1624, %f1625, %f1626};
$L__BB4_64:
	add.s32 	%r1259, %r161, 16;
	setp.ge.s32 	%p52, %r1259, %r164;
	@%p52 bra 	$L__BB4_66;
	or.b32  	%r1262, %r162, 2048;
	cvt.u64.u32 	%rd33, %r1262;
	add.s64 	%rd34, %rd6, %rd33;
	shl.b64 	%rd35, %rd34, 1;
	add.s64 	%rd36, %rd1, %rd35;
	ld.shared.v4.f32 	{%f1627, %f1628, %f1629, %f1630}, [%r163+4096];
	st.global.v4.f32 	[%rd36], {%f1627, %f1628, %f1629, %f1630};
$L__BB4_66:
	add.s32 	%r1263, %r161, 32;
	setp.ge.s32 	%p53, %r1263, %r164;
	@%p53 bra 	$L__BB4_68;
	or.b32  	%r1266, %r162, 4096;
	cvt.u64.u32 	%rd37, %r1266;
	add.s64 	%rd38, %rd6, %rd37;
	shl.b64 	%rd39, %rd38, 1;
	add.s64 	%rd40, %rd1, %rd39;
	ld.shared.v4.f32 	{%f1631, %f1632, %f1633, %f1634}, [%r163+8192];
	st.global.v4.f32 	[%rd40], {%f1631, %f1632, %f1633, %f1634};
$L__BB4_68:
	add.s32 	%r1267, %r161, 48;
	setp.ge.s32 	%p54, %r1267, %r164;
	@%p54 bra 	$L__BB4_70;
	or.b32  	%r1270, %r162, 6144;
	cvt.u64.u32 	%rd41, %r1270;
	add.s64 	%rd42, %rd6, %rd41;
	shl.b64 	%rd43, %rd42, 1;
	add.s64 	%rd44, %rd1, %rd43;
	ld.shared.v4.f32 	{%f1635, %f1636, %f1637, %f1638}, [%r163+12288];
	st.global.v4.f32 	[%rd44], {%f1635, %f1636, %f1637, %f1638};
$L__BB4_70:
	add.s32 	%r1271, %r161, 64;
	setp.ge.s32 	%p55, %r1271, %r164;
	@%p55 bra 	$L__BB4_72;
	or.b32  	%r1274, %r162, 8192;
	cvt.u64.u32 	%rd45, %r1274;
	add.s64 	%rd46, %rd6, %rd45;
	shl.b64 	%rd47, %rd46, 1;
	add.s64 	%rd48, %rd1, %rd47;
	ld.shared.v4.f32 	{%f1639, %f1640, %f1641, %f1642}, [%r163+16384];
	st.global.v4.f32 	[%rd48], {%f1639, %f1640, %f1641, %f1642};
$L__BB4_72:
	add.s32 	%r1275, %r161, 80;
	setp.ge.s32 	%p56, %r1275, %r164;
	@%p56 bra 	$L__BB4_74;
	or.b32  	%r1278, %r162, 10240;
	cvt.u64.u32 	%rd49, %r1278;
	add.s64 	%rd50, %rd6, %rd49;
	shl.b64 	%rd51, %rd50, 1;
	add.s64 	%rd52, %rd1, %rd51;
	ld.shared.v4.f32 	{%f1643, %f1644, %f1645, %f1646}, [%r163+20480];
	st.global.v4.f32 	[%rd52], {%f1643, %f1644, %f1645, %f1646};
$L__BB4_74:
	add.s32 	%r1279, %r161, 96;
	setp.ge.s32 	%p57, %r1279, %r164;
	@%p57 bra 	$L__BB4_76;
	or.b32  	%r1282, %r162, 12288;
	cvt.u64.u32 	%rd53, %r1282;
	add.s64 	%rd54, %rd6, %rd53;
	shl.b64 	%rd55, %rd54, 1;
	add.s64 	%rd56, %rd1, %rd55;
	ld.shared.v4.f32 	{%f1647, %f1648, %f1649, %f1650}, [%r163+24576];
	st.global.v4.f32 	[%rd56], {%f1647, %f1648, %f1649, %f1650};
$L__BB4_76:
	add.s32 	%r1283, %r161, 112;
	setp.ge.s32 	%p58, %r1283, %r164;
	@%p58 bra 	$L__BB4_78;
	or.b32  	%r1286, %r162, 14336;
	cvt.u64.u32 	%rd57, %r1286;
	add.s64 	%rd58, %rd6, %rd57;
	shl.b64 	%rd59, %rd58, 1;
	add.s64 	%rd60, %rd1, %rd59;
	ld.shared.v4.f32 	{%f1651, %f1652, %f1653, %f1654}, [%r163+28672];
	st.global.v4.f32 	[%rd60], {%f1651, %f1652, %f1653, %f1654};
$L__BB4_78:
	ret;

}
	// .globl	_Z18flash_attention_v9ILi128ELi64ELi8ELi128ELb0ELi1ELb0ELb1ELb0ELb0ELb0ELb1EEvPK6__halfS2_S2_PS0_PfS4_ifi
.visible .entry _Z18flash_attention_v9ILi128ELi64ELi8ELi128ELb0ELi1ELb0ELb1ELb0ELb0ELb0ELb1EEvPK6__halfS2_S2_PS0_PfS4_ifi(
	.param .u64 .ptr .align 1 _Z18flash_attention_v9ILi128ELi64ELi8ELi128ELb0ELi1ELb0ELb1ELb0ELb0ELb0ELb1EEvPK6__halfS2_S2_PS0_PfS4_ifi_param_0,
	.param .u64 .ptr .align 1 _Z18flash_attention_v9ILi128ELi64ELi8ELi128ELb0ELi1ELb0ELb1ELb0ELb0ELb0ELb1EEvPK6__halfS2_S2_PS0_PfS4_ifi_param_1,
	.param .u64 .ptr .align 1 _Z18flash_attention_v9ILi128ELi64ELi8ELi128ELb0ELi1ELb0ELb1ELb0ELb0ELb0ELb1EEvPK6__halfS2_S2_PS0_PfS4_ifi_param_2,
	.param .u64 .ptr .align 1 _Z18flash_attention_v9ILi128ELi64ELi8ELi128ELb0ELi1ELb0ELb1ELb0ELb0ELb0ELb1EEvPK6__halfS2_S2_PS0_PfS4_ifi_param_3,
	.param .u64 .ptr .align 1 _Z18flash_attention_v9ILi128ELi64ELi8ELi128ELb0ELi1ELb0ELb1ELb0ELb0ELb0ELb1EEvPK6__halfS2_S2_PS0_PfS4_ifi_param_4,
	.param .u64 .ptr .align 1 _Z18flash_attention_v9ILi128ELi64ELi8ELi128ELb0ELi1ELb0ELb1ELb0ELb0ELb0ELb1EEvPK6__halfS2_S2_PS0_PfS4_ifi_param_5,
	.param .u32 _Z18flash_attention_v9ILi128ELi64ELi8ELi128ELb0ELi1ELb0ELb1ELb0ELb0ELb0ELb1EEvPK6__halfS2_S2_PS0_PfS4_ifi_param_6,
	.param .f32 _Z18flash_attention_v9ILi128ELi64ELi8ELi128ELb0ELi1ELb0ELb1ELb0ELb0ELb0ELb1EEvPK6__halfS2_S2_PS0_PfS4_ifi_param_7,
	.param .u32 _Z18flash_attention_v9ILi128ELi64ELi8ELi128ELb0ELi1ELb0ELb1ELb0ELb0ELb0ELb1EEvPK6__halfS2_S2_PS0_PfS4_ifi_param_8
)
.maxntid 256
.minnctapersm 1
{
	.reg .pred 	%p<77>;
	.reg .b16 	%rs<97>;
	.reg .b32 	%r<1415>;
	.reg .b32 	%f<1805>;
	.reg .b64 	%rd<104>;

	ld.param.u64 	%rd7, [_Z18flash_attention_v9ILi128ELi64ELi8ELi128ELb0ELi1ELb0ELb1ELb0ELb0ELb0ELb1EEvPK6__halfS2_S2_PS0_PfS4_ifi_param_0];
	ld.param.u64 	%rd8, [_Z18flash_attention_v9ILi128ELi64ELi8ELi128ELb0ELi1ELb0ELb1ELb0ELb0ELb0ELb1EEvPK6__halfS2_S2_PS0_PfS4_ifi_param_1];
	ld.param.u64 	%rd9, [_Z18flash_attention_v9ILi128ELi64ELi8ELi128ELb0ELi1ELb0ELb1ELb0ELb0ELb0ELb1EEvPK6__halfS2_S2_PS0_PfS4_ifi_param_2];
	ld.param.u64 	%rd10, [_Z18flash_attention_v9ILi128ELi64ELi8ELi128ELb0ELi1ELb0ELb1ELb0ELb0ELb0ELb1EEvPK6__halfS2_S2_PS0_PfS4_ifi_param_3];
	ld.param.u32 	%r160, [_Z18flash_attention_v9ILi128ELi64ELi8ELi128ELb0ELi1ELb0ELb1ELb0ELb0ELb0ELb1EEvPK6__halfS2_S2_PS0_PfS4_ifi_param_6];
	ld.param.f32 	%f303, [_Z18flash_attention_v9ILi128ELi64ELi8ELi128ELb0ELi1ELb0ELb1ELb0ELb0ELb0ELb1EEvPK6__halfS2_S2_PS0_PfS4_ifi_param_7];
	cvta.to.global.u64 	%rd1, %rd10;
	mov.u32 	%r1, %tid.x;
	and.b32  	%r2, %r1, 31;
	shr.u32 	%r3, %r2, 2;
	mov.u32 	%r4, %ctaid.x;
	shl.b32 	%r5, %r4, 7;
	setp.ge.s32 	%p1, %r5, %r160;
	@%p1 bra 	$L__BB5_83;
	mov.u32 	%r164, %ctaid.y;
	cvta.to.global.u64 	%rd13, %rd7;
	shr.u32 	%r165, %r1, 1;
	and.b32  	%r6, %r165, 112;
	add.s32 	%r166, %r6, %r5;
	add.s32 	%r7, %r166, %r3;
	add.s32 	%r8, %r7, 8;
	mul.lo.s32 	%r167, %r164, %r160;
	shl.b32 	%r168, %r167, 7;
	cvt.s64.s32 	%rd2, %r168;
	shl.b32 	%r169, %r166, 7;
	cvt.s64.s32 	%rd14, %r169;
	add.s64 	%rd15, %rd2, %rd14;
	shl.b64 	%rd16, %rd15, 1;
	add.s64 	%rd17, %rd13, %rd16;
	mov.u32 	%r170, smem;
	cvt.u64.u32 	%rd18, %r170;
	cvta.shared.u64 	%rd12, %rd18;
	add.s64 	%rd11, %rd12, 17408;
	// begin inline asm
	{.reg .u64 u64addr;
 cvta.to.shared.u64 u64addr, %rd11;
 cvt.u32.u64 %r161, u64addr;}

	// end inline asm
	// begin inline asm
	{.reg .u64 u64addr;
 cvta.to.shared.u64 u64addr, %rd12;
 cvt.u32.u64 %r162, u64addr;}

	// end inline asm
	shl.b32 	%r171, %r1, 1;
	and.b32  	%r9, %r171, 6;
	setp.ge.s32 	%p2, %r7, %r160;
	shl.b32 	%r172, %r3, 7;
	or.b32  	%r173, %r172, %r9;
	mul.wide.u32 	%rd19, %r173, 2;
	add.s64 	%rd3, %rd17, %rd19;
	mov.b32 	%r1372, 0;
	mov.u32 	%r1373, %r1372;
	@%p2 bra 	$L__BB5_3;
	ld.global.nc.u32 	%r1373, [%rd3];
	ld.global.nc.u32 	%r1372, [%rd3+16];
$L__BB5_3:
	setp.ge.s32 	%p3, %r8, %r160;
	mov.b32 	%r1374, 0;
	mov.u32 	%r1375, %r1374;
	@%p3 bra 	$L__BB5_5;
	ld.global.nc.u32 	%r1375, [%rd3+2048];
	ld.global.nc.u32 	%r1374, [%rd3+2064];
$L__BB5_5:
	setp.ge.s32 	%p4, %r7, %r160;
	mov.b32 	%r1376, 0;
	mov.u32 	%r1377, %r1376;
	@%p4 bra 	$L__BB5_7;
	ld.global.nc.u32 	%r1377, [%rd3+32];
	ld.global.nc.u32 	%r1376, [%rd3+48];
$L__BB5_7:
	setp.ge.s32 	%p5, %r8, %r160;
	mov.b32 	%r1378, 0;
	mov.u32 	%r1379, %r1378;
	@%p5 bra 	$L__BB5_9;
	ld.global.nc.u32 	%r1379, [%rd3+2080];
	ld.global.nc.u32 	%r1378, [%rd3+2096];
$L__BB5_9:
	setp.ge.s32 	%p6, %r7, %r160;
	mov.b32 	%r1380, 0;
	mov.u32 	%r1381, %r1380;
	@%p6 bra 	$L__BB5_11;
	ld.global.nc.u32 	%r1381, [%rd3+64];
	ld.global.nc.u32 	%r1380, [%rd3+80];
$L__BB5_11:
	setp.ge.s32 	%p7, %r8, %r160;
	mov.b32 	%r1382, 0;
	mov.u32 	%r1383, %r1382;
	@%p7 bra 	$L__BB5_13;
	ld.global.nc.u32 	%r1383, [%rd3+2112];
	ld.global.nc.u32 	%r1382, [%rd3+2128];
$L__BB5_13:
	setp.ge.s32 	%p8, %r7, %r160;
	mov.b32 	%r1384, 0;
	mov.u32 	%r1385, %r1384;
	@%p8 bra 	$L__BB5_15;
	ld.global.nc.u32 	%r1385, [%rd3+96];
	ld.global.nc.u32 	%r1384, [%rd3+112];
$L__BB5_15:
	setp.ge.s32 	%p9, %r8, %r160;
	mov.b32 	%r1386, 0;
	mov.u32 	%r1387, %r1386;
	@%p9 bra 	$L__BB5_17;
	ld.global.nc.u32 	%r1387, [%rd3+2144];
	ld.global.nc.u32 	%r1386, [%rd3+2160];
$L__BB5_17:
	setp.ge.s32 	%p10, %r7, %r160;
	mov.b32 	%r1388, 0;
	mov.u32 	%r1389, %r1388;
	@%p10 bra 	$L__BB5_19;
	ld.global.nc.u32 	%r1389, [%rd3+128];
	ld.global.nc.u32 	%r1388, [%rd3+144];
$L__BB5_19:
	setp.ge.s32 	%p11, %r8, %r160;
	mov.b32 	%r1390, 0;
	mov.u32 	%r1391, %r1390;
	@%p11 bra 	$L__BB5_21;
	ld.global.nc.u32 	%r1391, [%rd3+2176];
	ld.global.nc.u32 	%r1390, [%rd3+2192];
$L__BB5_21:
	setp.ge.s32 	%p12, %r7, %r160;
	mov.b32 	%r1392, 0;
	mov.u32 	%r1393, %r1392;
	@%p12 bra 	$L__BB5_23;
	ld.global.nc.u32 	%r1393, [%rd3+160];
	ld.global.nc.u32 	%r1392, [%rd3+176];
$L__BB5_23:
	setp.ge.s32 	%p13, %r8, %r160;
	mov.b32 	%r1394, 0;
	mov.u32 	%r1395, %r1394;
	@%p13 bra 	$L__BB5_25;
	ld.global.nc.u32 	%r1395, [%rd3+2208];
	ld.global.nc.u32 	%r1394, [%rd3+2224];
$L__BB5_25:
	setp.ge.s32 	%p14, %r7, %r160;
	mov.b32 	%r1396, 0;
	mov.u32 	%r1397, %r1396;
	@%p14 bra 	$L__BB5_27;
	ld.global.nc.u32 	%r1397, [%rd3+192];
	ld.global.nc.u32 	%r1396, [%rd3+208];
$L__BB5_27:
	setp.ge.s32 	%p15, %r8, %r160;
	mov.b32 	%r1398, 0;
	mov.u32 	%r1399, %r1398;
	@%p15 bra 	$L__BB5_29;
	ld.global.nc.u32 	%r1399, [%rd3+2240];
	ld.global.nc.u32 	%r1398, [%rd3+2256];
$L__BB5_29:
	setp.ge.s32 	%p16, %r7, %r160;
	mov.b32 	%r1400, 0;
	mov.u32 	%r1401, %r1400;
	@%p16 bra 	$L__BB5_31;
	ld.global.nc.u32 	%r1401, [%rd3+224];
	ld.global.nc.u32 	%r1400, [%rd3+240];
$L__BB5_31:
	setp.ge.s32 	%p17, %r8, %r160;
	mov.b32 	%r1402, 0;
	mov.u32 	%r1403, %r1402;
	@%p17 bra 	$L__BB5_33;
	ld.global.nc.u32 	%r1403, [%rd3+2272];
	ld.global.nc.u32 	%r1402, [%rd3+2288];
$L__BB5_33:
	shl.b64 	%rd29, %rd2, 1;
	add.s64 	%rd4, %rd8, %rd29;
	add.s64 	%rd5, %rd9, %rd29;
	cvta.shared.u64 	%rd20, %rd18;
	// begin inline asm
	{.reg .u64 u64addr;
 cvta.to.shared.u64 u64addr, %rd20;
 cvt.u32.u64 %r189, u64addr;}

	// end inline asm
	add.s32 	%r75, %r189, 17408;
	and.b32  	%r207, %r1, 15;
	shr.u32 	%r76, %r1, 4;
	setp.lt.s32 	%p18, %r76, %r160;
	selp.b32 	%r199, 16, 0, %p18;
	mul.lo.s32 	%r77, %r76, 272;
	add.s32 	%r208, %r77, %r189;
	shl.b32 	%r209, %r1, 4;
	and.b32  	%r78, %r209, 240;
	add.s32 	%r190, %r208, %r78;
	shl.b32 	%r80, %r1, 3;
	mul.wide.u32 	%rd31, %r80, 2;
	add.s64 	%rd21, %rd4, %rd31;
	// begin inline asm
	cp.async.ca.shared.global [%r190], [%rd21], 16, %r199;

	// end inline asm
	or.b32  	%r210, %r1, 256;
	shr.u32 	%r1407, %r210, 4;
	setp.lt.s32 	%p19, %r1407, %r160;
	selp.b32 	%r201, 16, 0, %p19;
	mul.lo.s32 	%r82, %r1407, 272;
	add.s32 	%r211, %r82, %r189;
	add.s32 	%r192, %r211, %r78;
	shl.b32 	%r212, %r1407, 7;
	and.b32  	%r84, %r80, 120;
	or.b32  	%r1408, %r212, %r84;
	mul.wide.u32 	%rd32, %r1408, 2;
	add.s64 	%rd22, %rd4, %rd32;
	// begin inline asm
	cp.async.ca.shared.global [%r192], [%rd22], 16, %r201;

	// end inline asm
	or.b32  	%r213, %r1, 512;
	shr.u32 	%r1409, %r213, 4;
	setp.lt.s32 	%p20, %r1409, %r160;
	selp.b32 	%r203, 16, 0, %p20;
	mul.lo.s32 	%r87, %r1409, 272;
	add.s32 	%r214, %r87, %r189;
	add.s32 	%r194, %r214, %r78;
	shl.b32 	%r215, %r1409, 7;
	or.b32  	%r1410, %r215, %r84;
	mul.wide.u32 	%rd33, %r1410, 2;
	add.s64 	%rd23, %rd4, %rd33;
	// begin inline asm
	cp.async.ca.shared.global [%r194], [%rd23], 16, %r203;

	// end inline asm
	or.b32  	%r216, %r1, 768;
	shr.u32 	%r1411, %r216, 4;
	setp.lt.s32 	%p21, %r1411, %r160;
	selp.b32 	%r205, 16, 0, %p21;
	mul.lo.s32 	%r91, %r1411, 272;
	add.s32 	%r217, %r91, %r189;
	add.s32 	%r196, %r217, %r78;
	shl.b32 	%r218, %r1411, 7;
	or.b32  	%r1412, %r218, %r84;
	mul.wide.u32 	%rd34, %r1412, 2;
	add.s64 	%rd24, %rd4, %rd34;
	// begin inline asm
	cp.async.ca.shared.global [%r196], [%rd24], 16, %r205;

	// end inline asm
	and.b32  	%r219, %r76, 7;
	xor.b32  	%r220, %r219, %r207;
	shl.b32 	%r94, %r76, 8;
	add.s32 	%r221, %r75, %r94;
	shl.b32 	%r95, %r220, 4;
	add.s32 	%r198, %r221, %r95;
	add.s64 	%rd25, %rd5, %rd31;
	// begin inline asm
	cp.async.ca.shared.global [%r198], [%rd25], 16, %r199;

	// end inline asm
	shl.b32 	%r97, %r1407, 8;
	add.s32 	%r222, %r75, %r97;
	add.s32 	%r200, %r222, %r95;
	add.s64 	%rd26, %rd5, %rd32;
	// begin inline asm
	cp.async.ca.shared.global [%r200], [%rd26], 16, %r201;

	// end inline asm
	shl.b32 	%r99, %r1409, 8;
	add.s32 	%r223, %r75, %r99;
	add.s32 	%r202, %r223, %r95;
	add.s64 	%rd27, %rd5, %rd33;
	// begin inline asm
	cp.async.ca.shared.global [%r202], [%rd27], 16, %r203;

	// end inline asm
	shl.b32 	%r101, %r1411, 8;
	add.s32 	%r224, %r75, %r101;
	add.s32 	%r204, %r224, %r95;
	add.s64 	%rd28, %rd5, %rd34;
	// begin inline asm
	cp.async.ca.shared.global [%r204], [%rd28], 16, %r205;

	// end inline asm
	// begin inline asm
	cp.async.commit_group;

	// end inline asm
	setp.lt.s32 	%p22, %r160, 65;
	@%p22 bra 	$L__BB5_37;
	or.b32  	%r241, %r76, 64;
	setp.lt.u32 	%p23, %r241, %r160;
	selp.b32 	%r234, 16, 0, %p23;
	add.s32 	%r225, %r190, 33792;
	shl.b32 	%r242, %r76, 7;
	or.b32  	%r243, %r242, %r84;
	or.b32  	%r103, %r243, 8192;
	mul.wide.u32 	%rd43, %r103, 2;
	add.s64 	%rd35, %rd4, %rd43;
	// begin inline asm
	cp.async.ca.shared.global [%r225], [%rd35], 16, %r234;

	// end inline asm
	or.b32  	%r244, %r1407, 64;
	setp.lt.u32 	%p24, %r244, %r160;
	selp.b32 	%r236, 16, 0, %p24;
	add.s32 	%r227, %r192, 33792;
	or.b32  	%r245, %r1408, 8192;
	mul.wide.u32 	%rd44, %r245, 2;
	add.s64 	%rd36, %rd4, %rd44;
	// begin inline asm
	cp.async.ca.shared.global [%r227], [%rd36], 16, %r236;

	// end inline asm
	or.b32  	%r246, %r1409, 64;
	setp.lt.u32 	%p25, %r246, %r160;
	selp.b32 	%r238, 16, 0, %p25;
	add.s32 	%r229, %r194, 33792;
	or.b32  	%r247, %r1410, 8192;
	mul.wide.u32 	%rd45, %r247, 2;
	add.s64 	%rd37, %rd4, %rd45;
	// begin inline asm
	cp.async.ca.shared.global [%r229], [%rd37], 16, %r238;

	// end inline asm
	or.b32  	%r248, %r1411, 64;
	setp.lt.u32 	%p26, %r248, %r160;
	selp.b32 	%r240, 16, 0, %p26;
	add.s32 	%r231, %r196, 33792;
	or.b32  	%r249, %r1412, 8192;
	mul.wide.u32 	%rd46, %r249, 2;
	add.s64 	%rd38, %rd4, %rd46;
	// begin inline asm
	cp.async.ca.shared.global [%r231], [%rd38], 16, %r240;

	// end inline asm
	add.s32 	%r233, %r198, 33792;
	add.s64 	%rd39, %rd5, %rd43;
	// begin inline asm
	cp.async.ca.shared.global [%r233], [%rd39], 16, %r234;

	// end inline asm
	add.s32 	%r235, %r200, 33792;
	add.s64 	%rd40, %rd5, %rd44;
	// begin inline asm
	cp.async.ca.shared.global [%r235], [%rd40], 16, %r236;

	// end inline asm
	add.s32 	%r237, %r202, 33792;
	add.s64 	%rd41, %rd5, %rd45;
	// begin inline asm
	cp.async.ca.shared.global [%r237], [%rd41], 16, %r238;

	// end inline asm
	add.s32 	%r239, %r204, 33792;
	add.s64 	%rd42, %rd5, %rd46;
	// begin inline asm
	cp.async.ca.shared.global [%r239], [%rd42], 16, %r240;

	// end inline asm
	// begin inline asm
	cp.async.commit_group;

	// end inline asm
	setp.lt.u32 	%p27, %r160, 129;
	@%p27 bra 	$L__BB5_36;
	or.b32  	%r266, %r76, 128;
	setp.lt.u32 	%p28, %r266, %r160;
	selp.b32 	%r259, 16, 0, %p28;
	add.s32 	%r250, %r190, 67584;
	add.s32 	%r267, %r103, 8192;
	mul.wide.u32 	%rd55, %r267, 2;
	add.s64 	%rd47, %rd4, %rd55;
	// begin inline asm
	cp.async.ca.shared.global [%r250], [%rd47], 16, %r259;

	// end inline asm
	or.b32  	%r268, %r1407, 128;
	setp.lt.u32 	%p29, %r268, %r160;
	selp.b32 	%r261, 16, 0, %p29;
	add.s32 	%r252, %r192, 67584;
	or.b32  	%r269, %r1408, 16384;
	mul.wide.u32 	%rd56, %r269, 2;
	add.s64 	%rd48, %rd4, %rd56;
	// begin inline asm
	cp.async.ca.shared.global [%r252], [%rd48], 16, %r261;

	// end inline asm
	or.b32  	%r270, %r1409, 128;
	setp.lt.u32 	%p30, %r270, %r160;
	selp.b32 	%r263, 16, 0, %p30;
	add.s32 	%r254, %r194, 67584;
	or.b32  	%r271, %r1410, 16384;
	mul.wide.u32 	%rd57, %r271, 2;
	add.s64 	%rd49, %rd4, %rd57;
	// begin inline asm
	cp.async.ca.shared.global [%r254], [%rd49], 16, %r263;

	// end inline asm
	or.b32  	%r272, %r1411, 128;
	setp.lt.u32 	%p31, %r272, %r160;
	selp.b32 	%r265, 16, 0, %p31;
	add.s32 	%r256, %r196, 67584;
	or.b32  	%r273, %r1412, 16384;
	mul.wide.u32 	%rd58, %r273, 2;
	add.s64 	%rd50, %rd4, %rd58;
	// begin inline asm
	cp.async.ca.shared.global [%r256], [%rd50], 16, %r265;

	// end inline asm
	add.s32 	%r258, %r198, 67584;
	add.s64 	%rd51, %rd5, %rd55;
	// begin inline asm
	cp.async.ca.shared.global [%r258], [%rd51], 16, %r259;

	// end inline asm
	add.s32 	%r260, %r200, 67584;
	add.s64 	%rd52, %rd5, %rd56;
	// begin inline asm
	cp.async.ca.shared.global [%r260], [%rd52], 16, %r261;

	// end inline asm
	add.s32 	%r262, %r202, 67584;
	add.s64 	%rd53, %rd5, %rd57;
	// begin inline asm
	cp.async.ca.shared.global [%r262], [%rd53], 16, %r263;

	// end inline asm
	add.s32 	%r264, %r204, 67584;
	add.s64 	%rd54, %rd5, %rd58;
	// begin inline asm
	cp.async.ca.shared.global [%r264], [%rd54], 16, %r265;

	// end inline asm
	// begin inline asm
	cp.async.commit_group;

	// end inline asm
	// begin inline asm
	cp.async.wait_group 2;

	// end inline asm
	bra.uni 	$L__BB5_38;
$L__BB5_36:
	// begin inline asm
	cp.async.wait_group 1;

	// end inline asm
	bra.uni 	$L__BB5_38;
$L__BB5_37:
	// begin inline asm
	cp.async.wait_group 0;

	// end inline asm
$L__BB5_38:
	bar.sync 	0;
	setp.lt.s32 	%p32, %r160, 1;
	mov.f32 	%f1637, 0f00000000;
	mov.f32 	%f1638, %f1637;
	mov.f32 	%f1639, %f1637;
	mov.f32 	%f1640, %f1637;
	mov.f32 	%f1641, %f1637;
	mov.f32 	%f1642, %f1637;
	mov.f32 	%f1643, %f1637;
	mov.f32 	%f1644, %f1637;
	mov.f32 	%f1645, %f1637;
	mov.f32 	%f1646, %f1637;
	mov.f32 	%f1647, %f1637;
	mov.f32 	%f1648, %f1637;
	mov.f32 	%f1649, %f1637;
	mov.f32 	%f1650, %f1637;
	mov.f32 	%f1651, %f1637;
	mov.f32 	%f1652, %f1637;
	mov.f32 	%f1653, %f1637;
	mov.f32 	%f1654, %f1637;
	mov.f32 	%f1655, %f1637;
	mov.f32 	%f1656, %f1637;
	mov.f32 	%f1657, %f1637;
	mov.f32 	%f1658, %f1637;
	mov.f32 	%f1659, %f1637;
	mov.f32 	%f1660, %f1637;
	mov.f32 	%f1661, %f1637;
	mov.f32 	%f1662, %f1637;
	mov.f32 	%f1663, %f1637;
	mov.f32 	%f1664, %f1637;
	mov.f32 	%f1665, %f1637;
	mov.f32 	%f1666, %f1637;
	mov.f32 	%f1667, %f1637;
	mov.f32 	%f1668, %f1637;
	mov.f32 	%f1669, %f1637;
	mov.f32 	%f1670, %f1637;
	mov.f32 	%f1671, %f1637;
	mov.f32 	%f1672, %f1637;
	mov.f32 	%f1673, %f1637;
	mov.f32 	%f1674, %f1637;
	mov.f32 	%f1675, %f1637;
	mov.f32 	%f1676, %f1637;
	mov.f32 	%f1677, %f1637;
	mov.f32 	%f1678, %f1637;
	mov.f32 	%f1679, %f1637;
	mov.f32 	%f1680, %f1637;
	mov.f32 	%f1681, %f1637;
	mov.f32 	%f1682, %f1637;
	mov.f32 	%f1683, %f1637;
	mov.f32 	%f1684, %f1637;
	mov.f32 	%f1685, %f1637;
	mov.f32 	%f1686, %f1637;
	mov.f32 	%f1687, %f1637;
	mov.f32 	%f1688, %f1637;
	mov.f32 	%f1689, %f1637;
	mov.f32 	%f1690, %f1637;
	mov.f32 	%f1691, %f1637;
	mov.f32 	%f1692, %f1637;
	mov.f32 	%f1693, %f1637;
	mov.f32 	%f1694, %f1637;
	mov.f32 	%f1695, %f1637;
	mov.f32 	%f1696, %f1637;
	mov.f32 	%f1697, %f1637;
	mov.f32 	%f1698, %f1637;
	mov.f32 	%f1699, %f1637;
	mov.f32 	%f1700, %f1637;
	mov.f32 	%f1704, %f1637;
	mov.f32 	%f1703, %f1637;
	@%p32 bra 	$L__BB5_67;
	min.u32 	%r276, %r2, 15;
	shl.b32 	%r104, %r276, 8;
	mul.lo.s32 	%r277, %r3, 136;
	or.b32  	%r105, %r277, %r9;
	shl.b32 	%r278, %r276, 4;
	and.b32  	%r106, %r278, 112;
	xor.b32  	%r107, %r106, 16;
	xor.b32  	%r108, %r106, 32;
	xor.b32  	%r109, %r106, 48;
	xor.b32  	%r110, %r106, 64;
	xor.b32  	%r111, %r106, 80;
	xor.b32  	%r112, %r106, 96;
	xor.b32  	%r113, %r106, 112;
	or.b32  	%r114, %r106, 128;
	xor.b32  	%r115, %r106, 144;
	xor.b32  	%r116, %r106, 160;
	xor.b32  	%r117, %r106, 176;
	xor.b32  	%r118, %r106, 192;
	xor.b32  	%r119, %r106, 208;
	xor.b32  	%r120, %r106, 224;
	xor.b32  	%r121, %r106, 240;
	add.s32 	%r122, %r77, %r78;
	add.s32 	%r123, %r82, %r78;
	add.s32 	%r124, %r87, %r78;
	add.s32 	%r125, %r91, %r78;
	add.s32 	%r126, %r94, %r95;
	add.s32 	%r127, %r97, %r95;
	add.s32 	%r128, %r99, %r95;
	add.s32 	%r129, %r101, %r95;
	shl.b32 	%r279, %r76, 7;
	or.b32  	%r1406, %r279, %r84;
	or.b32  	%r1404, %r9, 32;
	mov.f32 	%f1701, 0fFF7FFFFF;
	mov.b32 	%r1414, 0;
	mov.f32 	%f1637, 0f00000000;
	mov.b32 	%r1413, 192;
	shl.b32 	%r666, %r105, 1;
	mov.u32 	%r1405, %r76;
	mov.f32 	%f1702, %f1701;
$L__BB5_40:
	mul.lo.s32 	%r143, %r1414, 33792;
	add.s32 	%r665, %r170, %r143;
	add.s32 	%r144, %r75, %r143;
	add.s32 	%r667, %r665, %r666;
	ld.shared.u32 	%r284, [%r667];
	ld.shared.u32 	%r285, [%r667+16];
	mov.f32 	%f370, 0f00000000;
	// begin inline asm
	mma.sync.aligned.m16n8k16.row.col.f32.f16.f16.f32 {%f307,%f308,%f309,%f310},{%r1373,%r1372,%r1375,%r1374},{%r284,%r285},{%f370,%f370,%f370,%f370};

	// end inline asm
	ld.shared.u32 	%r290, [%r667+2176];
	ld.shared.u32 	%r291, [%r667+2192];
	// begin inline asm
	mma.sync.aligned.m16n8k16.row.col.f32.f16.f16.f32 {%f315,%f316,%f317,%f318},{%r1373,%r1372,%r1375,%r1374},{%r290,%r291},{%f370,%f370,%f370,%f370};

	// end inline asm
	ld.shared.u32 	%r296, [%r667+4352];
	ld.shared.u32 	%r297, [%r667+4368];
	// begin inline asm
	mma.sync.aligned.m16n8k16.row.col.f32.f16.f16.f32 {%f323,%f324,%f325,%f326},{%r1373,%r1372,%r1375,%r1374},{%r296,%r297},{%f370,%f370,%f370,%f370};

	// end inline asm
	ld.shared.u32 	%r302, [%r667+6528];
	ld.shared.u32 	%r303, [%r667+6544];
	// begin inline asm
	mma.sync.aligned.m16n8k16.row.col.f32.f16.f16.f32 {%f331,%f332,%f333,%f334},{%r1373,%r1372,%r1375,%r1374},{%r302,%r303},{%f370,%f370,%f370,%f370};

	// end inline asm
	ld.shared.u32 	%r308, [%r667+8704];
	ld.shared.u32 	%r309, [%r667+8720];
	// begin inline asm
	mma.sync.aligned.m16n8k16.row.col.f32.f16.f16.f32 {%f339,%f340,%f341,%f342},{%r1373,%r1372,%r1375,%r1374},{%r308,%r309},{%f370,%f370,%f370,%f370};

	// end inline asm
	ld.shared.u32 	%r314, [%r667+10880];
	ld.shared.u32 	%r315, [%r667+10896];
	// begin inline asm
	mma.sync.aligned.m16n8k16.row.col.f32.f16.f16.f32 {%f347,%f348,%f349,%f350},{%r1373,%r1372,%r1375,%r1374},{%r314,%r315},{%f370,%f370,%f370,%f370};

	// end inline asm
	ld.shared.u32 	%r320, [%r667+13056];
	ld.shared.u32 	%r321, [%r667+13072];
	// begin inline asm
	mma.sync.aligned.m16n8k16.row.col.f32.f16.f16.f32 {%f355,%f356,%f357,%f358},{%r1373,%r1372,%r1375,%r1374},{%r320,%r321},{%f370,%f370,%f370,%f370};

	// end inline asm
	ld.shared.u32 	%r326, [%r667+15232];
	ld.shared.u32 	%r327, [%r667+15248];
	// begin inline asm
	mma.sync.aligned.m16n8k16.row.col.f32.f16.f16.f32 {%f363,%f364,%f365,%f366},{%r1373,%r1372,%r1375,%r1374},{%r326,%r327},{%f370,%f370,%f370,%f370};

	// end inline asm
	ld.shared.u32 	%r332, [%r667+32];
	ld.shared.u32 	%r333, [%r667+48];
	// begin inline asm
	mma.sync.aligned.m16n8k16.row.col.f32.f16.f16.f32 {%f371,%f372,%f373,%f374},{%r1377,%r1376,%r1379,%r1378},{%r332,%r333},{%f307,%f308,%f309,%f310};

	// end inline asm
	ld.shared.u32 	%r338, [%r667+2208];
	ld.shared.u32 	%r339, [%r667+2224];
	// begin inline asm
	mma.sync.aligned.m16n8k16.row.col.f32.f16.f16.f32 {%f379,%f380,%f381,%f382},{%r1377,%r1376,%r1379,%r1378},{%r338,%r339},{%f315,%f316,%f317,%f318};

	// end inline asm
	ld.shared.u32 	%r344, [%r667+4384];
	ld.shared.u32 	%r345, [%r667+4400];
	// begin inline asm
	mma.sync.aligned.m16n8k16.row.col.f32.f16.f16.f32 {%f387,%f388,%f389,%f390},{%r1377,%r1376,%r1379,%r1378},{%r344,%r345},{%f323,%f324,%f325,%f326};

	// end inline asm
	ld.shared.u32 	%r350, [%r667+6560];
	ld.shared.u32 	%r351, [%r667+6576];
	// begin inline asm
	mma.sync.aligned.m16n8k16.row.col.f32.f16.f16.f32 {%f395,%f396,%f397,%f398},{%r1377,%r1376,%r1379,%r1378},{%r350,%r351},{%f331,%f332,%f333,%f334};

	// end inline asm
	ld.shared.u32 	%r356, [%r667+8736];
	ld.shared.u32 	%r357, [%r667+8752];
	// begin inline asm
	mma.sync.aligned.m16n8k16.row.col.f32.f16.f16.f32 {%f403,%f404,%f405,%f406},{%r1377,%r1376,%r1379,%r1378},{%r356,%r357},{%f339,%f340,%f341,%f342};

	// end inline asm
	ld.shared.u32 	%r362, [%r667+10912];
	ld.shared.u32 	%r363, [%r667+10928];
	// begin inline asm
	mma.sync.aligned.m16n8k16.row.col.f32.f16.f16.f32 {%f411,%f412,%f413,%f414},{%r1377,%r1376,%r1379,%r1378},{%r362,%r363},{%f347,%f348,%f349,%f350};

	// end inline asm
	ld.shared.u32 	%r368, [%r667+13088];
	ld.shared.u32 	%r369, [%r667+13104];
	// begin inline asm
	mma.sync.aligned.m16n8k16.row.col.f32.f16.f16.f32 {%f419,%f420,%f421,%f422},{%r1377,%r1376,%r1379,%r1378},{%r368,%r369},{%f355,%f356,%f357,%f358};

	// end inline asm
	ld.shared.u32 	%r374, [%r667+15264];
	ld.shared.u32 	%r375, [%r667+15280];
	// begin inline asm
	mma.sync.aligned.m16n8k16.row.col.f32.f16.f16.f32 {%f427,%f428,%f429,%f430},{%r1377,%r1376,%r1379,%r1378},{%r374,%r375},{%f363,%f364,%f365,%f366};

	// end inline asm
	ld.shared.u32 	%r380, [%r667+64];
	ld.shared.u32 	%r381, [%r667+80];
	// begin inline asm
	mma.sync.aligned.m16n8k16.row.col.f32.f16.f16.f32 {%f435,%f436,%f437,%f438},{%r1381,%r1380,%r1383,%r1382},{%r380,%r381},{%f371,%f372,%f373,%f374};

	// end inline asm
	ld.shared.u32 	%r386, [%r667+2240];
	ld.shared.u32 	%r387, [%r667+2256];
	// begin inline asm
	mma.sync.aligned.m16n8k16.row.col.f32.f16.f16.f32 {%f443,%f444,%f445,%f446},{%r1381,%r1380,%r1383,%r1382},{%r386,%r387},{%f379,%f380,%f381,%f382};

	// end inline asm
	ld.shared.u32 	%r392, [%r667+4416];
	ld.shared.u32 	%r393, [%r667+4432];
	// begin inline asm
	mma.sync.aligned.m16n8k16.row.col.f32.f16.f16.f32 {%f451,%f452,%f453,%f454},{%r1381,%r1380,%r1383,%r1382},{%r392,%r393},{%f387,%f388,%f389,%f390};

	// end inline asm
	ld.shared.u32 	%r398, [%r667+6592];
	ld.shared.u32 	%r399, [%r667+6608];
	// begin inline asm
	mma.sync.aligned.m16n8k16.row.col.f32.f16.f16.f32 {%f459,%f460,%f461,%f462},{%r1381,%r1380,%r1383,%r1382},{%r398,%r399},{%f395,%f396,%f397,%f398};

	// end inline asm
	ld.shared.u32 	%r404, [%r667+8768];
	ld.shared.u32 	%r405, [%r667+8784];
	// begin inline asm
	mma.sync.aligned.m16n8k16.row.col.f32.f16.f16.f32 {%f467,%f468,%f469,%f470},{%r1381,%r1380,%r1383,%r1382},{%r404,%r405},{%f403,%f404,%f405,%f406};

	// end inline asm
	ld.shared.u32 	%r410, [%r667+10944];
	ld.shared.u32 	%r411, [%r667+10960];
	// begin inline asm
	mma.sync.aligned.m16n8k16.row.col.f32.f16.f16.f32 {%f475,%f476,%f477,%f478},{%r1381,%r1380,%r1383,%r1382},{%r410,%r411},{%f411,%f412,%f413,%f414};

	// end inline asm
	ld.shared.u32 	%r416, [%r667+13120];
	ld.shared.u32 	%r417, [%r667+13136];
	// begin inline asm
	mma.sync.aligned.m16n8k16.row.col.f32.f16.f16.f32 {%f483,%f484,%f485,%f486},{%r1381,%r1380,%r1383,%r1382},{%r416,%r417},{%f419,%f420,%f421,%f422};

	// end inline asm
	ld.shared.u32 	%r422, [%r667+15296];
	ld.shared.u32 	%r423, [%r667+15312];
	// begin inline asm
	mma.sync.aligned.m16n8k16.row.col.f32.f16.f16.f32 {%f491,%f492,%f493,%f494},{%r1381,%r1380,%r1383,%r1382},{%r422,%r423},{%f427,%f428,%f429,%f430};

	// end inline asm
	ld.shared.u32 	%r428, [%r667+96];
	ld.shared.u32 	%r429, [%r667+112];
	// begin inline asm
	mma.sync.aligned.m16n8k16.row.col.f32.f16.f16.f32 {%f499,%f500,%f501,%f502},{%r1385,%r1384,%r1387,%r1386},{%r428,%r429},{%f435,%f436,%f437,%f438};

	// end inline asm
	ld.shared.u32 	%r434, [%r667+2272];
	ld.shared.u32 	%r435, [%r667+2288];
	// begin inline asm
	mma.sync.aligned.m16n8k16.row.col.f32.f16.f16.f32 {%f507,%f508,%f509,%f510},{%r1385,%r1384,%r1387,%r1386},{%r434,%r435},{%f443,%f444,%f445,%f446};

	// end inline asm
	ld.shared.u32 	%r440, [%r667+4448];
	ld.shared.u32 	%r441, [%r667+4464];
	// begin inline asm
	mma.sync.aligned.m16n8k16.row.col.f32.f16.f16.f32 {%f515,%f516,%f517,%f518},{%r1385,%r1384,%r1387,%r1386},{%r440,%r441},{%f451,%f452,%f453,%f454};

	// end inline asm
	ld.shared.u32 	%r446, [%r667+6624];
	ld.shared.u32 	%r447, [%r667+6640];
	// begin inline asm
	mma.sync.aligned.m16n8k16.row.col.f32.f16.f16.f32 {%f523,%f524,%f525,%f526},{%r1385,%r1384,%r1387,%r1386},{%r446,%r447},{%f459,%f460,%f461,%f462};

	// end inline asm
	ld.shared.u32 	%r452, [%r667+8800];
	ld.shared.u32 	%r453, [%r667+8816];
	// begin inline asm
	mma.sync.aligned.m16n8k16.row.col.f32.f16.f16.f32 {%f531,%f532,%f533,%f534},{%r1385,%r1384,%r1387,%r1386},{%r452,%r453},{%f467,%f468,%f469,%f470};

	// end inline asm
	ld.shared.u32 	%r458, [%r667+10976];
	ld.shared.u32 	%r459, [%r667+10992];
	// begin inline asm
	mma.sync.aligned.m16n8k16.row.col.f32.f16.f16.f32 {%f539,%f540,%f541,%f542},{%r1385,%r1384,%r1387,%r1386},{%r458,%r459},{%f475,%f476,%f477,%f478};

	// end inline asm
	ld.shared.u32 	%r464, [%r667+13152];
	ld.shared.u32 	%r465, [%r667+13168];
	// begin inline asm
	mma.sync.aligned.m16n8k16.row.col.f32.f16.f16.f32 {%f547,%f548,%f549,%f550},{%r1385,%r1384,%r1387,%r1386},{%r464,%r465},{%f483,%f484,%f485,%f486};

	// end inline asm
	ld.shared.u32 	%r470, [%r667+15328];
	ld.shared.u32 	%r471, [%r667+15344];
	// begin inline asm
	mma.sync.aligned.m16n8k16.row.col.f32.f16.f16.f32 {%f555,%f556,%f557,%f558},{%r1385,%r1384,%r1387,%r1386},{%r470,%r471},{%f491,%f492,%f493,%f494};

	// end inline asm
	ld.shared.u32 	%r476, [%r667+128];
	ld.shared.u32 	%r477, [%r667+144];
	// begin inline asm
	mma.sync.aligned.m16n8k16.row.col.f32.f16.f16.f32 {%f563,%f564,%f565,%f566},{%r1389,%r1388,%r1391,%r1390},{%r476,%r477},{%f499,%f500,%f501,%f502};

	// end inline asm
	ld.shared.u32 	%r482, [%r667+2304];
	ld.shared.u32 	%r483, [%r667+2320];
	// begin inline asm
	mma.sync.aligned.m16n8k16.row.col.f32.f16.f16.f32 {%f571,%f572,%f573,%f574},{%r1389,%r1388,%r1391,%r1390},{%r482,%r483},{%f507,%f508,%f509,%f510};

	// end inline asm
	ld.shared.u32 	%r488, [%r667+4480];
	ld.shared.u32 	%r489, [%r667+4496];
	// begin inline asm
	mma.sync.aligned.m16n8k16.row.col.f32.f16.f16.f32 {%f579,%f580,%f581,%f582},{%r1389,%r1388,%r1391,%r1390},{%r488,%r489},{%f515,%f516,%f517,%f518};

	// end inline asm
	ld.shared.u32 	%r494, [%r667+6656];
	ld.shared.u32 	%r495, [%r667+6672];
	// begin inline asm
	mma.sync.aligned.m16n8k16.row.col.f32.f16.f16.f32 {%f587,%f588,%f589,%f590},{%r1389,%r1388,%r1391,%r1390},{%r494,%r495},{%f523,%f524,%f525,%f526};

	// end inline asm
	ld.shared.u32 	%r500, [%r667+8832];
	ld.shared.u32 	%r501, [%r667+8848];
	// begin inline asm
	mma.sync.aligned.m16n8k16.row.col.f32.f16.f16.f32 {%f595,%f596,%f597,%f598},{%r1389,%r1388,%r1391,%r1390},{%r500,%r501},{%f531,%f532,%f533,%f534};

	// end inline asm
	ld.shared.u32 	%r506, [%r667+11008];
	ld.shared.u32 	%r507, [%r667+11024];
	// begin inline asm
	mma.sync.aligned.m16n8k16.row.col.f32.f16.f16.f32 {%f603,%f604,%f605,%f606},{%r1389,%r1388,%r1391,%r1390},{%r506,%r507},{%f539,%f540,%f541,%f542};

	// end inline asm
	ld.shared.u32 	%r512, [%r667+13184];
	ld.shared.u32 	%r513, [%r667+13200];
	// begin inline asm
	mma.sync.aligned.m16n8k16.row.col.f32.f16.f16.f32 {%f611,%f612,%f613,%f614},{%r1389,%r1388,%r1391,%r1390},{%r512,%r513},{%f547,%f548,%f549,%f550};

	// end inline asm
	ld.shared.u32 	%r518, [%r667+15360];
	ld.shared.u32 	%r519, [%r667+15376];
	// begin inline asm
	mma.sync.aligned.m16n8k16.row.col.f32.f16.f16.f32 {%f619,%f620,%f621,%f622},{%r1389,%r1388,%r1391,%r1390},{%r518,%r519},{%f555,%f556,%f557,%f558};

	// end inline asm
	ld.shared.u32 	%r524, [%r667+160];
	ld.shared.u32 	%r525, [%r667+176];
	// begin inline asm
	mma.sync.aligned.m16n8k16.row.col.f32.f16.f16.f32 {%f627,%f628,%f629,%f630},{%r1393,%r1392,%r1395,%r1394},{%r524,%r525},{%f563,%f564,%f565,%f566};

	// end inline asm
	ld.shared.u32 	%r530, [%r667+2336];
	ld.shared.u32 	%r531, [%r667+2352];
	// begin inline asm
	mma.sync.aligned.m16n8k16.row.col.f32.f16.f16.f32 {%f635,%f636,%f637,%f638},{%r1393,%r1392,%r1395,%r1394},{%r530,%r531},{%f571,%f572,%f573,%f574};

	// end inline asm
	ld.shared.u32 	%r536, [%r667+4512];
	ld.shared.u32 	%r537, [%r667+4528];
	// begin inline asm
	mma.sync.aligned.m16n8k16.row.col.f32.f16.f16.f32 {%f643,%f644,%f645,%f646},{%r1393,%r1392,%r1395,%r1394},{%r536,%r537},{%f579,%f580,%f581,%f582};

	// end inline asm
	ld.shared.u32 	%r542, [%r667+6688];
	ld.shared.u32 	%r543, [%r667+6704];
	// begin inline asm
	mma.sync.aligned.m16n8k16.row.col.f32.f16.f16.f32 {%f651,%f652,%f653,%f654},{%r1393,%r1392,%r1395,%r1394},{%r542,%r543},{%f587,%f588,%f589,%f590};

	// end inline asm
	ld.shared.u32 	%r548, [%r667+8864];
	ld.shared.u32 	%r549, [%r667+8880];
	// begin inline asm
	mma.sync.aligned.m16n8k16.row.col.f32.f16.f16.f32 {%f659,%f660,%f661,%f662},{%r1393,%r1392,%r1395,%r1394},{%r548,%r549},{%f595,%f596,%f597,%f598};

	// end inline asm
	ld.shared.u32 	%r554, [%r667+11040];
	ld.shared.u32 	%r555, [%r667+11056];
	// begin inline asm
	mma.sync.aligned.m16n8k16.row.col.f32.f16.f16.f32 {%f667,%f668,%f669,%f670},{%r1393,%r1392,%r1395,%r1394},{%r554,%r555},{%f603,%f604,%f605,%f606};

	// end inline asm
	ld.shared.u32 	%r560, [%r667+13216];
	ld.shared.u32 	%r561, [%r667+13232];
	// begin inline asm
	mma.sync.aligned.m16n8k16.row.col.f32.f16.f16.f32 {%f675,%f676,%f677,%f678},{%r1393,%r1392,%r1395,%r1394},{%r560,%r561},{%f611,%f612,%f613,%f614};

	// end inline asm
	ld.shared.u32 	%r566, [%r667+15392];
	ld.shared.u32 	%r567, [%r667+15408];
	// begin inline asm
	mma.sync.aligned.m16n8k16.row.col.f32.f16.f16.f32 {%f683,%f684,%f685,%f686},{%r1393,%r1392,%r1395,%r1394},{%r566,%r567},{%f619,%f620,%f621,%f622};

	// end inline asm
	ld.shared.u32 	%r572, [%r667+192];
	ld.shared.u32 	%r573, [%r667+208];
	// begin inline asm
	mma.sync.aligned.m16n8k16.row.col.f32.f16.f16.f32 {%f691,%f692,%f693,%f694},{%r1397,%r1396,%r1399,%r1398},{%r572,%r573},{%f627,%f628,%f629,%f630};

	// end inline asm
	ld.shared.u32 	%r578, [%r667+2368];
	ld.shared.u32 	%r579, [%r667+2384];
	// begin inline asm
	mma.sync.aligned.m16n8k16.row.col.f32.f16.f16.f32 {%f699,%f700,%f701,%f702},{%r1397,%r1396,%r1399,%r1398},{%r578,%r579},{%f635,%f636,%f637,%f638};

	// end inline asm
	ld.shared.u32 	%r584, [%r667+4544];
	ld.shared.u32 	%r585, [%r667+4560];
	// begin inline asm
	mma.sync.aligned.m16n8k16.row.col.f32.f16.f16.f32 {%f707,%f708,%f709,%f710},{%r1397,%r1396,%r1399,%r1398},{%r584,%r585},{%f643,%f644,%f645,%f646};

	// end inline asm
	ld.shared.u32 	%r590, [%r667+6720];
	ld.shared.u32 	%r591, [%r667+6736];
	// begin inline asm
	mma.sync.aligned.m16n8k16.row.col.f32.f16.f16.f32 {%f715,%f716,%f717,%f718},{%r1397,%r1396,%r1399,%r1398},{%r590,%r591},{%f651,%f652,%f653,%f654};

	// end inline asm
	ld.shared.u32 	%r596, [%r667+8896];
	ld.shared.u32 	%r597, [%r667+8912];
	// begin inline asm
	mma.sync.aligned.m16n8k16.row.col.f32.f16.f16.f32 {%f723,%f724,%f725,%f726},{%r1397,%r1396,%r1399,%r1398},{%r596,%r597},{%f659,%f660,%f661,%f662};

	// end inline asm
	ld.shared.u32 	%r602, [%r667+11072];
	ld.shared.u32 	%r603, [%r667+11088];
	// begin inline asm
	mma.sync.aligned.m16n8k16.row.col.f32.f16.f16.f32 {%f731,%f732,%f733,%f734},{%r1397,%r1396,%r1399,%r1398},{%r602,%r603},{%f667,%f668,%f669,%f670};

	// end inline asm
	ld.shared.u32 	%r608, [%r667+13248];
	ld.shared.u32 	%r609, [%r667+13264];
	// begin inline asm
	mma.sync.aligned.m16n8k16.row.col.f32.f16.f16.f32 {%f739,%f740,%f741,%f742},{%r1397,%r1396,%r1399,%r1398},{%r608,%r609},{%f675,%f676,%f677,%f678};

	// end inline asm
	ld.shared.u32 	%r614, [%r667+15424];
	ld.shared.u32 	%r615, [%r667+15440];
	// begin inline asm
	mma.sync.aligned.m16n8k16.row.col.f32.f16.f16.f32 {%f747,%f748,%f749,%f750},{%r1397,%r1396,%r1399,%r1398},{%r614,%r615},{%f683,%f684,%f685,%f686};

	// end inline asm
	ld.shared.u32 	%r620, [%r667+224];
	ld.shared.u32 	%r621, [%r667+240];
	// begin inline asm
	mma.sync.aligned.m16n8k16.row.col.f32.f16.f16.f32 {%f755,%f756,%f757,%f758},{%r1401,%r1400,%r1403,%r1402},{%r620,%r621},{%f691,%f692,%f693,%f694};

	// end inline asm
	ld.shared.u32 	%r626, [%r667+2400];
	ld.shared.u32 	%r627, [%r667+2416];
	// begin inline asm
	mma.sync.aligned.m16n8k16.row.col.f32.f16.f16.f32 {%f763,%f764,%f765,%f766},{%r1401,%r1400,%r1403,%r1402},{%r626,%r627},{%f699,%f700,%f701,%f702};

	// end inline asm
	ld.shared.u32 	%r632, [%r667+4576];
	ld.shared.u32 	%r633, [%r667+4592];
	// begin inline asm
	mma.sync.aligned.m16n8k16.row.col.f32.f16.f16.f32 {%f771,%f772,%f773,%f774},{%r1401,%r1400,%r1403,%r1402},{%r632,%r633},{%f707,%f708,%f709,%f710};

	// end inline asm
	ld.shared.u32 	%r638, [%r667+6752];
	ld.shared.u32 	%r639, [%r667+6768];
	// begin inline asm
	mma.sync.aligned.m16n8k16.row.col.f32.f16.f16.f32 {%f779,%f780,%f781,%f782},{%r1401,%r1400,%r1403,%r1402},{%r638,%r639},{%f715,%f716,%f717,%f718};

	// end inline asm
	ld.shared.u32 	%r644, [%r667+8928];
	ld.shared.u32 	%r645, [%r667+8944];
	// begin inline asm
	mma.sync.aligned.m16n8k16.row.col.f32.f16.f16.f32 {%f787,%f788,%f789,%f790},{%r1401,%r1400,%r1403,%r1402},{%r644,%r645},{%f723,%f724,%f725,%f726};

	// end inline asm
	ld.shared.u32 	%r650, [%r667+11104];
	ld.shared.u32 	%r651, [%r667+11120];
	// begin inline asm
	mma.sync.aligned.m16n8k16.row.col.f32.f16.f16.f32 {%f795,%f796,%f797,%f798},{%r1401,%r1400,%r1403,%r1402},{%r650,%r651},{%f731,%f732,%f733,%f734};

	// end inline asm
	ld.shared.u32 	%r656, [%r667+13280];
	ld.shared.u32 	%r657, [%r667+13296];
	// begin inline asm
	mma.sync.aligned.m16n8k16.row.col.f32.f16.f16.f32 {%f803,%f804,%f805,%f806},{%r1401,%r1400,%r1403,%r1402},{%r656,%r657},{%f739,%f740,%f741,%f742};

	// end inline asm
	ld.shared.u32 	%r662, [%r667+15456];
	ld.shared.u32 	%r663, [%r667+15472];
	// begin inline asm
	mma.sync.aligned.m16n8k16.row.col.f32.f16.f16.f32 {%f811,%f812,%f813,%f814},{%r1401,%r1400,%r1403,%r1402},{%r662,%r663},{%f747,%f748,%f749,%f750};

	// end inline asm
	add.s32 	%r668, %r1404, -32;
	setp.ge.s32 	%p33, %r668, %r160;
	mov.f32 	%f1705, 0fC61C4000;
	mov.f32 	%f1706, %f1705;
	mov.f32 	%f1707, %f1705;
	mov.f32 	%f1708, %f1705;
	@%p33 bra 	$L__BB5_42;
	add.s32 	%r669, %r1404, -31;
	setp.lt.s32 	%p34, %r669, %r160;
	mul.f32 	%f820, %f303, %f758;
	selp.f32 	%f1705, %f820, 0fC61C4000, %p34;
	mul.f32 	%f821, %f303, %f756;
	selp.f32 	%f1707, %f821, 0fC61C4000, %p34;
	mul.f32 	%f1706, %f303, %f757;
	mul.f32 	%f1708, %f303, %f755;
$L__BB5_42:
	add.s32 	%r670, %r1404, -24;
	setp.ge.s32 	%p35, %r670, %r160;
	mov.f32 	%f1709, 0fC61C4000;
	mov.f32 	%f1710, %f1709;
	mov.f32 	%f1711, %f1709;
	mov.f32 	%f1712, %f1709;
	@%p35 bra 	$L__BB5_44;
	add.s32 	%r671, %r1404, -23;
	setp.lt.s32 	%p36, %r671, %r160;
	mul.f32 	%f823, %f303, %f766;
	selp.f32 	%f1709, %f823, 0fC61C4000, %p36;
	mul.f32 	%f824, %f303, %f764;
	selp.f32 	%f1711, %f824, 0fC61C4000, %p36;
	mul.f32 	%f1710, %f303, %f765;
	mul.f32 	%f1712, %f303, %f763;
$L__BB5_44:
	add.s32 	%r672, %r1404, -16;
	setp.ge.s32 	%p37, %r672, %r160;
	mov.f32 	%f1713, 0fC61C4000;
	mov.f32 	%f1714, %f1713;
	mov.f32 	%f1715, %f1713;
	mov.f32 	%f1716, %f1713;
	@%p37 bra 	$L__BB5_46;
	add.s32 	%r673, %r1404, -15;
	setp.lt.s32 	%p38, %r673, %r160;
	mul.f32 	%f826, %f303, %f774;
	selp.f32 	%f1713, %f826, 0fC61C4000, %p38;
	mul.f32 	%f827, %f303, %f772;
	selp.f32 	%f1715, %f827, 0fC61C4000, %p38;
	mul.f32 	%f1714, %f303, %f773;
	mul.f32 	%f1716, %f303, %f771;
$L__BB5_46:
	add.s32 	%r674, %r1404, -8;
	setp.ge.s32 	%p39, %r674, %r160;
	mov.f32 	%f1717, 0fC61C4000;
	mov.f32 	%f1718, %f1717;
	mov.f32 	%f1719, %f1717;
	mov.f32 	%f1720, %f1717;
	@%p39 bra 	$L__BB5_48;
	add.s32 	%r675, %r1404, -7;
	setp.lt.s32 	%p40, %r675, %r160;
	mul.f32 	%f829, %f303, %f782;
	selp.f32 	%f1717, %f829, 0fC61C4000, %p40;
	mul.f32 	%f830, %f303, %f780;
	selp.f32 	%f1719, %f830, 0fC61C4000, %p40;
	mul.f32 	%f1718, %f303, %f781;
	mul.f32 	%f1720, %f303, %f779;
$L__BB5_48:
	setp.ge.s32 	%p41, %r1404, %r160;
	mov.f32 	%f1721, 0fC61C4000;
	mov.f32 	%f1722, %f1721;
	mov.f32 	%f1723, %f1721;
	mov.f32 	%f1724, %f1721;
	@%p41 bra 	$L__BB5_50;
	add.s32 	%r676, %r1404, 1;
	setp.lt.s32 	%p42, %r676, %r160;
	mul.f32 	%f832, %f303, %f790;
	selp.f32 	%f1721, %f832, 0fC61C4000, %p42;
	mul.f32 	%f833, %f303, %f788;
	selp.f32 	%f1723, %f833, 0fC61C4000, %p42;
	mul.f32 	%f1722, %f303, %f789;
	mul.f32 	%f1724, %f303, %f787;
$L__BB5_50:
	add.s32 	%r677, %r1404, 8;
	setp.ge.s32 	%p43, %r677, %r160;
	mov.f32 	%f1725, 0fC61C4000;
	mov.f32 	%f1726, %f1725;
	mov.f32 	%f1727, %f1725;
	mov.f32 	%f1728, %f1725;
	@%p43 bra 	$L__BB5_52;
	add.s32 	%r678, %r1404, 9;
	setp.lt.s32 	%p44, %r678, %r160;
	mul.f32 	%f835, %f303, %f798;
	selp.f32 	%f1725, %f835, 0fC61C4000, %p44;
	mul.f32 	%f836, %f303, %f796;
	selp.f32 	%f1727, %f836, 0fC61C4000, %p44;
	mul.f32 	%f1726, %f303, %f797;
	mul.f32 	%f1728, %f303, %f795;
$L__BB5_52:
	add.s32 	%r679, %r1404, 16;
	setp.ge.s32 	%p45, %r679, %r160;
	mov.f32 	%f1729, 0fC61C4000;
	mov.f32 	%f1730, %f1729;
	mov.f32 	%f1731, %f1729;
	mov.f32 	%f1732, %f1729;
	@%p45 bra 	$L__BB5_54;
	add.s32 	%r680, %r1404, 17;
	setp.lt.s32 	%p46, %r680, %r160;
	mul.f32 	%f838, %f303, %f806;
	selp.f32 	%f1729, %f838, 0fC61C4000, %p46;
	mul.f32 	%f839, %f303, %f804;
	selp.f32 	%f1731, %f839, 0fC61C4000, %p46;
	mul.f32 	%f1730, %f303, %f805;
	mul.f32 	%f1732, %f303, %f803;
$L__BB5_54:
	add.s32 	%r681, %r1404, 24;
	setp.ge.s32 	%p47, %r681, %r160;
	mov.f32 	%f1733, 0fC61C4000;
	mov.f32 	%f1734, %f1733;
	mov.f32 	%f1735, %f1733;
	mov.f32 	%f1736, %f1733;
	@%p47 bra 	$L__BB5_56;
	add.s32 	%r682, %r1404, 25;
	setp.lt.s32 	%p48, %r682, %r160;
	mul.f32 	%f841, %f303, %f814;
	selp.f32 	%f1733, %f841, 0fC61C4000, %p48;
	mul.f32 	%f842, %f303, %f812;
	selp.f32 	%f1735, %f842, 0fC61C4000, %p48;
	mul.f32 	%f1734, %f303, %f813;
	mul.f32 	%f1736, %f303, %f811;
$L__BB5_56:
	max.f32 	%f844, %f1736, %f1735;
	max.f32 	%f845, %f1728, %f1727;
	max.f32 	%f846, %f1720, %f1719;
	max.f32 	%f847, %f1712, %f1711;
	max.f32 	%f848, %f1708, %f1707;
	max.f32 	%f849, %f848, 0fFF7FFFFF;
	max.f32 	%f850, %f849, %f847;
	max.f32 	%f851, %f1716, %f1715;
	max.f32 	%f852, %f850, %f851;
	max.f32 	%f853, %f852, %f846;
	max.f32 	%f854, %f1724, %f1723;
	max.f32 	%f855, %f853, %f854;
	max.f32 	%f856, %f855, %f845;
	max.f32 	%f857, %f1732, %f1731;
	max.f32 	%f858, %f856, %f857;
	max.f32 	%f859, %f858, %f844;
	max.f32 	%f860, %f1734, %f1733;
	max.f32 	%f861, %f1726, %f1725;
	max.f32 	%f862, %f1718, %f1717;
	max.f32 	%f863, %f1710, %f1709;
	max.f32 	%f864, %f1706, %f1705;
	max.f32 	%f865, %f864, 0fFF7FFFFF;
	max.f32 	%f866, %f865, %f863;
	max.f32 	%f867, %f1714, %f1713;
	max.f32 	%f868, %f866, %f867;
	max.f32 	%f869, %f868, %f862;
	max.f32 	%f870, %f1722, %f1721;
	max.f32 	%f871, %f869, %f870;
	max.f32 	%f872, %f871, %f861;
	max.f32 	%f873, %f1730, %f1729;
	max.f32 	%f874, %f872, %f873;
	max.f32 	%f875, %f874, %f860;
	mov.b32 	%r683, %f859;
	shfl.sync.bfly.b32	%r684|%p49, %r683, 1, 31, -1;
	mov.b32 	%f876, %r684;
	max.f32 	%f877, %f859, %f876;
	mov.b32 	%r685, %f877;
	shfl.sync.bfly.b32	%r686|%p50, %r685, 2, 31, -1;
	mov.b32 	%f878, %r686;
	max.f32 	%f879, %f877, %f878;
	mov.b32 	%r687, %f875;
	shfl.sync.bfly.b32	%r688|%p51, %r687, 1, 31, -1;
	mov.b32 	%f880, %r688;
	max.f32 	%f881, %f875, %f880;
	mov.b32 	%r689, %f881;
	shfl.sync.bfly.b32	%r690|%p52, %r689, 2, 31, -1;
	mov.b32 	%f882, %r690;
	max.f32 	%f883, %f881, %f882;
	max.f32 	%f165, %f1702, %f879;
	max.f32 	%f166, %f1701, %f883;
	setp.leu.f32 	%p53, %f1702, 0fFEFFFFFF;
	mov.f32 	%f1737, 0f00000000;
	@%p53 bra 	$L__BB5_58;
	sub.f32 	%f884, %f1702, %f165;
	mul.f32 	%f885, %f884, 0f3FB8AA3B;
	ex2.approx.f32 	%f1737, %f885;
$L__BB5_58:
	setp.leu.f32 	%p54, %f1701, 0fFEFFFFFF;
	mov.f32 	%f1738, 0f00000000;
	@%p54 bra 	$L__BB5_60;
	sub.f32 	%f887, %f1701, %f166;
	mul.f32 	%f888, %f887, 0f3FB8AA3B;
	ex2.approx.f32 	%f1738, %f888;
$L__BB5_60:
	mul.f32 	%f901, %f1737, %f1700;
	mul.f32 	%f902, %f1737, %f1699;
	mul.f32 	%f903, %f1738, %f1698;
	mul.f32 	%f904, %f1738, %f1697;
	mul.f32 	%f957, %f1737, %f1696;
	mul.f32 	%f958, %f1737, %f1695;
	mul.f32 	%f959, %f1738, %f1694;
	mul.f32 	%f960, %f1738, %f1693;
	mul.f32 	%f989, %f1737, %f1692;
	mul.f32 	%f990, %f1737, %f1691;
	mul.f32 	%f991, %f1738, %f1690;
	mul.f32 	%f992, %f1738, %f1689;
	mul.f32 	%f1021, %f1737, %f1688;
	mul.f32 	%f1022, %f1737, %f1687;
	mul.f32 	%f1023, %f1738, %f1686;
	mul.f32 	%f1024, %f1738, %f1685;
	mul.f32 	%f1053, %f1737, %f1684;
	mul.f32 	%f1054, %f1737, %f1683;
	mul.f32 	%f1055, %f1738, %f1682;
	mul.f32 	%f1056, %f1738, %f1681;
	mul.f32 	%f1085, %f1737, %f1680;
	mul.f32 	%f1086, %f1737, %f1679;
	mul.f32 	%f1087, %f1738, %f1678;
	mul.f32 	%f1088, %f1738, %f1677;
	mul.f32 	%f1117, %f1737, %f1676;
	mul.f32 	%f1118, %f1737, %f1675;
	mul.f32 	%f1119, %f1738, %f1674;
	mul.f32 	%f1120, %f1738, %f1673;
	mul.f32 	%f1149, %f1737, %f1672;
	mul.f32 	%f1150, %f1737, %f1671;
	mul.f32 	%f1151, %f1738, %f1670;
	mul.f32 	%f1152, %f1738, %f1669;
	mul.f32 	%f1181, %f1737, %f1668;
	mul.f32 	%f1182, %f1737, %f1667;
	mul.f32 	%f1183, %f1738, %f1666;
	mul.f32 	%f1184, %f1738, %f1665;
	mul.f32 	%f1213, %f1737, %f1664;
	mul.f32 	%f1214, %f1737, %f1663;
	mul.f32 	%f1215, %f1738, %f1662;
	mul.f32 	%f1216, %f1738, %f1661;
	mul.f32 	%f1245, %f1737, %f1660;
	mul.f32 	%f1246, %f1737, %f1659;
	mul.f32 	%f1247, %f1738, %f1658;
	mul.f32 	%f1248, %f1738, %f1657;
	mul.f32 	%f1277, %f1737, %f1656;
	mul.f32 	%f1278, %f1737, %f1655;
	mul.f32 	%f1279, %f1738, %f1654;
	mul.f32 	%f1280, %f1738, %f1653;
	mul.f32 	%f1309, %f1737, %f1652;
	mul.f32 	%f1310, %f1737, %f1651;
	mul.f32 	%f1311, %f1738, %f1650;
	mul.f32 	%f1312, %f1738, %f1649;
	mul.f32 	%f1341, %f1737, %f1648;
	mul.f32 	%f1342, %f1737, %f1647;
	mul.f32 	%f1343, %f1738, %f1646;
	mul.f32 	%f1344, %f1738, %f1645;
	mul.f32 	%f1373, %f1737, %f1644;
	mul.f32 	%f1374, %f1737, %f1643;
	mul.f32 	%f1375, %f1738, %f1642;
	mul.f32 	%f1376, %f1738, %f1641;
	mul.f32 	%f1405, %f1737, %f1640;
	mul.f32 	%f1406, %f1737, %f1639;
	mul.f32 	%f1407, %f1738, %f1638;
	mul.f32 	%f1408, %f1738, %f1637;
	sub.f32 	%f1433, %f1708, %f165;
	mul.f32 	%f1434, %f1433, 0f3FB8AA3B;
	ex2.approx.f32 	%f889, %f1434;
	sub.f32 	%f1435, %f1707, %f165;
	mul.f32 	%f1436, %f1435, 0f3FB8AA3B;
	ex2.approx.f32 	%f890, %f1436;
	sub.f32 	%f1437, %f1706, %f166;
	mul.f32 	%f1438, %f1437, 0f3FB8AA3B;
	ex2.approx.f32 	%f893, %f1438;
	sub.f32 	%f1439, %f1705, %f166;
	mul.f32 	%f1440, %f1439, 0f3FB8AA3B;
	ex2.approx.f32 	%f894, %f1440;
	add.f32 	%f1441, %f889, %f890;
	add.f32 	%f1442, %f1441, 0f00000000;
	add.f32 	%f1443, %f894, %f893;
	add.f32 	%f1444, %f1443, 0f00000000;
	sub.f32 	%f1445, %f1712, %f165;
	mul.f32 	%f1446, %f1445, 0f3FB8AA3B;
	ex2.approx.f32 	%f891, %f1446;
	sub.f32 	%f1447, %f1711, %f165;
	mul.f32 	%f1448, %f1447, 0f3FB8AA3B;
	ex2.approx.f32 	%f892, %f1448;
	sub.f32 	%f1449, %f1710, %f166;
	mul.f32 	%f1450, %f1449, 0f3FB8AA3B;
	ex2.approx.f32 	%f895, %f1450;
	sub.f32 	%f1451, %f1709, %f166;
	mul.f32 	%f1452, %f1451, 0f3FB8AA3B;
	ex2.approx.f32 	%f896, %f1452;
	add.f32 	%f1453, %f891, %f892;
	add.f32 	%f1454, %f1442, %f1453;
	add.f32 	%f1455, %f896, %f895;
	add.f32 	%f1456, %f1444, %f1455;
	sub.f32 	%f1457, %f1716, %f165;
	mul.f32 	%f1458, %f1457, 0f3FB8AA3B;
	ex2.approx.f32 	%f905, %f1458;
	sub.f32 	%f1459, %f1715, %f165;
	mul.f32 	%f1460, %f1459, 0f3FB8AA3B;
	ex2.approx.f32 	%f906, %f1460;
	sub.f32 	%f1461, %f1714, %f166;
	mul.f32 	%f1462, %f1461, 0f3FB8AA3B;
	ex2.approx.f32 	%f909, %f1462;
	sub.f32 	%f1463, %f1713, %f166;
	mul.f32 	%f1464, %f1463, 0f3FB8AA3B;
	ex2.approx.f32 	%f910, %f1464;
	add.f32 	%f1465, %f905, %f906;
	add.f32 	%f1466, %f1454, %f1465;
	add.f32 	%f1467, %f910, %f909;
	add.f32 	%f1468, %f1456, %f1467;
	sub.f32 	%f1469, %f1720, %f165;
	mul.f32 	%f1470, %f1469, 0f3FB8AA3B;
	ex2.approx.f32 	%f907, %f1470;
	sub.f32 	%f1471, %f1719, %f165;
	mul.f32 	%f1472, %f1471, 0f3FB8AA3B;
	ex2.approx.f32 	%f908, %f1472;
	sub.f32 	%f1473, %f1718, %f166;
	mul.f32 	%f1474, %f1473, 0f3FB8AA3B;
	ex2.approx.f32 	%f911, %f1474;
	sub.f32 	%f1475, %f1717, %f166;
	mul.f32 	%f1476, %f1475, 0f3FB8AA3B;
	ex2.approx.f32 	%f912, %f1476;
	add.f32 	%f1477, %f907, %f908;
	add.f32 	%f1478, %f1466, %f1477;
	add.f32 	%f1479, %f912, %f911;
	add.f32 	%f1480, %f1468, %f1479;
	sub.f32 	%f1481, %f1724, %f165;
	mul.f32 	%f1482, %f1481, 0f3FB8AA3B;
	ex2.approx.f32 	%f921, %f1482;
	sub.f32 	%f1483, %f1723, %f165;
	mul.f32 	%f1484, %f1483, 0f3FB8AA3B;
	ex2.approx.f32 	%f922, %f1484;
	sub.f32 	%f1485, %f1722, %f166;
	mul.f32 	%f1486, %f1485, 0f3FB8AA3B;
	ex2.approx.f32 	%f925, %f1486;
	sub.f32 	%f1487, %f1721, %f166;
	mul.f32 	%f1488, %f1487, 0f3FB8AA3B;
	ex2.approx.f32 	%f926, %f1488;
	add.f32 	%f1489, %f921, %f922;
	add.f32 	%f1490, %f1478, %f1489;
	add.f32 	%f1491, %f926, %f925;
	add.f32 	%f1492, %f1480, %f1491;
	sub.f32 	%f1493, %f1728, %f165;
	mul.f32 	%f1494, %f1493, 0f3FB8AA3B;
	ex2.approx.f32 	%f923, %f1494;
	sub.f32 	%f1495, %f1727, %f165;
	mul.f32 	%f1496, %f1495, 0f3FB8AA3B;
	ex2.approx.f32 	%f924, %f1496;
	sub.f32 	%f1497, %f1726, %f166;
	mul.f32 	%f1498, %f1497, 0f3FB8AA3B;
	ex2.approx.f32 	%f927, %f1498;
	sub.f32 	%f1499, %f1725, %f166;
	mul.f32 	%f1500, %f1499, 0f3FB8AA3B;
	ex2.approx.f32 	%f928, %f1500;
	add.f32 	%f1501, %f923, %f924;
	add.f32 	%f1502, %f1490, %f1501;
	add.f32 	%f1503, %f928, %f927;
	add.f32 	%f1504, %f1492, %f1503;
	sub.f32 	%f1505, %f1732, %f165;
	mul.f32 	%f1506, %f1505, 0f3FB8AA3B;
	ex2.approx.f32 	%f937, %f1506;
	sub.f32 	%f1507, %f1731, %f165;
	mul.f32 	%f1508, %f1507, 0f3FB8AA3B;
	ex2.approx.f32 	%f938, %f1508;
	sub.f32 	%f1509, %f1730, %f166;
	mul.f32 	%f1510, %f1509, 0f3FB8AA3B;
	ex2.approx.f32 	%f941, %f1510;
	sub.f32 	%f1511, %f1729, %f166;
	mul.f32 	%f1512, %f1511, 0f3FB8AA3B;
	ex2.approx.f32 	%f942, %f1512;
	add.f32 	%f1513, %f937, %f938;
	add.f32 	%f1514, %f1502, %f1513;
	add.f32 	%f1515, %f942, %f941;
	add.f32 	%f1516, %f1504, %f1515;
	sub.f32 	%f1517, %f1736, %f165;
	mul.f32 	%f1518, %f1517, 0f3FB8AA3B;
	ex2.approx.f32 	%f939, %f1518;
	sub.f32 	%f1519, %f1735, %f165;
	mul.f32 	%f1520, %f1519, 0f3FB8AA3B;
	ex2.approx.f32 	%f940, %f1520;
	sub.f32 	%f1521, %f1734, %f166;
	mul.f32 	%f1522, %f1521, 0f3FB8AA3B;
	ex2.approx.f32 	%f943, %f1522;
	sub.f32 	%f1523, %f1733, %f166;
	mul.f32 	%f1524, %f1523, 0f3FB8AA3B;
	ex2.approx.f32 	%f944, %f1524;
	add.f32 	%f1525, %f939, %f940;
	add.f32 	%f1526, %f1514, %f1525;
	add.f32 	%f1527, %f944, %f943;
	add.f32 	%f1528, %f1516, %f1527;
	mov.b32 	%r1267, %f1526;
	shfl.sync.bfly.b32	%r1268|%p55, %r1267, 1, 31, -1;
	mov.b32 	%f1529, %r1268;
	add.f32 	%f1530, %f1526, %f1529;
	mov.b32 	%r1269, %f1530;
	shfl.sync.bfly.b32	%r1270|%p56, %r1269, 2, 31, -1;
	mov.b32 	%f1531, %r1270;
	add.f32 	%f1532, %f1530, %f1531;
	mov.b32 	%r1271, %f1528;
	shfl.sync.bfly.b32	%r1272|%p57, %r1271, 1, 31, -1;
	mov.b32 	%f1533, %r1272;
	add.f32 	%f1534, %f1528, %f1533;
	mov.b32 	%r1273, %f1534;
	shfl.sync.bfly.b32	%r1274|%p58, %r1273, 2, 31, -1;
	mov.b32 	%f1535, %r1274;
	add.f32 	%f1536, %f1534, %f1535;
	fma.rn.f32 	%f1704, %f1704, %f1737, %f1532;
	fma.rn.f32 	%f1703, %f1703, %f1738, %f1536;
	add.s32 	%r1275, %r144, %r104;
	add.s32 	%r693, %r1275, %r106;
	// begin inline asm
	{  cvt.rn.f16.f32 %rs1, %f889;}

	// end inline asm
	// begin inline asm
	{  cvt.rn.f16.f32 %rs2, %f890;}

	// end inline asm
	mov.b32 	%r694, {%rs1, %rs2};
	// begin inline asm
	{  cvt.rn.f16.f32 %rs3, %f891;}

	// end inline asm
	// begin inline asm
	{  cvt.rn.f16.f32 %rs4, %f892;}

	// end inline asm
	mov.b32 	%r696, {%rs3, %rs4};
	// begin inline asm
	{  cvt.rn.f16.f32 %rs5, %f893;}

	// end inline asm
	// begin inline asm
	{  cvt.rn.f16.f32 %rs6, %f894;}

	// end inline asm
	mov.b32 	%r695, {%rs5, %rs6};
	// begin inline asm
	{  cvt.rn.f16.f32 %rs7, %f895;}

	// end inline asm
	// begin inline asm
	{  cvt.rn.f16.f32 %rs8, %f896;}

	// end inline asm
	mov.b32 	%r697, {%rs7, %rs8};
	// begin inline asm
	ldmatrix.sync.aligned.m8n8.x2.trans.shared.b16 {%r691, %r692}, [%r693];

	// end inline asm
	// begin inline asm
	mma.sync.aligned.m16n8k16.row.col.f32.f16.f16.f32 {%f897,%f898,%f899,%f900},{%r694,%r695,%r696,%r697},{%r691,%r692},{%f901,%f902,%f903,%f904};

	// end inline asm
	// begin inline asm
	{  cvt.rn.f16.f32 %rs9, %f905;}

	// end inline asm
	// begin inline asm
	{  cvt.rn.f16.f32 %rs10, %f906;}

	// end inline asm
	mov.b32 	%r703, {%rs9, %rs10};
	// begin inline asm
	{  cvt.rn.f16.f32 %rs11, %f907;}

	// end inline asm
	// begin inline asm
	{  cvt.rn.f16.f32 %rs12, %f908;}

	// end inline asm
	mov.b32 	%r705, {%rs11, %rs12};
	// begin inline asm
	{  cvt.rn.f16.f32 %rs13, %f909;}

	// end inline asm
	// begin inline asm
	{  cvt.rn.f16.f32 %rs14, %f910;}

	// end inline asm
	mov.b32 	%r704, {%rs13, %rs14};
	// begin inline asm
	{  cvt.rn.f16.f32 %rs15, %f911;}

	// end inline asm
	// begin inline asm
	{  cvt.rn.f16.f32 %rs16, %f912;}

	// end inline asm
	mov.b32 	%r706, {%rs15, %rs16};
	add.s32 	%r702, %r693, 4096;
	// begin inline asm
	ldmatrix.sync.aligned.m8n8.x2.trans.shared.b16 {%r700, %r701}, [%r702];

	// end inline asm
	// begin inline asm
	mma.sync.aligned.m16n8k16.row.col.f32.f16.f16.f32 {%f913,%f914,%f915,%f916},{%r703,%r704,%r705,%r706},{%r700,%r701},{%f897,%f898,%f899,%f900};

	// end inline asm
	// begin inline asm
	{  cvt.rn.f16.f32 %rs17, %f921;}

	// end inline asm
	// begin inline asm
	{  cvt.rn.f16.f32 %rs18, %f922;}

	// end inline asm
	mov.b32 	%r712, {%rs17, %rs18};
	// begin inline asm
	{  cvt.rn.f16.f32 %rs19, %f923;}

	// end inline asm
	// begin inline asm
	{  cvt.rn.f16.f32 %rs20, %f924;}

	// end inline asm
	mov.b32 	%r714, {%rs19, %rs20};
	// begin inline asm
	{  cvt.rn.f16.f32 %rs21, %f925;}

	// end inline asm
	// begin inline asm
	{  cvt.rn.f16.f32 %rs22, %f926;}

	// end inline asm
	mov.b32 	%r713, {%rs21, %rs22};
	// begin inline asm
	{  cvt.rn.f16.f32 %rs23, %f927;}

	// end inline asm
	// begin inline asm
	{  cvt.rn.f16.f32 %rs24, %f928;}

	// end inline asm
	mov.b32 	%r715, {%rs23, %rs24};
	add.s32 	%r711, %r693, 8192;
	// begin inline asm
	ldmatrix.sync.aligned.m8n8.x2.trans.shared.b16 {%r709, %r710}, [%r711];

	// end inline asm
	// begin inline asm
	mma.sync.aligned.m16n8k16.row.col.f32.f16.f16.f32 {%f929,%f930,%f931,%f932},{%r712,%r713,%r714,%r715},{%r709,%r710},{%f913,%f914,%f915,%f916};

	// end inline asm
	// begin inline asm
	{  cvt.rn.f16.f32 %rs25, %f937;}

	// end inline asm
	// begin inline asm
	{  cvt.rn.f16.f32 %rs26, %f938;}

	// end inline asm
	mov.b32 	%r721, {%rs25, %rs26};
	// begin inline asm
	{  cvt.rn.f16.f32 %rs27, %f939;}

	// end inline asm
	// begin inline asm
	{  cvt.rn.f16.f32 %rs28, %f940;}

	// end inline asm
	mov.b32 	%r723, {%rs27, %rs28};
	// begin inline asm
	{  cvt.rn.f16.f32 %rs29, %f941;}

	// end inline asm
	// begin inline asm
	{  cvt.rn.f16.f32 %rs30, %f942;}

	// end inline asm
	mov.b32 	%r722, {%rs29, %rs30};
	// begin inline asm
	{  cvt.rn.f16.f32 %rs31, %f943;}

	// end inline asm
	// begin inline asm
	{  cvt.rn.f16.f32 %rs32, %f944;}

	// end inline asm
	mov.b32 	%r724, {%rs31, %rs32};
	add.s32 	%r720, %r693, 12288;
	// begin inline asm
	ldmatrix.sync.aligned.m8n8.x2.trans.shared.b16 {%r718, %r719}, [%r720];

	// end inline asm
	// begin inline asm
	mma.sync.aligned.m16n8k16.row.col.f32.f16.f16.f32 {%f1700,%f1699,%f1698,%f1697},{%r721,%r722,%r723,%r724},{%r718,%r719},{%f929,%f930,%f931,%f932};

	// end inline asm
	add.s32 	%r729, %r1275, %r107;
	// begin inline asm
	ldmatrix.sync.aligned.m8n8.x2.trans.shared.b16 {%r727, %r728}, [%r729];

	// end inline asm
	// begin inline asm
	mma.sync.aligned.m16n8k16.row.col.f32.f16.f16.f32 {%f953,%f954,%f955,%f956},{%r694,%r695,%r696,%r697},{%r727,%r728},{%f957,%f958,%f959,%f960};

	// end inline asm
	add.s32 	%r738, %r729, 4096;
	// begin inline asm
	ldmatrix.sync.aligned.m8n8.x2.trans.shared.b16 {%r736, %r737}, [%r738];

	// end inline asm
	// begin inline asm
	mma.sync.aligned.m16n8k16.row.col.f32.f16.f16.f32 {%f961,%f962,%f963,%f964},{%r703,%r704,%r705,%r706},{%r736,%r737},{%f953,%f954,%f955,%f956};

	// end inline asm
	add.s32 	%r747, %r729, 8192;
	// begin inline asm
	ldmatrix.sync.aligned.m8n8.x2.trans.shared.b16 {%r745, %r746}, [%r747];

	// end inline asm
	// begin inline asm
	mma.sync.aligned.m16n8k16.row.col.f32.f16.f16.f32 {%f969,%f970,%f971,%f972},{%r712,%r713,%r714,%r715},{%r745,%r746},{%f961,%f962,%f963,%f964};

	// end inline asm
	add.s32 	%r756, %r729, 12288;
	// begin inline asm
	ldmatrix.sync.aligned.m8n8.x2.trans.shared.b16 {%r754, %r755}, [%r756];

	// end inline asm
	// begin inline asm
	mma.sync.aligned.m16n8k16.row.col.f32.f16.f16.f32 {%f1696,%f1695,%f1694,%f1693},{%r721,%r722,%r723,%r724},{%r754,%r755},{%f969,%f970,%f971,%f972};

	// end inline asm
	add.s32 	%r765, %r1275, %r108;
	// begin inline asm
	ldmatrix.sync.aligned.m8n8.x2.trans.shared.b16 {%r763, %r764}, [%r765];

	// end inline asm
	// begin inline asm
	mma.sync.aligned.m16n8k16.row.col.f32.f16.f16.f32 {%f985,%f986,%f987,%f988},{%r694,%r695,%r696,%r697},{%r763,%r764},{%f989,%f990,%f991,%f992};

	// end inline asm
	add.s32 	%r774, %r765, 4096;
	// begin inline asm
	ldmatrix.sync.aligned.m8n8.x2.trans.shared.b16 {%r772, %r773}, [%r774];

	// end inline asm
	// begin inline asm
	mma.sync.aligned.m16n8k16.row.col.f32.f16.f16.f32 {%f993,%f994,%f995,%f996},{%r703,%r704,%r705,%r706},{%r772,%r773},{%f985,%f986,%f987,%f988};

	// end inline asm
	add.s32 	%r783, %r765, 8192;
	// begin inline asm
	ldmatrix.sync.aligned.m8n8.x2.trans.shared.b16 {%r781, %r782}, [%r783];

	// end inline asm
	// begin inline asm
	mma.sync.aligned.m16n8k16.row.col.f32.f16.f16.f32 {%f1001,%f1002,%f1003,%f1004},{%r712,%r713,%r714,%r715},{%r781,%r782},{%f993,%f994,%f995,%f996};

	// end inline asm
	add.s32 	%r792, %r765, 12288;
	// begin inline asm
	ldmatrix.sync.aligned.m8n8.x2.trans.shared.b16 {%r790, %r791}, [%r792];

	// end inline asm
	// begin inline asm
	mma.sync.aligned.m16n8k16.row.col.f32.f16.f16.f32 {%f1692,%f1691,%f1690,%f1689},{%r721,%r722,%r723,%r724},{%r790,%r791},{%f1001,%f1002,%f1003,%f1004};

	// end inline asm
	add.s32 	%r801, %r1275, %r109;
	// begin inline asm
	ldmatrix.sync.aligned.m8n8.x2.trans.shared.b16 {%r799, %r800}, [%r801];

	// end inline asm
	// begin inline asm
	mma.sync.aligned.m16n8k16.row.col.f32.f16.f16.f32 {%f1017,%f1018,%f1019,%f1020},{%r694,%r695,%r696,%r697},{%r799,%r800},{%f1021,%f1022,%f1023,%f1024};

	// end inline asm
	add.s32 	%r810, %r801, 4096;
	// begin inline asm
	ldmatrix.sync.aligned.m8n8.x2.trans.shared.b16 {%r808, %r809}, [%r810];

	// end inline asm
	// begin inline asm
	mma.sync.aligned.m16n8k16.row.col.f32.f16.f16.f32 {%f1025,%f1026,%f1027,%f1028},{%r703,%r704,%r705,%r706},{%r808,%r809},{%f1017,%f1018,%f1019,%f1020};

	// end inline asm
	add.s32 	%r819, %r801, 8192;
	// begin inline asm
	ldmatrix.sync.aligned.m8n8.x2.trans.shared.b16 {%r817, %r818}, [%r819];

	// end inline asm
	// begin inline asm
	mma.sync.aligned.m16n8k16.row.col.f32.f16.f16.f32 {%f1033,%f1034,%f1035,%f1036},{%r712,%r713,%r714,%r715},{%r817,%r818},{%f1025,%f1026,%f1027,%f1028};

	// end inline asm
	add.s32 	%r828, %r801, 12288;
	// begin inline asm
	ldmatrix.sync.aligned.m8n8.x2.trans.shared.b16 {%r826, %r827}, [%r828];

	// end inline asm
	// begin inline asm
	mma.sync.aligned.m16n8k16.row.col.f32.f16.f16.f32 {%f1688,%f1687,%f1686,%f1685},{%r721,%r722,%r723,%r724},{%r826,%r827},{%f1033,%f1034,%f1035,%f1036};

	// end inline asm
	add.s32 	%r837, %r1275, %r110;
	// begin inline asm
	ldmatrix.sync.aligned.m8n8.x2.trans.shared.b16 {%r835, %r836}, [%r837];

	// end inline asm
	// begin inline asm
	mma.sync.aligned.m16n8k16.row.col.f32.f16.f16.f32 {%f1049,%f1050,%f1051,%f1052},{%r694,%r695,%r696,%r697},{%r835,%r836},{%f1053,%f1054,%f1055,%f1056};

	// end inline asm
	add.s32 	%r846, %r837, 4096;
	// begin inline asm
	ldmatrix.sync.aligned.m8n8.x2.trans.shared.b16 {%r844, %r845}, [%r846];

	// end inline asm
	// begin inline asm
	mma.sync.aligned.m16n8k16.row.col.f32.f16.f16.f32 {%f1057,%f1058,%f1059,%f1060},{%r703,%r704,%r705,%r706},{%r844,%r845},{%f1049,%f1050,%f1051,%f1052};

	// end inline asm
	add.s32 	%r855, %r837, 8192;
	// begin inline asm
	ldmatrix.sync.aligned.m8n8.x2.trans.shared.b16 {%r853, %r854}, [%r855];

	// end inline asm
	// begin inline asm
	mma.sync.aligned.m16n8k16.row.col.f32.f16.f16.f32 {%f1065,%f1066,%f1067,%f1068},{%r712,%r713,%r714,%r715},{%r853,%r854},{%f1057,%f1058,%f1059,%f1060};

	// end inline asm
	add.s32 	%r864, %r837, 12288;
	// begin inline asm
	ldmatrix.sync.aligned.m8n8.x2.trans.shared.b16 {%r862, %r863}, [%r864];

	// end inline asm
	// begin inline asm
	mma.sync.aligned.m16n8k16.row.col.f32.f16.f16.f32 {%f1684,%f1683,%f1682,%f1681},{%r721,%r722,%r723,%r724},{%r862,%r863},{%f1065,%f1066,%f1067,%f1068};

	// end inline asm
	add.s32 	%r873, %r1275, %r111;
	// begin inline asm
	ldmatrix.sync.aligned.m8n8.x2.trans.shared.b16 {%r871, %r872}, [%r873];

	// end inline asm
	// begin inline asm
	mma.sync.aligned.m16n8k16.row.col.f32.f16.f16.f32 {%f1081,%f1082,%f1083,%f1084},{%r694,%r695,%r696,%r697},{%r871,%r872},{%f1085,%f1086,%f1087,%f1088};

	// end inline asm
	add.s32 	%r882, %r873, 4096;
	// begin inline asm
	ldmatrix.sync.aligned.m8n8.x2.trans.shared.b16 {%r880, %r881}, [%r882];

	// end inline asm
	// begin inline asm
	mma.sync.aligned.m16n8k16.row.col.f32.f16.f16.f32 {%f1089,%f1090,%f1091,%f1092},{%r703,%r704,%r705,%r706},{%r880,%r881},{%f1081,%f1082,%f1083,%f1084};

	// end inline asm
	add.s32 	%r891, %r873, 8192;
	// begin inline asm
	ldmatrix.sync.aligned.m8n8.x2.trans.shared.b16 {%r889, %r890}, [%r891];

	// end inline asm
	// begin inline asm
	mma.sync.aligned.m16n8k16.row.col.f32.f16.f16.f32 {%f1097,%f1098,%f1099,%f1100},{%r712,%r713,%r714,%r715},{%r889,%r890},{%f1089,%f1090,%f1091,%f1092};

	// end inline asm
	add.s32 	%r900, %r873, 12288;
	// begin inline asm
	ldmatrix.sync.aligned.m8n8.x2.trans.shared.b16 {%r898, %r899}, [%r900];

	// end inline asm
	// begin inline asm
	mma.sync.aligned.m16n8k16.row.col.f32.f16.f16.f32 {%f1680,%f1679,%f1678,%f1677},{%r721,%r722,%r723,%r724},{%r898,%r899},{%f1097,%f1098,%f1099,%f1100};

	// end inline asm
	add.s32 	%r909, %r1275, %r112;
	// begin inline asm
	ldmatrix.sync.aligned.m8n8.x2.trans.shared.b16 {%r907, %r908}, [%r909];

	// end inline asm
	// begin inline asm
	mma.sync.aligned.m16n8k16.row.col.f32.f16.f16.f32 {%f1113,%f1114,%f1115,%f1116},{%r694,%r695,%r696,%r697},{%r907,%r908},{%f1117,%f1118,%f1119,%f1120};

	// end inline asm
	add.s32 	%r918, %r909, 4096;
	// begin inline asm
	ldmatrix.sync.aligned.m8n8.x2.trans.shared.b16 {%r916, %r917}, [%r918];

	// end inline asm
	// begin inline asm
	mma.sync.aligned.m16n8k16.row.col.f32.f16.f16.f32 {%f1121,%f1122,%f1123,%f1124},{%r703,%r704,%r705,%r706},{%r916,%r917},{%f1113,%f1114,%f1115,%f1116};

	// end inline asm
	add.s32 	%r927, %r909, 8192;
	// begin inline asm
	ldmatrix.sync.aligned.m8n8.x2.trans.shared.b16 {%r925, %r926}, [%r927];

	// end inline asm
	// begin inline asm
	mma.sync.aligned.m16n8k16.row.col.f32.f16.f16.f32 {%f1129,%f1130,%f1131,%f1132},{%r712,%r713,%r714,%r715},{%r925,%r926},{%f1121,%f1122,%f1123,%f1124};

	// end inline asm
	add.s32 	%r936, %r909, 12288;
	// begin inline asm
	ldmatrix.sync.aligned.m8n8.x2.trans.shared.b16 {%r934, %r935}, [%r936];

	// end inline asm
	// begin inline asm
	mma.sync.aligned.m16n8k16.row.col.f32.f16.f16.f32 {%f1676,%f1675,%f1674,%f1673},{%r721,%r722,%r723,%r724},{%r934,%r935},{%f1129,%f1130,%f1131,%f1132};

	// end inline asm
	add.s32 	%r945, %r1275, %r113;
	// begin inline asm
	ldmatrix.sync.aligned.m8n8.x2.trans.shared.b16 {%r943, %r944}, [%r945];

	// end inline asm
	// begin inline asm
	mma.sync.aligned.m16n8k16.row.col.f32.f16.f16.f32 {%f1145,%f1146,%f1147,%f1148},{%r694,%r695,%r696,%r697},{%r943,%r944},{%f1149,%f1150,%f1151,%f1152};

	// end inline asm
	add.s32 	%r954, %r945, 4096;
	// begin inline asm
	ldmatrix.sync.aligned.m8n8.x2.trans.shared.b16 {%r952, %r953}, [%r954];

	// end inline asm
	// begin inline asm
	mma.sync.aligned.m16n8k16.row.col.f32.f16.f16.f32 {%f1153,%f1154,%f1155,%f1156},{%r703,%r704,%r705,%r706},{%r952,%r953},{%f1145,%f1146,%f1147,%f1148};

	// end inline asm
	add.s32 	%r963, %r945, 8192;
	// begin inline asm
	ldmatrix.sync.aligned.m8n8.x2.trans.shared.b16 {%r961, %r962}, [%r963];

	// end inline asm
	// begin inline asm
	mma.sync.aligned.m16n8k16.row.col.f32.f16.f16.f32 {%f1161,%f1162,%f1163,%f1164},{%r712,%r713,%r714,%r715},{%r961,%r962},{%f1153,%f1154,%f1155,%f1156};

	// end inline asm
	add.s32 	%r972, %r945, 12288;
	// begin inline asm
	ldmatrix.sync.aligned.m8n8.x2.trans.shared.b16 {%r970, %r971}, [%r972];

	// end inline asm
	// begin inline asm
	mma.sync.aligned.m16n8k16.row.col.f32.f16.f16.f32 {%f1672,%f1671,%f1670,%f1669},{%r721,%r722,%r723,%r724},{%r970,%r971},{%f1161,%f1162,%f1163,%f1164};

	// end inline asm
	add.s32 	%r981, %r1275, %r114;
	// begin inline asm
	ldmatrix.sync.aligned.m8n8.x2.trans.shared.b16 {%r979, %r980}, [%r981];

	// end inline asm
	// begin inline asm
	mma.sync.aligned.m16n8k16.row.col.f32.f16.f16.f32 {%f1177,%f1178,%f1179,%f1180},{%r694,%r695,%r696,%r697},{%r979,%r980},{%f1181,%f1182,%f1183,%f1184};

	// end inline asm
	add.s32 	%r990, %r981, 4096;
	// begin inline asm
	ldmatrix.sync.aligned.m8n8.x2.trans.shared.b16 {%r988, %r989}, [%r990];

	// end inline asm
	// begin inline asm
	mma.sync.aligned.m16n8k16.row.col.f32.f16.f16.f32 {%f1185,%f1186,%f1187,%f1188},{%r703,%r704,%r705,%r706},{%r988,%r989},{%f1177,%f1178,%f1179,%f1180};

	// end inline asm
	add.s32 	%r999, %r981, 8192;
	// begin inline asm
	ldmatrix.sync.aligned.m8n8.x2.trans.shared.b16 {%r997, %r998}, [%r999];

	// end inline asm
	// begin inline asm
	mma.sync.aligned.m16n8k16.row.col.f32.f16.f16.f32 {%f1193,%f1194,%f1195,%f1196},{%r712,%r713,%r714,%r715},{%r997,%r998},{%f1185,%f1186,%f1187,%f1188};

	// end inline asm
	add.s32 	%r1008, %r981, 12288;
	// begin inline asm
	ldmatrix.sync.aligned.m8n8.x2.trans.shared.b16 {%r1006, %r1007}, [%r1008];

	// end inline asm
	// begin inline asm
	mma.sync.aligned.m16n8k16.row.col.f32.f16.f16.f32 {%f1668,%f1667,%f1666,%f1665},{%r721,%r722,%r723,%r724},{%r1006,%r1007},{%f1193,%f1194,%f1195,%f1196};

	// end inline asm
	add.s32 	%r1017, %r1275, %r115;
	// begin inline asm
	ldmatrix.sync.aligned.m8n8.x2.trans.shared.b16 {%r1015, %r1016}, [%r1017];

	// end inline asm
	// begin inline asm
	mma.sync.aligned.m16n8k16.row.col.f32.f16.f16.f32 {%f1209,%f1210,%f1211,%f1212},{%r694,%r695,%r696,%r697},{%r1015,%r1016},{%f1213,%f1214,%f1215,%f1216};

	// end inline asm
	add.s32 	%r1026, %r1017, 4096;
	// begin inline asm
	ldmatrix.sync.aligned.m8n8.x2.trans.shared.b16 {%r1024, %r1025}, [%r1026];

	// end inline asm
	// begin inline asm
	mma.sync.aligned.m16n8k16.row.col.f32.f16.f16.f32 {%f1217,%f1218,%f1219,%f1220},{%r703,%r704,%r705,%r706},{%r1024,%r1025},{%f1209,%f1210,%f1211,%f1212};

	// end inline asm
	add.s32 	%r1035, %r1017, 8192;
	// begin inline asm
	ldmatrix.sync.aligned.m8n8.x2.trans.shared.b16 {%r1033, %r1034}, [%r1035];

	// end inline asm
	// begin inline asm
	mma.sync.aligned.m16n8k16.row.col.f32.f16.f16.f32 {%f1225,%f1226,%f1227,%f1228},{%r712,%r713,%r714,%r715},{%r1033,%r1034},{%f1217,%f1218,%f1219,%f1220};

	// end inline asm
	add.s32 	%r1044, %r1017, 12288;
	// begin inline asm
	ldmatrix.sync.aligned.m8n8.x2.trans.shared.b16 {%r1042, %r1043}, [%r1044];

	// end inline asm
	// begin inline asm
	mma.sync.aligned.m16n8k16.row.col.f32.f16.f16.f32 {%f1664,%f1663,%f1662,%f1661},{%r721,%r722,%r723,%r724},{%r1042,%r1043},{%f1225,%f1226,%f1227,%f1228};

	// end inline asm
	add.s32 	%r1053, %r1275, %r116;
	// begin inline asm
	ldmatrix.sync.aligned.m8n8.x2.trans.shared.b16 {%r1051, %r1052}, [%r1053];

	// end inline asm
	// begin inline asm
	mma.sync.aligned.m16n8k16.row.col.f32.f16.f16.f32 {%f1241,%f1242,%f1243,%f1244},{%r694,%r695,%r696,%r697},{%r1051,%r1052},{%f1245,%f1246,%f1247,%f1248};

	// end inline asm
	add.s32 	%r1062, %r1053, 4096;
	// begin inline asm
	ldmatrix.sync.aligned.m8n8.x2.trans.shared.b16 {%r1060, %r1061}, [%r1062];

	// end inline asm
	// begin inline asm
	mma.sync.aligned.m16n8k16.row.col.f32.f16.f16.f32 {%f1249,%f1250,%f1251,%f1252},{%r703,%r704,%r705,%r706},{%r1060,%r1061},{%f1241,%f1242,%f1243,%f1244};

	// end inline asm
	add.s32 	%r1071, %r1053, 8192;
	// begin inline asm
	ldmatrix.sync.aligned.m8n8.x2.trans.shared.b16 {%r1069, %r1070}, [%r1071];

	// end inline asm
	// begin inline asm
	mma.sync.aligned.m16n8k16.row.col.f32.f16.f16.f32 {%f1257,%f1258,%f1259,%f1260},{%r712,%r713,%r714,%r715},{%r1069,%r1070},{%f1249,%f1250,%f1251,%f1252};

	// end inline asm
	add.s32 	%r1080, %r1053, 12288;
	// begin inline asm
	ldmatrix.sync.aligned.m8n8.x2.trans.shared.b16 {%r1078, %r1079}, [%r1080];

	// end inline asm
	// begin inline asm
	mma.sync.aligned.m16n8k16.row.col.f32.f16.f16.f32 {%f1660,%f1659,%f1658,%f1657},{%r721,%r722,%r723,%r724},{%r1078,%r1079},{%f1257,%f1258,%f1259,%f1260};

	// end inline asm
	add.s32 	%r1089, %r1275, %r117;
	// begin inline asm
	ldmatrix.sync.aligned.m8n8.x2.trans.shared.b16 {%r1087, %r1088}, [%r1089];

	// end inline asm
	// begin inline asm
	mma.sync.aligned.m16n8k16.row.col.f32.f16.f16.f32 {%f1273,%f1274,%f1275,%f1276},{%r694,%r695,%r696,%r697},{%r1087,%r1088},{%f1277,%f1278,%f1279,%f1280};

	// end inline asm
	add.s32 	%r1098, %r1089, 4096;
	// begin inline asm
	ldmatrix.sync.aligned.m8n8.x2.trans.shared.b16 {%r1096, %r1097}, [%r1098];

	// end inline asm
	// begin inline asm
	mma.sync.aligned.m16n8k16.row.col.f32.f16.f16.f32 {%f1281,%f1282,%f1283,%f1284},{%r703,%r704,%r705,%r706},{%r1096,%r1097},{%f1273,%f1274,%f1275,%f1276};

	// end inline asm
	add.s32 	%r1107, %r1089, 8192;
	// begin inline asm
	ldmatrix.sync.aligned.m8n8.x2.trans.shared.b16 {%r1105, %r1106}, [%r1107];

	// end inline asm
	// begin inline asm
	mma.sync.aligned.m16n8k16.row.col.f32.f16.f16.f32 {%f1289,%f1290,%f1291,%f1292},{%r712,%r713,%r714,%r715},{%r1105,%r1106},{%f1281,%f1282,%f1283,%f1284};

	// end inline asm
	add.s32 	%r1116, %r1089, 12288;
	// begin inline asm
	ldmatrix.sync.aligned.m8n8.x2.trans.shared.b16 {%r1114, %r1115}, [%r1116];

	// end inline asm
	// begin inline asm
	mma.sync.aligned.m16n8k16.row.col.f32.f16.f16.f32 {%f1656,%f1655,%f1654,%f1653},{%r721,%r722,%r723,%r724},{%r1114,%r1115},{%f1289,%f1290,%f1291,%f1292};

	// end inline asm
	add.s32 	%r1125, %r1275, %r118;
	// begin inline asm
	ldmatrix.sync.aligned.m8n8.x2.trans.shared.b16 {%r1123, %r1124}, [%r1125];

	// end inline asm
	// begin inline asm
	mma.sync.aligned.m16n8k16.row.col.f32.f16.f16.f32 {%f1305,%f1306,%f1307,%f1308},{%r694,%r695,%r696,%r697},{%r1123,%r1124},{%f1309,%f1310,%f1311,%f1312};

	// end inline asm
	add.s32 	%r1134, %r1125, 4096;
	// begin inline asm
	ldmatrix.sync.aligned.m8n8.x2.trans.shared.b16 {%r1132, %r1133}, [%r1134];

	// end inline asm
	// begin inline asm
	mma.sync.aligned.m16n8k16.row.col.f32.f16.f16.f32 {%f1313,%f1314,%f1315,%f1316},{%r703,%r704,%r705,%r706},{%r1132,%r1133},{%f1305,%f1306,%f1307,%f1308};

	// end inline asm
	add.s32 	%r1143, %r1125, 8192;
	// begin inline asm
	ldmatrix.sync.aligned.m8n8.x2.trans.shared.b16 {%r1141, %r1142}, [%r1143];

	// end inline asm
	// begin inline asm
	mma.sync.aligned.m16n8k16.row.col.f32.f16.f16.f32 {%f1321,%f1322,%f1323,%f1324},{%r712,%r713,%r714,%r715},{%r1141,%r1142},{%f1313,%f1314,%f1315,%f1316};

	// end inline asm
	add.s32 	%r1152, %r1125, 12288;
	// begin inline asm
	ldmatrix.sync.aligned.m8n8.x2.trans.shared.b16 {%r1150, %r1151}, [%r1152];

	// end inline asm
	// begin inline asm
	mma.sync.aligned.m16n8k16.row.col.f32.f16.f16.f32 {%f1652,%f1651,%f1650,%f1649},{%r721,%r722,%r723,%r724},{%r1150,%r1151},{%f1321,%f1322,%f1323,%f1324};

	// end inline asm
	add.s32 	%r1161, %r1275, %r119;
	// begin inline asm
	ldmatrix.sync.aligned.m8n8.x2.trans.shared.b16 {%r1159, %r1160}, [%r1161];

	// end inline asm
	// begin inline asm
	mma.sync.aligned.m16n8k16.row.col.f32.f16.f16.f32 {%f1337,%f1338,%f1339,%f1340},{%r694,%r695,%r696,%r697},{%r1159,%r1160},{%f1341,%f1342,%f1343,%f1344};

	// end inline asm
	add.s32 	%r1170, %r1161, 4096;
	// begin inline asm
	ldmatrix.sync.aligned.m8n8.x2.trans.shared.b16 {%r1168, %r1169}, [%r1170];

	// end inline asm
	// begin inline asm
	mma.sync.aligned.m16n8k16.row.col.f32.f16.f16.f32 {%f1345,%f1346,%f1347,%f1348},{%r703,%r704,%r705,%r706},{%r1168,%r1169},{%f1337,%f1338,%f1339,%f1340};

	// end inline asm
	add.s32 	%r1179, %r1161, 8192;
	// begin inline asm
	ldmatrix.sync.aligned.m8n8.x2.trans.shared.b16 {%r1177, %r1178}, [%r1179];

	// end inline asm
	// begin inline asm
	mma.sync.aligned.m16n8k16.row.col.f32.f16.f16.f32 {%f1353,%f1354,%f1355,%f1356},{%r712,%r713,%r714,%r715},{%r1177,%r1178},{%f1345,%f1346,%f1347,%f1348};

	// end inline asm
	add.s32 	%r1188, %r1161, 12288;
	// begin inline asm
	ldmatrix.sync.aligned.m8n8.x2.trans.shared.b16 {%r1186, %r1187}, [%r1188];

	// end inline asm
	// begin inline asm
	mma.sync.aligned.m16n8k16.row.col.f32.f16.f16.f32 {%f1648,%f1647,%f1646,%f1645},{%r721,%r722,%r723,%r724},{%r1186,%r1187},{%f1353,%f1354,%f1355,%f1356};

	// end inline asm
	add.s32 	%r1197, %r1275, %r120;
	// begin inline asm
	ldmatrix.sync.aligned.m8n8.x2.trans.shared.b16 {%r1195, %r1196}, [%r1197];

	// end inline asm
	// begin inline asm
	mma.sync.aligned.m16n8k16.row.col.f32.f16.f16.f32 {%f1369,%f1370,%f1371,%f1372},{%r694,%r695,%r696,%r697},{%r1195,%r1196},{%f1373,%f1374,%f1375,%f1376};

	// end inline asm
	add.s32 	%r1206, %r1197, 4096;
	// begin inline asm
	ldmatrix.sync.aligned.m8n8.x2.trans.shared.b16 {%r1204, %r1205}, [%r1206];

	// end inline asm
	// begin inline asm
	mma.sync.aligned.m16n8k16.row.col.f32.f16.f16.f32 {%f1377,%f1378,%f1379,%f1380},{%r703,%r704,%r705,%r706},{%r1204,%r1205},{%f1369,%f1370,%f1371,%f1372};

	// end inline asm
	add.s32 	%r1215, %r1197, 8192;
	// begin inline asm
	ldmatrix.sync.aligned.m8n8.x2.trans.shared.b16 {%r1213, %r1214}, [%r1215];

	// end inline asm
	// begin inline asm
	mma.sync.aligned.m16n8k16.row.col.f32.f16.f16.f32 {%f1385,%f1386,%f1387,%f1388},{%r712,%r713,%r714,%r715},{%r1213,%r1214},{%f1377,%f1378,%f1379,%f1380};

	// end inline asm
	add.s32 	%r1224, %r1197, 12288;
	// begin inline asm
	ldmatrix.sync.aligned.m8n8.x2.trans.shared.b16 {%r1222, %r1223}, [%r1224];

	// end inline asm
	// begin inline asm
	mma.sync.aligned.m16n8k16.row.col.f32.f16.f16.f32 {%f1644,%f1643,%f1642,%f1641},{%r721,%r722,%r723,%r724},{%r1222,%r1223},{%f1385,%f1386,%f1387,%f1388};

	// end inline asm
	add.s32 	%r1233, %r1275, %r121;
	// begin inline asm
	ldmatrix.sync.aligned.m8n8.x2.trans.shared.b16 {%r1231, %r1232}, [%r1233];

	// end inline asm
	// begin inline asm
	mma.sync.aligned.m16n8k16.row.col.f32.f16.f16.f32 {%f1401,%f1402,%f1403,%f1404},{%r694,%r695,%r696,%r697},{%r1231,%r1232},{%f1405,%f1406,%f1407,%f1408};

	// end inline asm
	add.s32 	%r1242, %r1233, 4096;
	// begin inline asm
	ldmatrix.sync.aligned.m8n8.x2.trans.shared.b16 {%r1240, %r1241}, [%r1242];

	// end inline asm
	// begin inline asm
	mma.sync.aligned.m16n8k16.row.col.f32.f16.f16.f32 {%f1409,%f1410,%f1411,%f1412},{%r703,%r704,%r705,%r706},{%r1240,%r1241},{%f1401,%f1402,%f1403,%f1404};

	// end inline asm
	add.s32 	%r1251, %r1233, 8192;
	// begin inline asm
	ldmatrix.sync.aligned.m8n8.x2.trans.shared.b16 {%r1249, %r1250}, [%r1251];

	// end inline asm
	// begin inline asm
	mma.sync.aligned.m16n8k16.row.col.f32.f16.f16.f32 {%f1417,%f1418,%f1419,%f1420},{%r712,%r713,%r714,%r715},{%r1249,%r1250},{%f1409,%f1410,%f1411,%f1412};

	// end inline asm
	add.s32 	%r1260, %r1233, 12288;
	// begin inline asm
	ldmatrix.sync.aligned.m8n8.x2.trans.shared.b16 {%r1258, %r1259}, [%r1260];

	// end inline asm
	// begin inline asm
	mma.sync.aligned.m16n8k16.row.col.f32.f16.f16.f32 {%f1640,%f1639,%f1638,%f1637},{%r721,%r722,%r723,%r724},{%r1258,%r1259},{%f1417,%f1418,%f1419,%f1420};

	// end inline asm
	setp.ge.s32 	%p59, %r1413, %r160;
	@%p59 bra 	$L__BB5_62;
	add.s32 	%r1292, %r143, %r189;
	add.s32 	%r1293, %r1405, 192;
	setp.lt.s32 	%p60, %r1293, %r160;
	selp.b32 	%r1285, 16, 0, %p60;
	add.s32 	%r1276, %r1292, %r122;
	add.s32 	%r1294, %r1406, 24576;
	mul.wide.u32 	%rd67, %r1294, 2;
	add.s64 	%rd59, %rd4, %rd67;
	// begin inline asm
	cp.async.ca.shared.global [%r1276], [%rd59], 16, %r1285;

	// end inline asm
	add.s32 	%r1295, %r1407, 192;
	setp.lt.s32 	%p61, %r1295, %r160;
	selp.b32 	%r1287, 16, 0, %p61;
	add.s32 	%r1278, %r1292, %r123;
	add.s32 	%r1296, %r1408, 24576;
	mul.wide.u32 	%rd68, %r1296, 2;
	add.s64 	%rd60, %rd4, %rd68;
	// begin inline asm
	cp.async.ca.shared.global [%r1278], [%rd60], 16, %r1287;

	// end inline asm
	add.s32 	%r1297, %r1409, 192;
	setp.lt.s32 	%p62, %r1297, %r160;
	selp.b32 	%r1289, 16, 0, %p62;
	add.s32 	%r1280, %r1292, %r124;
	add.s32 	%r1298, %r1410, 24576;
	mul.wide.u32 	%rd69, %r1298, 2;
	add.s64 	%rd61, %rd4, %rd69;
	// begin inline asm
	cp.async.ca.shared.global [%r1280], [%rd61], 16, %r1289;

	// end inline asm
	add.s32 	%r1299, %r1411, 192;
	setp.lt.s32 	%p63, %r1299, %r160;
	selp.b32 	%r1291, 16, 0, %p63;
	add.s32 	%r1282, %r1292, %r125;
	add.s32 	%r1300, %r1412, 24576;
	mul.wide.u32 	%rd70, %r1300, 2;
	add.s64 	%rd62, %rd4, %rd70;
	// begin inline asm
	cp.async.ca.shared.global [%r1282], [%rd62], 16, %r1291;

	// end inline asm
	add.s32 	%r1284, %r144, %r126;
	add.s64 	%rd63, %rd5, %rd67;
	// begin inline asm
	cp.async.ca.shared.global [%r1284], [%rd63], 16, %r1285;

	// end inline asm
	add.s32 	%r1286, %r144, %r127;
	add.s64 	%rd64, %rd5, %rd68;
	// begin inline asm
	cp.async.ca.shared.global [%r1286], [%rd64], 16, %r1287;

	// end inline asm
	add.s32 	%r1288, %r144, %r128;
	add.s64 	%rd65, %rd5, %rd69;
	// begin inline asm
	cp.async.ca.shared.global [%r1288], [%rd65], 16, %r1289;

	// end inline asm
	add.s32 	%r1290, %r144, %r129;
	add.s64 	%rd66, %rd5, %rd70;
	// begin inline asm
	cp.async.ca.shared.global [%r1290], [%rd66], 16, %r1291;

	// end inline asm
	// begin inline asm
	cp.async.commit_group;

	// end inline asm
$L__BB5_62:
	add.s32 	%r1301, %r1413, -128;
	setp.ge.s32 	%p64, %r1301, %r160;
	@%p64 bra 	$L__BB5_67;
	setp.ge.s32 	%p75, %r1413, %r160;
	@%p75 bra 	$L__BB5_65;
	// begin inline asm
	cp.async.wait_group 2;

	// end inline asm
	bra.uni 	$L__BB5_66;
$L__BB5_65:
	// begin inline asm
	cp.async.wait_group 0;

	// end inline asm
$L__BB5_66:
	bar.sync 	0;
	add.s32 	%r1413, %r1413, 64;
	add.s32 	%r1412, %r1412, 8192;
	add.s32 	%r1411, %r1411, 64;
	add.s32 	%r1410, %r1410, 8192;
	add.s32 	%r1409, %r1409, 64;
	add.s32 	%r1408, %r1408, 8192;
	add.s32 	%r1407, %r1407, 64;
	add.s32 	%r1406, %r1406, 8192;
	add.s32 	%r1405, %r1405, 64;
	add.s32 	%r1404, %r1404, 64;
	add.s32 	%r1371, %r1414, 1;
	setp.eq.s32 	%p76, %r1414, 2;
	selp.b32 	%r1414, 0, %r1371, %p76;
	mov.f32 	%f1701, %f166;
	mov.f32 	%f1702, %f165;
	bra.uni 	$L__BB5_40;
$L__BB5_67:
	setp.gt.f32 	%p65, %f1704, 0f00000000;
	rcp.rn.f32 	%f1601, %f1704;
	selp.f32 	%f1602, %f1601, 0f00000000, %p65;
	setp.gt.f32 	%p66, %f1703, 0f00000000;
	rcp.rn.f32 	%f1603, %f1703;
	selp.f32 	%f1604, %f1603, 0f00000000, %p66;
	shl.b32 	%r1302, %r4, 14;
	cvt.s64.s32 	%rd71, %r1302;
	add.s64 	%rd6, %rd2, %rd71;
	add.s32 	%r1303, %r6, %r3;
	mul.f32 	%f1537, %f1602, %f1700;
	// begin inline asm
	{  cvt.rn.f16.f32 %rs33, %f1537;}

	// end inline asm
	mul.f32 	%f1538, %f1602, %f1699;
	// begin inline asm
	{  cvt.rn.f16.f32 %rs34, %f1538;}

	// end inline asm
	mul.f32 	%f1539, %f1604, %f1698;
	// begin inline asm
	{  cvt.rn.f16.f32 %rs35, %f1539;}

	// end inline asm
	mul.f32 	%f1540, %f1604, %f1697;
	// begin inline asm
	{  cvt.rn.f16.f32 %rs36, %f1540;}

	// end inline asm
	mov.b32 	%r1304, {%rs33, %rs34};
	shl.b32 	%r1305, %r1303, 8;
	shl.b32 	%r1306, %r9, 1;
	or.b32  	%r1307, %r1305, %r1306;
	add.s32 	%r1309, %r170, %r1307;
	st.shared.u32 	[%r1309], %r1304;
	mov.b32 	%r1310, {%rs35, %rs36};
	st.shared.u32 	[%r1309+2048], %r1310;
	mul.f32 	%f1541, %f1602, %f1696;
	// begin inline asm
	{  cvt.rn.f16.f32 %rs37, %f1541;}

	// end inline asm
	mul.f32 	%f1542, %f1602, %f1695;
	// begin inline asm
	{  cvt.rn.f16.f32 %rs38, %f1542;}

	// end inline asm
	mul.f32 	%f1543, %f1604, %f1694;
	// begin inline asm
	{  cvt.rn.f16.f32 %rs39, %f1543;}

	// end inline asm
	mul.f32 	%f1544, %f1604, %f1693;
	// begin inline asm
	{  cvt.rn.f16.f32 %rs40, %f1544;}

	// end inline asm
	mov.b32 	%r1311, {%rs37, %rs38};
	st.shared.u32 	[%r1309+16], %r1311;
	mov.b32 	%r1312, {%rs39, %rs40};
	st.shared.u32 	[%r1309+2064], %r1312;
	mul.f32 	%f1545, %f1602, %f1692;
	// begin inline asm
	{  cvt.rn.f16.f32 %rs41, %f1545;}

	// end inline asm
	mul.f32 	%f1546, %f1602, %f1691;
	// begin inline asm
	{  cvt.rn.f16.f32 %rs42, %f1546;}

	// end inline asm
	mul.f32 	%f1547, %f1604, %f1690;
	// begin inline asm
	{  cvt.rn.f16.f32 %rs43, %f1547;}

	// end inline asm
	mul.f32 	%f1548, %f1604, %f1689;
	// begin inline asm
	{  cvt.rn.f16.f32 %rs44, %f1548;}

	// end inline asm
	mov.b32 	%r1313, {%rs41, %rs42};
	st.shared.u32 	[%r1309+32], %r1313;
	mov.b32 	%r1314, {%rs43, %rs44};
	st.shared.u32 	[%r1309+2080], %r1314;
	mul.f32 	%f1549, %f1602, %f1688;
	// begin inline asm
	{  cvt.rn.f16.f32 %rs45, %f1549;}

	// end inline asm
	mul.f32 	%f1550, %f1602, %f1687;
	// begin inline asm
	{  cvt.rn.f16.f32 %rs46, %f1550;}

	// end inline asm
	mul.f32 	%f1551, %f1604, %f1686;
	// begin inline asm
	{  cvt.rn.f16.f32 %rs47, %f1551;}

	// end inline asm
	mul.f32 	%f1552, %f1604, %f1685;
	// begin inline asm
	{  cvt.rn.f16.f32 %rs48, %f1552;}

	// end inline asm
	mov.b32 	%r1315, {%rs45, %rs46};
	st.shared.u32 	[%r1309+48], %r1315;
	mov.b32 	%r1316, {%rs47, %rs48};
	st.shared.u32 	[%r1309+2096], %r1316;
	mul.f32 	%f1553, %f1602, %f1684;
	// begin inline asm
	{  cvt.rn.f16.f32 %rs49, %f1553;}

	// end inline asm
	mul.f32 	%f1554, %f1602, %f1683;
	// begin inline asm
	{  cvt.rn.f16.f32 %rs50, %f1554;}

	// end inline asm
	mul.f32 	%f1555, %f1604, %f1682;
	// begin inline asm
	{  cvt.rn.f16.f32 %rs51, %f1555;}

	// end inline asm
	mul.f32 	%f1556, %f1604, %f1681;
	// begin inline asm
	{  cvt.rn.f16.f32 %rs52, %f1556;}

	// end inline asm
	mov.b32 	%r1317, {%rs49, %rs50};
	st.shared.u32 	[%r1309+64], %r1317;
	mov.b32 	%r1318, {%rs51, %rs52};
	st.shared.u32 	[%r1309+2112], %r1318;
	mul.f32 	%f1557, %f1602, %f1680;
	// begin inline asm
	{  cvt.rn.f16.f32 %rs53, %f1557;}

	// end inline asm
	mul.f32 	%f1558, %f1602, %f1679;
	// begin inline asm
	{  cvt.rn.f16.f32 %rs54, %f1558;}

	// end inline asm
	mul.f32 	%f1559, %f1604, %f1678;
	// begin inline asm
	{  cvt.rn.f16.f32 %rs55, %f1559;}

	// end inline asm
	mul.f32 	%f1560, %f1604, %f1677;
	// begin inline asm
	{  cvt.rn.f16.f32 %rs56, %f1560;}

	// end inline asm
	mov.b32 	%r1319, {%rs53, %rs54};
	st.shared.u32 	[%r1309+80], %r1319;
	mov.b32 	%r1320, {%rs55, %rs56};
	st.shared.u32 	[%r1309+2128], %r1320;
	mul.f32 	%f1561, %f1602, %f1676;
	// begin inline asm
	{  cvt.rn.f16.f32 %rs57, %f1561;}

	// end inline asm
	mul.f32 	%f1562, %f1602, %f1675;
	// begin inline asm
	{  cvt.rn.f16.f32 %rs58, %f1562;}

	// end inline asm
	mul.f32 	%f1563, %f1604, %f1674;
	// begin inline asm
	{  cvt.rn.f16.f32 %rs59, %f1563;}

	// end inline asm
	mul.f32 	%f1564, %f1604, %f1673;
	// begin inline asm
	{  cvt.rn.f16.f32 %rs60, %f1564;}

	// end inline asm
	mov.b32 	%r1321, {%rs57, %rs58};
	st.shared.u32 	[%r1309+96], %r1321;
	mov.b32 	%r1322, {%rs59, %rs60};
	st.shared.u32 	[%r1309+2144], %r1322;
	mul.f32 	%f1565, %f1602, %f1672;
	// begin inline asm
	{  cvt.rn.f16.f32 %rs61, %f1565;}

	// end inline asm
	mul.f32 	%f1566, %f1602, %f1671;
	// begin inline asm
	{  cvt.rn.f16.f32 %rs62, %f1566;}

	// end inline asm
	mul.f32 	%f1567, %f1604, %f1670;
	// begin inline asm
	{  cvt.rn.f16.f32 %rs63, %f1567;}

	// end inline asm
	mul.f32 	%f1568, %f1604, %f1669;
	// begin inline asm
	{  cvt.rn.f16.f32 %rs64, %f1568;}

	// end inline asm
	mov.b32 	%r1323, {%rs61, %rs62};
	st.shared.u32 	[%r1309+112], %r1323;
	mov.b32 	%r1324, {%rs63, %rs64};
	st.shared.u32 	[%r1309+2160], %r1324;
	mul.f32 	%f1569, %f1602, %f1668;
	// begin inline asm
	{  cvt.rn.f16.f32 %rs65, %f1569;}

	// end inline asm
	mul.f32 	%f1570, %f1602, %f1667;
	// begin inline asm
	{  cvt.rn.f16.f32 %rs66, %f1570;}

	// end inline asm
	mul.f32 	%f1571, %f1604, %f1666;
	// begin inline asm
	{  cvt.rn.f16.f32 %rs67, %f1571;}

	// end inline asm
	mul.f32 	%f1572, %f1604, %f1665;
	// begin inline asm
	{  cvt.rn.f16.f32 %rs68, %f1572;}

	// end inline asm
	mov.b32 	%r1325, {%rs65, %rs66};
	st.shared.u32 	[%r1309+128], %r1325;
	mov.b32 	%r1326, {%rs67, %rs68};
	st.shared.u32 	[%r1309+2176], %r1326;
	mul.f32 	%f1573, %f1602, %f1664;
	// begin inline asm
	{  cvt.rn.f16.f32 %rs69, %f1573;}

	// end inline asm
	mul.f32 	%f1574, %f1602, %f1663;
	// begin inline asm
	{  cvt.rn.f16.f32 %rs70, %f1574;}

	// end inline asm
	mul.f32 	%f1575, %f1604, %f1662;
	// begin inline asm
	{  cvt.rn.f16.f32 %rs71, %f1575;}

	// end inline asm
	mul.f32 	%f1576, %f1604, %f1661;
	// begin inline asm
	{  cvt.rn.f16.f32 %rs72, %f1576;}

	// end inline asm
	mov.b32 	%r1327, {%rs69, %rs70};
	st.shared.u32 	[%r1309+144], %r1327;
	mov.b32 	%r1328, {%rs71, %rs72};
	st.shared.u32 	[%r1309+2192], %r1328;
	mul.f32 	%f1577, %f1602, %f1660;
	// begin inline asm
	{  cvt.rn.f16.f32 %rs73, %f1577;}

	// end inline asm
	mul.f32 	%f1578, %f1602, %f1659;
	// begin inline asm
	{  cvt.rn.f16.f32 %rs74, %f1578;}

	// end inline asm
	mul.f32 	%f1579, %f1604, %f1658;
	// begin inline asm
	{  cvt.rn.f16.f32 %rs75, %f1579;}

	// end inline asm
	mul.f32 	%f1580, %f1604, %f1657;
	// begin inline asm
	{  cvt.rn.f16.f32 %rs76, %f1580;}

	// end inline asm
	mov.b32 	%r1329, {%rs73, %rs74};
	st.shared.u32 	[%r1309+160], %r1329;
	mov.b32 	%r1330, {%rs75, %rs76};
	st.shared.u32 	[%r1309+2208], %r1330;
	mul.f32 	%f1581, %f1602, %f1656;
	// begin inline asm
	{  cvt.rn.f16.f32 %rs77, %f1581;}

	// end inline asm
	mul.f32 	%f1582, %f1602, %f1655;
	// begin inline asm
	{  cvt.rn.f16.f32 %rs78, %f1582;}

	// end inline asm
	mul.f32 	%f1583, %f1604, %f1654;
	// begin inline asm
	{  cvt.rn.f16.f32 %rs79, %f1583;}

	// end inline asm
	mul.f32 	%f1584, %f1604, %f1653;
	// begin inline asm
	{  cvt.rn.f16.f32 %rs80, %f1584;}

	// end inline asm
	mov.b32 	%r1331, {%rs77, %rs78};
	st.shared.u32 	[%r1309+176], %r1331;
	mov.b32 	%r1332, {%rs79, %rs80};
	st.shared.u32 	[%r1309+2224], %r1332;
	mul.f32 	%f1585, %f1602, %f1652;
	// begin inline asm
	{  cvt.rn.f16.f32 %rs81, %f1585;}

	// end inline asm
	mul.f32 	%f1586, %f1602, %f1651;
	// begin inline asm
	{  cvt.rn.f16.f32 %rs82, %f1586;}

	// end inline asm
	mul.f32 	%f1587, %f1604, %f1650;
	// begin inline asm
	{  cvt.rn.f16.f32 %rs83, %f1587;}

	// end inline asm
	mul.f32 	%f1588, %f1604, %f1649;
	// begin inline asm
	{  cvt.rn.f16.f32 %rs84, %f1588;}

	// end inline asm
	mov.b32 	%r1333, {%rs81, %rs82};
	st.shared.u32 	[%r1309+192], %r1333;
	mov.b32 	%r1334, {%rs83, %rs84};
	st.shared.u32 	[%r1309+2240], %r1334;
	mul.f32 	%f1589, %f1602, %f1648;
	// begin inline asm
	{  cvt.rn.f16.f32 %rs85, %f1589;}

	// end inline asm
	mul.f32 	%f1590, %f1602, %f1647;
	// begin inline asm
	{  cvt.rn.f16.f32 %rs86, %f1590;}

	// end inline asm
	mul.f32 	%f1591, %f1604, %f1646;
	// begin inline asm
	{  cvt.rn.f16.f32 %rs87, %f1591;}

	// end inline asm
	mul.f32 	%f1592, %f1604, %f1645;
	// begin inline asm
	{  cvt.rn.f16.f32 %rs88, %f1592;}

	// end inline asm
	mov.b32 	%r1335, {%rs85, %rs86};
	st.shared.u32 	[%r1309+208], %r1335;
	mov.b32 	%r1336, {%rs87, %rs88};
	st.shared.u32 	[%r1309+2256], %r1336;
	mul.f32 	%f1593, %f1602, %f1644;
	// begin inline asm
	{  cvt.rn.f16.f32 %rs89, %f1593;}

	// end inline asm
	mul.f32 	%f1594, %f1602, %f1643;
	// begin inline asm
	{  cvt.rn.f16.f32 %rs90, %f1594;}

	// end inline asm
	mul.f32 	%f1595, %f1604, %f1642;
	// begin inline asm
	{  cvt.rn.f16.f32 %rs91, %f1595;}

	// end inline asm
	mul.f32 	%f1596, %f1604, %f1641;
	// begin inline asm
	{  cvt.rn.f16.f32 %rs92, %f1596;}

	// end inline asm
	mov.b32 	%r1337, {%rs89, %rs90};
	st.shared.u32 	[%r1309+224], %r1337;
	mov.b32 	%r1338, {%rs91, %rs92};
	st.shared.u32 	[%r1309+2272], %r1338;
	mul.f32 	%f1597, %f1602, %f1640;
	// begin inline asm
	{  cvt.rn.f16.f32 %rs93, %f1597;}

	// end inline asm
	mul.f32 	%f1598, %f1602, %f1639;
	// begin inline asm
	{  cvt.rn.f16.f32 %rs94, %f1598;}

	// end inline asm
	mul.f32 	%f1599, %f1604, %f1638;
	// begin inline asm
	{  cvt.rn.f16.f32 %rs95, %f1599;}

	// end inline asm
	mul.f32 	%f1600, %f1604, %f1637;
	// begin inline asm
	{  cvt.rn.f16.f32 %rs96, %f1600;}

	// end inline asm
	mov.b32 	%r1339, {%rs93, %rs94};
	st.shared.u32 	[%r1309+240], %r1339;
	mov.b32 	%r1340, {%rs95, %rs96};
	st.shared.u32 	[%r1309+2288], %r1340;
	bar.sync 	0;
	add.s32 	%r157, %r5, %r76;
	setp.ge.s32 	%p67, %r157, %r160;
	shl.b32 	%r1341, %r76, 7;
	or.b32  	%r158, %r1341, %r84;
	shl.b32 	%r1342, %r158, 1;
	add.s32 	%r159, %r170, %r1342;
	@%p67 bra 	$L__BB5_69;
	cvt.u64.u32 	%rd72, %r158;
	add.s64 	%rd73, %rd6, %rd72;
	shl.b64 	%rd74, %rd73, 1;
	add.s64 	%rd75, %rd1, %rd74;
	ld.shared.v4.f32 	{%f1605, %f1606, %f1607, %f1608}, [%r159];
	st.global.v4.f32 	[%rd75], {%f1605, %f1606, %f1607, %f1608};
$L__BB5_69:
	add.s32 	%r1343, %r157, 16;
	setp.ge.s32 	%p68, %r1343, %r160;
	@%p68 bra 	$L__BB5_71;
	or.b32  	%r1346, %r158, 2048;
	cvt.u64.u32 	%rd76, %r1346;
	add.s64 	%rd77, %rd6, %rd76;
	shl.b64 	%rd78, %rd77, 1;
	add.s64 	%rd79, %rd1, %rd78;
	ld.shared.v4.f32 	{%f1609, %f1610, %f1611, %f1612}, [%r159+4096];
	st.global.v4.f32 	[%rd79], {%f1609, %f1610, %f1611, %f1612};
$L__BB5_71:
	add.s32 	%r1347, %r157, 32;
	setp.ge.s32 	%p69, %r1347, %r160;
	@%p69 bra 	$L__BB5_73;
	or.b32  	%r1350, %r158, 4096;
	cvt.u64.u32 	%rd80, %r1350;
	add.s64 	%rd81, %rd6, %rd80;
	shl.b64 	%rd82, %rd81, 1;
	add.s64 	%rd83, %rd1, %rd82;
	ld.shared.v4.f32 	{%f1613, %f1614, %f1615, %f1616}, [%r159+8192];
	st.global.v4.f32 	[%rd83], {%f1613, %f1614, %f1615, %f1616};
$L__BB5_73:
	add.s32 	%r1351, %r157, 48;
	setp.ge.s32 	%p70, %r1351, %r160;
	@%p70 bra 	$L__BB5_75;
	or.b32  	%r1354, %r158, 6144;
	cvt.u64.u32 	%rd84, %r1354;
	add.s64 	%rd85, %rd6, %rd84;
	shl.b64 	%rd86, %rd85, 1;
	add.s64 	%rd87, %rd1, %rd86;
	ld.shared.v4.f32 	{%f1617, %f1618, %f1619, %f1620}, [%r159+12288];
	st.global.v4.f32 	[%rd87], {%f1617, %f1618, %f1619, %f1620};
$L__BB5_75:
	add.s32 	%r1355, %r157, 64;
	setp.ge.s32 	%p71, %r1355, %r160;
	@%p71 bra 	$L__BB5_77;
	or.b32  	%r1358, %r158, 8192;
	cvt.u64.u32 	%rd88, %r1358;
	add.s64 	%rd89, %rd6, %rd88;
	shl.b64 	%rd90, %rd89, 1;
	add.s64 	%rd91, %rd1, %rd90;
	ld.shared.v4.f32 	{%f1621, %f1622, %f1623, %f1624}, [%r159+16384];
	st.global.v4.f32 	[%rd91], {%f1621, %f1622, %f1623, %f1624};
$L__BB5_77:
	add.s32 	%r1359, %r157, 80;
	setp.ge.s32 	%p72, %r1359, %r160;
	@%p72 bra 	$L__BB5_79;
	or.b32  	%r1362, %r158, 10240;
	cvt.u64.u32 	%rd92, %r1362;
	add.s64 	%rd93, %rd6, %rd92;
	shl.b64 	%rd94, %rd93, 1;
	add.s64 	%rd95, %rd1, %rd94;
	ld.shared.v4.f32 	{%f1625, %f1626, %f1627, %f1628}, [%r159+20480];
	st.global.v4.f32 	[%rd95], {%f1625, %f1626, %f1627, %f1628};
$L__BB5_79:
	add.s32 	%r1363, %r157, 96;
	setp.ge.s32 	%p73, %r1363, %r160;
	@%p73 bra 	$L__BB5_81;
	or.b32  	%r1366, %r158, 12288;
	cvt.u64.u32 	%rd96, %r1366;
	add.s64 	%rd97, %rd6, %rd96;
	shl.b64 	%rd98, %rd97, 1;
	add.s64 	%rd99, %rd1, %rd98;
	ld.shared.v4.f32 	{%f1629, %f1630, %f1631, %f1632}, [%r159+24576];
	st.global.v4.f32 	[%rd99], {%f1629, %f1630, %f1631, %f1632};
$L__BB5_81:
	add.s32 	%r1367, %r157, 112;
	setp.ge.s32 	%p74, %r1367, %r160;
	@%p74 bra 	$L__BB5_83;
	or.b32  	%r1370, %r158, 14336;
	cvt.u64.u32 	%rd100, %r1370;
	add.s64 	%rd101, %rd6, %rd100;
	shl.b64 	%rd102, %rd101, 1;
	add.s64 	%rd103, %rd1, %rd102;
	ld.shared.v4.f32 	{%f1633, %f1634, %f1635, %f1636}, [%r159+28672];
	st.global.v4.f32 	[%rd103], {%f1633, %f1634, %f1635, %f1636};
$L__BB5_83:
	ret;

}


// ===== COMPILED SASS (sm_100) =====

	.target	sm_100

	.elftype	@"ET_EXEC"


//--------------------- .note.nv.tkinfo           --------------------------
	.section	.note.nv.tkinfo,"",@"SHT_NOTE"
	.sectionflags	@"SHF_NOTE_NV_TKINFO"
	.tkinfo
        /*0018*/ 	.word	0x00000002
        /*0030*/ 	.string	""
        /*0030*/ 	.string	"ptxas"
        /*0030*/ 	.string	"Cuda compilation tools, release 13.0, V13.0.88"
        /*0030*/ 	.string	"Build cuda_13.0.r13.0/compiler.36424714_0"
        /*0030*/ 	.string	"-arch sm_100 -m 64 "



//--------------------- .note.nv.cuinfo           --------------------------
	.section	.note.nv.cuinfo,"",@"SHT_NOTE"
	.sectionflags	@"SHF_NOTE_NV_CUINFO"
        /*0018*/ 	.short	0x0002
        /*001a*/ 	.short	0x0064
        /*001c*/ 	.short	0x0082
	.zero		2


//--------------------- .nv.info                  --------------------------
	.section	.nv.info,"",@"SHT_CUDA_INFO"
	.align	4


	//----- nvinfo : EIATTR_REGCOUNT
	.align		4
        /*0000*/ 	.byte	0x04, 0x2f
        /*0002*/ 	.short	(.L_1 - .L_0)
	.align		4
.L_0:
        /*0004*/ 	.word	index@(_Z18flash_attention_v9ILi128ELi128ELi8ELi128ELb0ELi1ELb0ELb1ELb0ELb0ELb0ELb0EEvPK6__halfS2_S2_PS0_PfS4_ifi)
        /*0008*/ 	.word	0x000000be


	//----- nvinfo : EIATTR_FRAME_SIZE
	.align		4
.L_1:
        /*000c*/ 	.byte	0x04, 0x11
        /*000e*/ 	.short	(.L_3 - .L_2)
	.align		4
.L_2:
        /*0010*/ 	.word	index@($__internal_5_$__cuda_sm20_rcp_rn_f32_slowpath)
        /*0014*/ 	.word	0x00000100


	//----- nvinfo : EIATTR_FRAME_SIZE
	.align		4
.L_3:
        /*0018*/ 	.byte	0x04, 0x11
        /*001a*/ 	.short	(.L_5 - .L_4)
	.align		4
.L_4:
        /*001c*/ 	.word	index@(_Z18flash_attention_v9ILi128ELi128ELi8ELi128ELb0ELi1ELb0ELb1ELb0ELb0ELb0ELb0EEvPK6__halfS2_S2_PS0_PfS4_ifi)
        /*0020*/ 	.word	0x00000100


	//----- nvinfo : EIATTR_REGCOUNT
	.align		4
.L_5:
        /*0024*/ 	.byte	0x04, 0x2f
        /*0026*/ 	.short	(.L_7 - .L_6)
	.align		4
.L_6:
        /*0028*/ 	.word	index@(_Z18flash_attention_v9ILi128ELi64ELi8ELi128ELb1ELi1ELb0ELb1ELb0ELb0ELb0ELb0EEvPK6__halfS2_S2_PS0_PfS4_ifi)
        /*002c*/ 	.word	0x000000c6


	//----- nvinfo : EIATTR_FRAME_SIZE
	.align		4
.L_7:
        /*0030*/ 	.byte	0x04, 0x11
        /*0032*/ 	.short	(.L_9 - .L_8)
	.align		4
.L_8:
        /*0034*/ 	.word	index@($__internal_4_$__cuda_sm20_rcp_rn_f32_slowpath)
        /*0038*/ 	.word	0x00000000


	//----- nvinfo : EIATTR_FRAME_SIZE
	.align		4
.L_9:
        /*003c*/ 	.byte	0x04, 0x11
        /*003e*/ 	.short	(.L_11 - .L_10)
	.align		4
.L_10:
        /*0040*/ 	.word	index@(_Z18flash_attention_v9ILi128ELi64ELi8ELi128ELb1ELi1ELb0ELb1ELb0ELb0ELb0ELb0EEvPK6__halfS2_S2_PS0_PfS4_ifi)
        /*0044*/ 	.word	0x00000000


	//----- nvinfo : EIATTR_REGCOUNT
	.align		4
.L_11:
        /*0048*/ 	.byte	0x04, 0x2f
        /*004a*/ 	.short	(.L_13 - .L_12)
	.align		4
.L_12:
        /*004c*/ 	.word	index@(_Z18flash_attention_v9ILi64ELi64ELi4ELi128ELb1ELi2ELb0ELb1ELb1ELb0ELb1ELb0EEvPK6__halfS2_S2_PS0_PfS4_ifi)
        /*0050*/ 	.word	0x000000c2


	//----- nvinfo : EIATTR_FRAME_SIZE
	.align		4
.L_13:
        /*0054*/ 	.byte	0x04, 0x11
        /*0056*/ 	.short	(.L_15 - .L_14)
	.align		4
.L_14:
        /*0058*/ 	.word	index@($__internal_3_$__cuda_sm20_rcp_rn_f32_slowpath)
        /*005c*/ 	.word	0x00000000


	//----- nvinfo : EIATTR_FRAME_SIZE
	.align		4
.L_15:
        /*0060*/ 	.byte	0x04, 0x11
        /*0062*/ 	.short	(.L_17 - .L_16)
	.align		4
.L_16:
        /*0064*/ 	.word	index@(_Z18flash_attention_v9ILi64ELi64ELi4ELi128ELb1ELi2ELb0ELb1ELb1ELb0ELb1ELb0EEvPK6__halfS2_S2_PS0_PfS4_ifi)
        /*0068*/ 	.word	0x00000000


	//----- nvinfo : EIATTR_REGCOUNT
	.align		4
.L_17:
        /*006c*/ 	.byte	0x04, 0x2f
        /*006e*/ 	.short	(.L_19 - .L_18)
	.align		4
.L_18:
        /*0070*/ 	.word	index@(_Z18flash_attention_v9ILi64ELi64ELi4ELi128ELb0ELi2ELb0ELb1ELb0ELb0ELb1ELb0EEvPK6__halfS2_S2_PS0_PfS4_ifi)
        /*0074*/ 	.word	0x000000c0


	//----- nvinfo : EIATTR_FRAME_SIZE
	.align		4
.L_19:
        /*0078*/ 	.byte	0x04, 0x11
        /*007a*/ 	.short	(.L_21 - .L_20)
	.align		4
.L_20:
        /*007c*/ 	.word	index@($__internal_2_$__cuda_sm20_rcp_rn_f32_slowpath)
        /*0080*/ 	.word	0x00000000


	//----- nvinfo : EIATTR_FRAME_SIZE
	.align		4
.L_21:
        /*0084*/ 	.byte	0x04, 0x11
        /*0086*/ 	.short	(.L_23 - .L_22)
	.align		4
.L_22:
        /*0088*/ 	.word	index@(_Z18flash_attention_v9ILi64ELi64ELi4ELi128ELb0ELi2ELb0ELb1ELb0ELb0ELb1ELb0EEvPK6__halfS2_S2_PS0_PfS4_ifi)
        /*008c*/ 	.word	0x00000000


	//----- nvinfo : EIATTR_REGCOUNT
	.align		4
.L_23:
        /*0090*/ 	.byte	0x04, 0x2f
        /*0092*/ 	.short	(.L_25 - .L_24)
	.align		4
.L_24:
        /*0094*/ 	.word	index@(_Z18flash_attention_v9ILi128ELi64ELi8ELi128ELb0ELi1ELb0ELb1ELb0ELb0ELb0ELb0EEvPK6__halfS2_S2_PS0_PfS4_ifi)
        /*0098*/ 	.word	0x000000c2


	//----- nvinfo : EIATTR_FRAME_SIZE
	.align		4
.L_25:
        /*009c*/ 	.byte	0x04, 0x11
        /*009e*/ 	.short	(.L_27 - .L_26)
	.align		4
.L_26:
        /*00a0*/ 	.word	index@($__internal_1_$__cuda_sm20_rcp_rn_f32_slowpath)
        /*00a4*/ 	.word	0x00000000


	//----- nvinfo : EIATTR_FRAME_SIZE
	.align		4
.L_27:
        /*00a8*/ 	.byte	0x04, 0x11
        /*00aa*/ 	.short	(.L_29 - .L_28)
	.align		4
.L_28:
        /*00ac*/ 	.word	index@(_Z18flash_attention_v9ILi128ELi64ELi8ELi128ELb0ELi1ELb0ELb1ELb0ELb0ELb0ELb0EEvPK6__halfS2_S2_PS0_PfS4_ifi)
        /*00b0*/ 	.word	0x00000000


	//----- nvinfo : EIATTR_REGCOUNT
	.align		4
.L_29:
        /*00b4*/ 	.byte	0x04, 0x2f
        /*00b6*/ 	.short	(.L_31 - .L_30)
	.align		4
.L_30:
        /*00b8*/ 	.word	index@(_Z18flash_attention_v9ILi128ELi64ELi8ELi128ELb0ELi1ELb0ELb1ELb0ELb0ELb0ELb1EEvPK6__halfS2_S2_PS0_PfS4_ifi)
        /*00bc*/ 	.word	0x000000e1


	//----- nvinfo : EIATTR_FRAME_SIZE
	.align		4
.L_31:
        /*00c0*/ 	.byte	0x04, 0x11
        /*00c2*/ 	.short	(.L_33 - .L_32)
	.align		4
.L_32:
        /*00c4*/ 	.word	index@($__internal_0_$__cuda_sm20_rcp_rn_f32_slowpath)
        /*00c8*/ 	.word	0x00000000


	//----- nvinfo : EIATTR_FRAME_SIZE
	.align		4
.L_33:
        /*00cc*/ 	.byte	0x04, 0x11
        /*00ce*/ 	.short	(.L_35 - .L_34)
	.align		4
.L_34:
        /*00d0*/ 	.word	index@(_Z18flash_attention_v9ILi128ELi64ELi8ELi128ELb0ELi1ELb0ELb1ELb0ELb0ELb0ELb1EEvPK6__halfS2_S2_PS0_PfS4_ifi)
        /*00d4*/ 	.word	0x00000000


	//----- nvinfo : EIATTR_MIN_STACK_SIZE
	.align		4
.L_35:
        /*00d8*/ 	.byte	0x04, 0x12
        /*00da*/ 	.short	(.L_37 - .L_36)
	.align		4
.L_36:
        /*00dc*/ 	.word	index@(_Z18flash_attention_v9ILi128ELi64ELi8ELi128ELb0ELi1ELb0ELb1ELb0ELb0ELb0ELb1EEvPK6__halfS2_S2_PS0_PfS4_ifi)
        /*00e0*/ 	.word	0x00000000


	//----- nvinfo : EIATTR_MIN_STACK_SIZE
	.align		4
.L_37:
        /*00e4*/ 	.byte	0x04, 0x12
        /*00e6*/ 	.short	(.L_39 - .L_38)
	.align		4
.L_38:
        /*00e8*/ 	.word	index@(_Z18flash_attention_v9ILi128ELi64ELi8ELi128ELb0ELi1ELb0ELb1ELb0ELb0ELb0ELb0EEvPK6__halfS2_S2_PS0_PfS4_ifi)
        /*00ec*/ 	.word	0x00000000


	//----- nvinfo : EIATTR_MIN_STACK_SIZE
	.align		4
.L_39:
        /*00f0*/ 	.byte	0x04, 0x12
        /*00f2*/ 	.short	(.L_41 - .L_40)
	.align		4
.L_40:
        /*00f4*/ 	.word	index@(_Z18flash_attention_v9ILi64ELi64ELi4ELi128ELb0ELi2ELb0ELb1ELb0ELb0ELb1ELb0EEvPK6__halfS2_S2_PS0_PfS4_ifi)
        /*00f8*/ 	.word	0x00000000


	//----- nvinfo : EIATTR_MIN_STACK_SIZE
	.align		4
.L_41:
        /*00fc*/ 	.byte	0x04, 0x12
        /*00fe*/ 	.short	(.L_43 - .L_42)
	.align		4
.L_42:
        /*0100*/ 	.word	index@(_Z18flash_attention_v9ILi64ELi64ELi4ELi128ELb1ELi2ELb0ELb1ELb1ELb0ELb1ELb0EEvPK6__halfS2_S2_PS0_PfS4_ifi)
        /*0104*/ 	.word	0x00000000


	//----- nvinfo : EIATTR_MIN_STACK_SIZE
	.align		4
.L_43:
        /*0108*/ 	.byte	0x04, 0x12
        /*010a*/ 	.short	(.L_45 - .L_44)
	.align		4
.L_44:
        /*010c*/ 	.word	index@(_Z18flash_attention_v9ILi128ELi64ELi8ELi128ELb1ELi1ELb0ELb1ELb0ELb0ELb0ELb0EEvPK6__halfS2_S2_PS0_PfS4_ifi)
        /*0110*/ 	.word	0x00000000


	//----- nvinfo : EIATTR_MIN_STACK_SIZE
	.align		4
.L_45:
        /*0114*/ 	.byte	0x04, 0x12
        /*0116*/ 	.short	(.L_47 - .L_46)
	.align		4
.L_46:
        /*0118*/ 	.word	index@(_Z18flash_attention_v9ILi128ELi128ELi8ELi128ELb0ELi1ELb0ELb1ELb0ELb0ELb0ELb0EEvPK6__halfS2_S2_PS0_PfS4_ifi)
        /*011c*/ 	.word	0x00000100
.L_47:


//--------------------- .nv.compat                --------------------------
	.section	.nv.compat,"",@"SHT_CUDA_COMPAT_INFO"
	.align	4
        /*0000*/ 	.byte	0x02, 0x09, 0x00, 0x00, 0x02, 0x02, 0x01, 0x00, 0x02, 0x05, 0x05, 0x00, 0x03, 0x07, 0x01, 0x01
        /*0010*/ 	.byte	0x02, 0x03, 0x00, 0x00, 0x02, 0x06, 0x01, 0x00, 0x04, 0x0b, 0x08, 0x00, 0x01, 0x00, 0x00, 0x00
        /*0020*/ 	.byte	0x00, 0x00, 0x00, 0x00


//--------------------- .nv.info._Z18flash_attention_v9ILi128ELi64ELi8ELi128ELb0ELi1ELb0ELb1ELb0ELb0ELb0ELb1EEvPK6__halfS2_S2_PS0_PfS4_ifi --------------------------
	.section	.nv.info._Z18flash_attention_v9ILi128ELi64ELi8ELi128ELb0ELi1ELb0ELb1ELb0ELb0ELb0ELb1EEvPK6__halfS2_S2_PS0_PfS4_ifi,"",@"SHT_CUDA_INFO"
	.sectionflags	@""
	.align	4


	//----- nvinfo : EIATTR_CUDA_API_VERSION
	.align		4
        /*0000*/ 	.byte	0x04, 0x37
        /*0002*/ 	.short	(.L_49 - .L_48)
.L_48:
        /*0004*/ 	.word	0x00000082


	//----- nvinfo : EIATTR_KPARAM_INFO
	.align		4
.L_49:
        /*0008*/ 	.byte	0x04, 0x17
        /*000a*/ 	.short	(.L_51 - .L_50)
.L_50:
        /*000c*/ 	.word	0x00000000
        /*0010*/ 	.short	0x0008
        /*0012*/ 	.short	0x0038
        /*0014*/ 	.byte	0x00, 0xf0, 0x11, 0x00


	//----- nvinfo : EIATTR_KPARAM_INFO
	.align		4
.L_51:
        /*0018*/ 	.byte	0x04, 0x17
        /*001a*/ 	.short	(.L_53 - .L_52)
.L_52:
        /*001c*/ 	.word	0x00000000
        /*0020*/ 	.short	0x0007
        /*0022*/ 	.short	0x0034
        /*0024*/ 	.byte	0x00, 0xf0, 0x11, 0x00


	//----- nvinfo : EIATTR_KPARAM_INFO
	.align		4
.L_53:
        /*0028*/ 	.byte	0x04, 0x17
        /*002a*/ 	.short	(.L_55 - .L_54)
.L_54:
        /*002c*/ 	.word	0x00000000
        /*0030*/ 	.short	0x0006
        /*0032*/ 	.short	0x0030
        /*0034*/ 	.byte	0x00, 0xf0, 0x11, 0x00


	//----- nvinfo : EIATTR_KPARAM_INFO
	.align		4
.L_55:
        /*0038*/ 	.byte	0x04, 0x17
        /*003a*/ 	.short	(.L_57 - .L_56)
.L_56:
        /*003c*/ 	.word	0x00000000
        /*0040*/ 	.short	0x0005
        /*0042*/ 	.short	0x0028
        /*0044*/ 	.byte	0x00, 0xf5, 0x21, 0x00


	//----- nvinfo : EIATTR_KPARAM_INFO
	.align		4
.L_57:
        /*0048*/ 	.byte	0x04, 0x17
        /*004a*/ 	.short	(.L_59 - .L_58)
.L_58:
        /*004c*/ 	.word	0x00000000
        /*0050*/ 	.short	0x0004
        /*0052*/ 	.short	0x0020
        /*0054*/ 	.byte	0x00, 0xf5, 0x21, 0x00


	//----- nvinfo : EIATTR_KPARAM_INFO
	.align		4
.L_59:
        /*0058*/ 	.byte	0x04, 0x17
        /*005a*/ 	.short	(.L_61 - .L_60)
.L_60:
        /*005c*/ 	.word	0x00000000
        /*0060*/ 	.short	0x0003
        /*0062*/ 	.short	0x0018
        /*0064*/ 	.byte	0x00, 0xf5, 0x21, 0x00


	//----- nvinfo : EIATTR_KPARAM_INFO
	.align		4
.L_61:
        /*0068*/ 	.byte	0x04, 0x17
        /*006a*/ 	.short	(.L_63 - .L_62)
.L_62:
        /*006c*/ 	.word	0x00000000
        /*0070*/ 	.short	0x0002
        /*0072*/ 	.short	0x0010
        /*0074*/ 	.byte	0x00, 0xf5, 0x21, 0x00


	//----- nvinfo : EIATTR_KPARAM_INFO
	.align		4
.L_63:
        /*0078*/ 	.byte	0x04, 0x17
        /*007a*/ 	.short	(.L_65 - .L_64)
.L_64:
        /*007c*/ 	.word	0x00000000
        /*0080*/ 	.short	0x0001
        /*0082*/ 	.short	0x0008
        /*0084*/ 	.byte	0x00, 0xf5, 0x21, 0x00


	//----- nvinfo : EIATTR_KPARAM_INFO
	.align		4
.L_65:
        /*0088*/ 	.byte	0x04, 0x17
        /*008a*/ 	.short	(.L_67 - .L_66)
.L_66:
        /*008c*/ 	.word	0x00000000
        /*0090*/ 	.short	0x0000
        /*0092*/ 	.short	0x0000
        /*0094*/ 	.byte	0x00, 0xf5, 0x21, 0x00


	//----- nvinfo : EIATTR_SPARSE_MMA_MASK
	.align		4
.L_67:
        /*0098*/ 	.byte	0x03, 0x50
        /*009a*/ 	.short	0x0000


	//----- nvinfo : EIATTR_MAXREG_COUNT
	.align		4
        /*009c*/ 	.byte	0x03, 0x1b
        /*009e*/ 	.short	0x00ff


	//----- nvinfo : EIATTR_NUM_BARRIERS
	.align		4
        /*00a0*/ 	.byte	0x02, 0x4c
        /*00a2*/ 	.byte	0x01
	.zero		1


	//----- nvinfo : EIATTR_MERCURY_ISA_VERSION
	.align		4
        /*00a4*/ 	.byte	0x03, 0x5f
        /*00a6*/ 	.short	0x0101


	//----- nvinfo : EIATTR_COOP_GROUP_MASK_REGIDS
	.align		4
        /*00a8*/ 	.byte	0x04, 0x29
        /*00aa*/ 	.short	(.L_69 - .L_68)


	//   ....[0]....
.L_68:
        /*00ac*/ 	.word	0xffffffff


	//   ....[1]....
        /*00b0*/ 	.word	0xffffffff


	//   ....[2]....
        /*00b4*/ 	.word	0xffffffff


	//   ....[3]....
        /*00b8*/ 	.word	0xffffffff


	//   ....[4]....
        /*00bc*/ 	.word	0xffffffff


	//   ....[5]....
        /*00c0*/ 	.word	0xffffffff


	//   ....[6]....
        /*00c4*/ 	.word	0xffffffff


	//   ....[7]....
        /*00c8*/ 	.word	0xffffffff


	//----- nvinfo : EIATTR_COOP_GROUP_INSTR_OFFSETS
	.align		4
.L_69:
        /*00cc*/ 	.byte	0x04, 0x28
        /*00ce*/ 	.short	(.L_71 - .L_70)


	//   ....[0]....
.L_70:
        /*00d0*/ 	.word	0x00002870


	//   ....[1]....
        /*00d4*/ 	.word	0x000028a0


	//   ....[2]....
        /*00d8*/ 	.word	0x000028e0


	//   ....[3]....
        /*00dc*/ 	.word	0x000028f0


	//   ....[4]....
        /*00e0*/ 	.word	0x000044f0


	//   ....[5]....
        /*00e4*/ 	.word	0x00004570


	//   ....[6]....
        /*00e8*/ 	.word	0x000045b0


	//   ....[7]....
        /*00ec*/ 	.word	0x000045f0


	//----- nvinfo : EIATTR_VRC_CTA_INIT_COUNT
	.align		4
.L_71:
        /*00f0*/ 	.byte	0x02, 0x4a
	.zero		1
	.zero		1


	//----- nvinfo : EIATTR_EXIT_INSTR_OFFSETS
	.align		4
        /*00f4*/ 	.byte	0x04, 0x1c
        /*00f6*/ 	.short	(.L_73 - .L_72)


	//   ....[0]....
.L_72:
        /*00f8*/ 	.word	0x00000050


	//   ....[1]....
        /*00fc*/ 	.word	0x00005b50


	//   ....[2]....
        /*0100*/ 	.word	0x00005be0


	//----- nvinfo : EIATTR_MAX_THREADS
	.align		4
.L_73:
        /*0104*/ 	.byte	0x04, 0x05
        /*0106*/ 	.short	(.L_75 - .L_74)
.L_74:
        /*0108*/ 	.word	0x00000100
        /*010c*/ 	.word	0x00000001
        /*0110*/ 	.word	0x00000001


	//----- nvinfo : EIATTR_CRS_STACK_SIZE
	.align		4
.L_75:
        /*0114*/ 	.byte	0x04, 0x1e
        /*0116*/ 	.short	(.L_77 - .L_76)
.L_76:
        /*0118*/ 	.word	0x00000000


	//----- nvinfo : EIATTR_CBANK_PARAM_SIZE
	.align		4
.L_77:
        /*011c*/ 	.byte	0x03, 0x19
        /*011e*/ 	.short	0x003c


	//----- nvinfo : EIATTR_PARAM_CBANK
	.align		4
        /*0120*/ 	.byte	0x04, 0x0a
        /*0122*/ 	.short	(.L_79 - .L_78)
	.align		4
.L_78:
        /*0124*/ 	.word	index@(.nv.constant0._Z18flash_attention_v9ILi128ELi64ELi8ELi128ELb0ELi1ELb0ELb1ELb0ELb0ELb0ELb1EEvPK6__halfS2_S2_PS0_PfS4_ifi)
        /*0128*/ 	.short	0x0380
        /*012a*/ 	.short	0x003c


	//----- nvinfo : EIATTR_SW_WAR
	.align		4
.L_79:
        /*012c*/ 	.byte	0x04, 0x36
        /*012e*/ 	.short	(.L_81 - .L_80)
.L_80:
        /*0130*/ 	.word	0x00000008
.L_81:


//--------------------- .nv.info._Z18flash_attention_v9ILi128ELi64ELi8ELi128ELb0ELi1ELb0ELb1ELb0ELb0ELb0ELb0EEvPK6__halfS2_S2_PS0_PfS4_ifi --------------------------
	.section	.nv.info._Z18flash_attention_v9ILi128ELi64ELi8ELi128ELb0ELi1ELb0ELb1ELb0ELb0ELb0ELb0EEvPK6__halfS2_S2_PS0_PfS4_ifi,"",@"SHT_CUDA_INFO"
	.sectionflags	@""
	.align	4


	//----- nvinfo : EIATTR_CUDA_API_VERSION
	.align		4
        /*0000*/ 	.byte	0x04, 0x37
        /*0002*/ 	.short	(.L_83 - .L_82)
.L_82:
        /*0004*/ 	.word	0x00000082


	//----- nvinfo : EIATTR_KPARAM_INFO
	.align		4
.L_83:
        /*0008*/ 	.byte	0x04, 0x17
        /*000a*/ 	.short	(.L_85 - .L_84)
.L_84:
        /*000c*/ 	.word	0x00000000
        /*0010*/ 	.short	0x0008
        /*0012*/ 	.short	0x0038
        /*0014*/ 	.byte	0x00, 0xf0, 0x11, 0x00


	//----- nvinfo : EIATTR_KPARAM_INFO
	.align		4
.L_85:
        /*0018*/ 	.byte	0x04, 0x17
        /*001a*/ 	.short	(.L_87 - .L_86)
.L_86:
        /*001c*/ 	.word	0x00000000
        /*0020*/ 	.short	0x0007
        /*0022*/ 	.short	0x0034
        /*0024*/ 	.byte	0x00, 0xf0, 0x11, 0x00


	//----- nvinfo : EIATTR_KPARAM_INFO
	.align		4
.L_87:
        /*0028*/ 	.byte	0x04, 0x17
        /*002a*/ 	.short	(.L_89 - .L_88)
.L_88:
        /*002c*/ 	.word	0x00000000
        /*0030*/ 	.short	0x0006
        /*0032*/ 	.short	0x0030
        /*0034*/ 	.byte	0x00, 0xf0, 0x11, 0x00


	//----- nvinfo : EIATTR_KPARAM_INFO
	.align		4
.L_89:
        /*0038*/ 	.byte	0x04, 0x17
        /*003a*/ 	.short	(.L_91 - .L_90)
.L_90:
        /*003c*/ 	.word	0x00000000
        /*0040*/ 	.short	0x0005
        /*0042*/ 	.short	0x0028
        /*0044*/ 	.byte	0x00, 0xf5, 0x21, 0x00


	//----- nvinfo : EIATTR_KPARAM_INFO
	.align		4
.L_91:
        /*0048*/ 	.byte	0x04, 0x17
        /*004a*/ 	.short	(.L_93 - .L_92)
.L_92:
        /*004c*/ 	.word	0x00000000
        /*0050*/ 	.short	0x0004
        /*0052*/ 	.short	0x0020
        /*0054*/ 	.byte	0x00, 0xf5, 0x21, 0x00


	//----- nvinfo : EIATTR_KPARAM_INFO
	.align		4
.L_93:
        /*0058*/ 	.byte	0x04, 0x17
        /*005a*/ 	.short	(.L_95 - .L_94)
.L_94:
        /*005c*/ 	.word	0x00000000
        /*0060*/ 	.short	0x0003
        /*0062*/ 	.short	0x0018
        /*0064*/ 	.byte	0x00, 0xf5, 0x21, 0x00


	//----- nvinfo : EIATTR_KPARAM_INFO
	.align		4
.L_95:
        /*0068*/ 	.byte	0x04, 0x17
        /*006a*/ 	.short	(.L_97 - .L_96)
.L_96:
        /*006c*/ 	.word	0x00000000
        /*0070*/ 	.short	0x0002
        /*0072*/ 	.short	0x0010
        /*0074*/ 	.byte	0x00, 0xf5, 0x21, 0x00


	//----- nvinfo : EIATTR_KPARAM_INFO
	.align		4
.L_97:
        /*0078*/ 	.byte	0x04, 0x17
        /*007a*/ 	.short	(.L_99 - .L_98)
.L_98:
        /*007c*/ 	.word	0x00000000
        /*0080*/ 	.short	0x0001
        /*0082*/ 	.short	0x0008
        /*0084*/ 	.byte	0x00, 0xf5, 0x21, 0x00


	//----- nvinfo : EIATTR_KPARAM_INFO
	.align		4
.L_99:
        /*0088*/ 	.byte	0x04, 0x17
        /*008a*/ 	.short	(.L_101 - .L_100)
.L_100:
        /*008c*/ 	.word	0x00000000
        /*0090*/ 	.short	0x0000
        /*0092*/ 	.short	0x0000
        /*0094*/ 	.byte	0x00, 0xf5, 0x21, 0x00


	//----- nvinfo : EIATTR_SPARSE_MMA_MASK
	.align		4
.L_101:
        /*0098*/ 	.byte	0x03, 0x50
        /*009a*/ 	.short	0x0000


	//----- nvinfo : EIATTR_MAXREG_COUNT
	.align		4
        /*009c*/ 	.byte	0x03, 0x1b
        /*009e*/ 	.short	0x00ff


	//----- nvinfo : EIATTR_NUM_BARRIERS
	.align		4
        /*00a0*/ 	.byte	0x02, 0x4c
        /*00a2*/ 	.byte	0x01
	.zero		1


	//----- nvinfo : EIATTR_MERCURY_ISA_VERSION
	.align		4
        /*00a4*/ 	.byte	0x03, 0x5f
        /*00a6*/ 	.short	0x0101


	//----- nvinfo : EIATTR_COOP_GROUP_MASK_REGIDS
	.align		4
        /*00a8*/ 	.byte	0x04, 0x29
        /*00aa*/ 	.short	(.L_103 - .L_102)


	//   ....[0]....
.L_102:
        /*00ac*/ 	.word	0xffffffff


	//   ....[1]....
        /*00b0*/ 	.word	0xffffffff


	//   ....[2]....
        /*00b4*/ 	.word	0xffffffff


	//   ....[3]....
        /*00b8*/ 	.word	0xffffffff


	//   ....[4]....
        /*00bc*/ 	.word	0xffffffff


	//   ....[5]....
        /*00c0*/ 	.word	0xffffffff


	//   ....[6]....
        /*00c4*/ 	.word	0xffffffff


	//   ....[7]....
        /*00c8*/ 	.word	0xffffffff


	//----- nvinfo : EIATTR_COOP_GROUP_INSTR_OFFSETS
	.align		4
.L_103:
        /*00cc*/ 	.byte	0x04, 0x28
        /*00ce*/ 	.short	(.L_105 - .L_104)


	//   ....[0]....
.L_104:
        /*00d0*/ 	.word	0x00002340


	//   ....[1]....
        /*00d4*/ 	.word	0x000023a0


	//   ....[2]....
        /*00d8*/ 	.word	0x000023c0


	//   ....[3]....
        /*00dc*/ 	.word	0x000023e0


	//   ....[4]....
        /*00e0*/ 	.word	0x00003e70


	//   ....[5]....
        /*00e4*/ 	.word	0x00003ea0


	//   ....[6]....
        /*00e8*/ 	.word	0x00003f70


	//   ....[7]....
        /*00ec*/ 	.word	0x00003fb0


	//----- nvinfo : EIATTR_VRC_CTA_INIT_COUNT
	.align		4
.L_105:
        /*00f0*/ 	.byte	0x02, 0x4a
	.zero		1
	.zero		1


	//----- nvinfo : EIATTR_EXIT_INSTR_OFFSETS
	.align		4
        /*00f4*/ 	.byte	0x04, 0x1c
        /*00f6*/ 	.short	(.L_107 - .L_106)


	//   ....[0]....
.L_106:
        /*00f8*/ 	.word	0x00000050


	//   ....[1]....
        /*00fc*/ 	.word	0x00005140


	//   ....[2]....
        /*0100*/ 	.word	0x000051d0


	//----- nvinfo : EIATTR_MAX_THREADS
	.align		4
.L_107:
        /*0104*/ 	.byte	0x04, 0x05
        /*0106*/ 	.short	(.L_109 - .L_108)
.L_108:
        /*0108*/ 	.word	0x00000100
        /*010c*/ 	.word	0x00000001
        /*0110*/ 	.word	0x00000001


	//----- nvinfo : EIATTR_CRS_STACK_SIZE
	.align		4
.L_109:
        /*0114*/ 	.byte	0x04, 0x1e
        /*0116*/ 	.short	(.L_111 - .L_110)
.L_110:
        /*0118*/ 	.word	0x00000000


	//----- nvinfo : EIATTR_CBANK_PARAM_SIZE
	.align		4
.L_111:
        /*011c*/ 	.byte	0x03, 0x19
        /*011e*/ 	.short	0x003c


	//----- nvinfo : EIATTR_PARAM_CBANK
	.align		4
        /*0120*/ 	.byte	0x04, 0x0a
        /*0122*/ 	.short	(.L_113 - .L_112)
	.align		4
.L_112:
        /*0124*/ 	.word	index@(.nv.constant0._Z18flash_attention_v9ILi128ELi64ELi8ELi128ELb0ELi1ELb0ELb1ELb0ELb0ELb0ELb0EEvPK6__halfS2_S2_PS0_PfS4_ifi)
        /*0128*/ 	.short	0x0380
        /*012a*/ 	.short	0x003c


	//----- nvinfo : EIATTR_SW_WAR
	.align		4
.L_113:
        /*012c*/ 	.byte	0x04, 0x36
        /*012e*/ 	.short	(.L_115 - .L_114)
.L_114:
        /*0130*/ 	.word	0x00000008
.L_115:


//--------------------- .nv.info._Z18flash_attention_v9ILi64ELi64ELi4ELi128ELb0ELi2ELb0ELb1ELb0ELb0ELb1ELb0EEvPK6__halfS2_S2_PS0_PfS4_ifi --------------------------
	.section	.nv.info._Z18flash_attention_v9ILi64ELi64ELi4ELi128ELb0ELi2ELb0ELb1ELb0ELb0ELb1ELb0EEvPK6__halfS2_S2_PS0_PfS4_ifi,"",@"SHT_CUDA_INFO"
	.sectionflags	@""
	.align	4


	//----- nvinfo : EIATTR_CUDA_API_VERSION
	.align		4
        /*0000*/ 	.byte	0x04, 0x37
        /*0002*/ 	.short	(.L_117 - .L_116)
.L_116:
        /*0004*/ 	.word	0x00000082


	//----- nvinfo : EIATTR_KPARAM_INFO
	.align		4
.L_117:
        /*0008*/ 	.byte	0x04, 0x17
        /*000a*/ 	.short	(.L_119 - .L_118)
.L_118:
        /*000c*/ 	.word	0x00000000
        /*0010*/ 	.short	0x0008
        /*0012*/ 	.short	0x0038
        /*0014*/ 	.byte	0x00, 0xf0, 0x11, 0x00


	//----- nvinfo : EIATTR_KPARAM_INFO
	.align		4
.L_119:
        /*0018*/ 	.byte	0x04, 0x17
        /*001a*/ 	.short	(.L_121 - .L_120)
.L_120:
        /*001c*/ 	.word	0x00000000
        /*0020*/ 	.short	0x0007
        /*0022*/ 	.short	0x0034
        /*0024*/ 	.byte	0x00, 0xf0, 0x11, 0x00


	//----- nvinfo : EIATTR_KPARAM_INFO
	.align		4
.L_121:
        /*0028*/ 	.byte	0x04, 0x17
        /*002a*/ 	.short	(.L_123 - .L_122)
.L_122:
        /*002c*/ 	.word	0x00000000
        /*0030*/ 	.short	0x0006
        /*0032*/ 	.short	0x0030
        /*0034*/ 	.byte	0x00, 0xf0, 0x11, 0x00


	//----- nvinfo : EIATTR_KPARAM_INFO
	.align		4
.L_123:
        /*0038*/ 	.byte	0x04, 0x17
        /*003a*/ 	.short	(.L_125 - .L_124)
.L_124:
        /*003c*/ 	.word	0x00000000
        /*0040*/ 	.short	0x0005
        /*0042*/ 	.short	0x0028
        /*0044*/ 	.byte	0x00, 0xf5, 0x21, 0x00


	//----- nvinfo : EIATTR_KPARAM_INFO
	.align		4
.L_125:
        /*0048*/ 	.byte	0x04, 0x17
        /*004a*/ 	.short	(.L_127 - .L_126)
.L_126:
        /*004c*/ 	.word	0x00000000
        /*0050*/ 	.short	0x0004
        /*0052*/ 	.short	0x0020
        /*0054*/ 	.byte	0x00, 0xf5, 0x21, 0x00


	//----- nvinfo : EIATTR_KPARAM_INFO
	.align		4
.L_127:
        /*0058*/ 	.byte	0x04, 0x17
        /*005a*/ 	.short	(.L_129 - .L_128)
.L_128:
        /*005c*/ 	.word	0x00000000
        /*0060*/ 	.short	0x0003
        /*0062*/ 	.short	0x0018
        /*0064*/ 	.byte	0x00, 0xf5, 0x21, 0x00


	//----- nvinfo : EIATTR_KPARAM_INFO
	.align		4
.L_129:
        /*0068*/ 	.byte	0x04, 0x17
        /*006a*/ 	.short	(.L_131 - .L_130)
.L_130:
        /*006c*/ 	.word	0x00000000
        /*0070*/ 	.short	0x0002
        /*0072*/ 	.short	0x0010
        /*0074*/ 	.byte	0x00, 0xf5, 0x21, 0x00


	//----- nvinfo : EIATTR_KPARAM_INFO
	.align		4
.L_131:
        /*0078*/ 	.byte	0x04, 0x17
        /*007a*/ 	.short	(.L_133 - .L_132)
.L_132:
        /*007c*/ 	.word	0x00000000
        /*0080*/ 	.short	0x0001
        /*0082*/ 	.short	0x0008
        /*0084*/ 	.byte	0x00, 0xf5, 0x21, 0x00


	//----- nvinfo : EIATTR_KPARAM_INFO
	.align		4
.L_133:
        /*0088*/ 	.byte	0x04, 0x17
        /*008a*/ 	.short	(.L_135 - .L_134)
.L_134:
        /*008c*/ 	.word	0x00000000
        /*0090*/ 	.short	0x0000
        /*0092*/ 	.short	0x0000
        /*0094*/ 	.byte	0x00, 0xf5, 0x21, 0x00


	//----- nvinfo : EIATTR_SPARSE_MMA_MASK
	.align		4
.L_135:
        /*0098*/ 	.byte	0x03, 0x50
        /*009a*/ 	.short	0x0000


	//----- nvinfo : EIATTR_MAXREG_COUNT
	.align		4
        /*009c*/ 	.byte	0x03, 0x1b
        /*009e*/ 	.short	0x00ff


	//----- nvinfo : EIATTR_NUM_BARRIERS
	.align		4
        /*00a0*/ 	.byte	0x02, 0x4c
        /*00a2*/ 	.byte	0x01
	.zero		1


	//----- nvinfo : EIATTR_MERCURY_ISA_VERSION
	.align		4
        /*00a4*/ 	.byte	0x03, 0x5f
        /*00a6*/ 	.short	0x0101


	//----- nvinfo : EIATTR_COOP_GROUP_MASK_REGIDS
	.align		4
        /*00a8*/ 	.byte	0x04, 0x29
        /*00aa*/ 	.short	(.L_137 - .L_136)


	//   ....[0]....
.L_136:
        /*00ac*/ 	.word	0xffffffff


	//   ....[1]....
        /*00b0*/ 	.word	0xffffffff


	//   ....[2]....
        /*00b4*/ 	.word	0xffffffff


	//   ....[3]....
        /*00b8*/ 	.word	0xffffffff


	//   ....[4]....
        /*00bc*/ 	.word	0xffffffff


	//   ....[5]....
        /*00c0*/ 	.word	0xffffffff


	//   ....[6]....
        /*00c4*/ 	.word	0xffffffff


	//   ....[7]....
        /*00c8*/ 	.word	0xffffffff


	//----- nvinfo : EIATTR_COOP_GROUP_INSTR_OFFSETS
	.align		4
.L_137:
        /*00cc*/ 	.byte	0x04, 0x28
        /*00ce*/ 	.short	(.L_139 - .L_138)


	//   ....[0]....
.L_138:
        /*00d0*/ 	.word	0x000023a0


	//   ....[1]....
        /*00d4*/ 	.word	0x000023f0


	//   ....[2]....
        /*00d8*/ 	.word	0x00002410


	//   ....[3]....
        /*00dc*/ 	.word	0x00002430


	//   ....[4]....
        /*00e0*/ 	.word	0x00003eb0


	//   ....[5]....
        /*00e4*/ 	.word	0x00003ef0


	//   ....[6]....
        /*00e8*/ 	.word	0x00003fa0


	//   ....[7]....
        /*00ec*/ 	.word	0x00003fc0


	//----- nvinfo : EIATTR_VRC_CTA_INIT_COUNT
	.align		4
.L_139:
        /*00f0*/ 	.byte	0x02, 0x4a
	.zero		1
	.zero		1


	//----- nvinfo : EIATTR_EXIT_INSTR_OFFSETS
	.align		4
        /*00f4*/ 	.byte	0x04, 0x1c
        /*00f6*/ 	.short	(.L_141 - .L_140)


	//   ....[0]....
.L_140:
        /*00f8*/ 	.word	0x00000050


	//   ....[1]....
        /*00fc*/ 	.word	0x000051a0


	//   ....[2]....
        /*0100*/ 	.word	0x00005230


	//----- nvinfo : EIATTR_MAX_THREADS
	.align		4
.L_141:
        /*0104*/ 	.byte	0x04, 0x05
        /*0106*/ 	.short	(.L_143 - .L_142)
.L_142:
        /*0108*/ 	.word	0x00000080
        /*010c*/ 	.word	0x00000001
        /*0110*/ 	.word	0x00000001


	//----- nvinfo : EIATTR_CRS_STACK_SIZE
	.align		4
.L_143:
        /*0114*/ 	.byte	0x04, 0x1e
        /*0116*/ 	.short	(.L_145 - .L_144)
.L_144:
        /*0118*/ 	.word	0x00000000


	//----- nvinfo : EIATTR_CBANK_PARAM_SIZE
	.align		4
.L_145:
        /*011c*/ 	.byte	0x03, 0x19
        /*011e*/ 	.short	0x003c


	//----- nvinfo : EIATTR_PARAM_CBANK
	.align		4
        /*0120*/ 	.byte	0x04, 0x0a
        /*0122*/ 	.short	(.L_147 - .L_146)
	.align		4
.L_146:
        /*0124*/ 	.word	index@(.nv.constant0._Z18flash_attention_v9ILi64ELi64ELi4ELi128ELb0ELi2ELb0ELb1ELb0ELb0ELb1ELb0EEvPK6__halfS2_S2_PS0_PfS4_ifi)
        /*0128*/ 	.short	0x0380
        /*012a*/ 	.short	0x003c


	//----- nvinfo : EIATTR_SW_WAR
	.align		4
.L_147:
        /*012c*/ 	.byte	0x04, 0x36
        /*012e*/ 	.short	(.L_149 - .L_148)
.L_148:
        /*0130*/ 	.word	0x00000008
.L_149:


//--------------------- .nv.info._Z18flash_attention_v9ILi64ELi64ELi4ELi128ELb1ELi2ELb0ELb1ELb1ELb0ELb1ELb0EEvPK6__halfS2_S2_PS0_PfS4_ifi --------------------------
	.section	.nv.info._Z18flash_attention_v9ILi64ELi64ELi4ELi128ELb1ELi2ELb0ELb1ELb1ELb0ELb1ELb0EEvPK6__halfS2_S2_PS0_PfS4_ifi,"",@"SHT_CUDA_INFO"
	.sectionflags	@""
	.align	4


	//----- nvinfo : EIATTR_CUDA_API_VERSION
	.align		4
        /*0000*/ 	.byte	0x04, 0x37
        /*0002*/ 	.short	(.L_151 - .L_150)
.L_150:
        /*0004*/ 	.word	0x00000082


	//----- nvinfo : EIATTR_KPARAM_INFO
	.align		4
.L_151:
        /*0008*/ 	.byte	0x04, 0x17
        /*000a*/ 	.short	(.L_153 - .L_152)
.L_152:
        /*000c*/ 	.word	0x00000000
        /*0010*/ 	.short	0x0008
        /*0012*/ 	.short	0x0038
        /*0014*/ 	.byte	0x00, 0xf0, 0x11, 0x00


	//----- nvinfo : EIATTR_KPARAM_INFO
	.align		4
.L_153:
        /*0018*/ 	.byte	0x04, 0x17
        /*001a*/ 	.short	(.L_155 - .L_154)
.L_154:
        /*001c*/ 	.word	0x00000000
        /*0020*/ 	.short	0x0007
        /*0022*/ 	.short	0x0034
        /*0024*/ 	.byte	0x00, 0xf0, 0x11, 0x00


	//----- nvinfo : EIATTR_KPARAM_INFO
	.align		4
.L_155:
        /*0028*/ 	.byte	0x04, 0x17
        /*002a*/ 	.short	(.L_157 - .L_156)
.L_156:
        /*002c*/ 	.word	0x00000000
        /*0030*/ 	.short	0x0006
        /*0032*/ 	.short	0x0030
        /*0034*/ 	.byte	0x00, 0xf0, 0x11, 0x00


	//----- nvinfo : EIATTR_KPARAM_INFO
	.align		4
.L_157:
        /*0038*/ 	.byte	0x04, 0x17
        /*003a*/ 	.short	(.L_159 - .L_158)
.L_158:
        /*003c*/ 	.word	0x00000000
        /*0040*/ 	.short	0x0005
        /*0042*/ 	.short	0x0028
        /*0044*/ 	.byte	0x00, 0xf5, 0x21, 0x00


	//----- nvinfo : EIATTR_KPARAM_INFO
	.align		4
.L_159:
        /*0048*/ 	.byte	0x04, 0x17
        /*004a*/ 	.short	(.L_161 - .L_160)
.L_160:
        /*004c*/ 	.word	0x00000000
        /*0050*/ 	.short	0x0004
        /*0052*/ 	.short	0x0020
        /*0054*/ 	.byte	0x00, 0xf5, 0x21, 0x00


	//----- nvinfo : EIATTR_KPARAM_INFO
	.align		4
.L_161:
        /*0058*/ 	.byte	0x04, 0x17
        /*005a*/ 	.short	(.L_163 - .L_162)
.L_162:
        /*005c*/ 	.word	0x00000000
        /*0060*/ 	.short	0x0003
        /*0062*/ 	.short	0x0018
        /*0064*/ 	.byte	0x00, 0xf5, 0x21, 0x00


	//----- nvinfo : EIATTR_KPARAM_INFO
	.align		4
.L_163:
        /*0068*/ 	.byte	0x04, 0x17
        /*006a*/ 	.short	(.L_165 - .L_164)
.L_164:
        /*006c*/ 	.word	0x00000000
        /*0070*/ 	.short	0x0002
        /*0072*/ 	.short	0x0010
        /*0074*/ 	.byte	0x00, 0xf5, 0x21, 0x00


	//----- nvinfo : EIATTR_KPARAM_INFO
	.align		4
.L_165:
        /*0078*/ 	.byte	0x04, 0x17
        /*007a*/ 	.short	(.L_167 - .L_166)
.L_166:
        /*007c*/ 	.word	0x00000000
        /*0080*/ 	.short	0x0001
        /*0082*/ 	.short	0x0008
        /*0084*/ 	.byte	0x00, 0xf5, 0x21, 0x00


	//----- nvinfo : EIATTR_KPARAM_INFO
	.align		4
.L_167:
        /*0088*/ 	.byte	0x04, 0x17
        /*008a*/ 	.short	(.L_169 - .L_168)
.L_168:
        /*008c*/ 	.word	0x00000000
        /*0090*/ 	.short	0x0000
        /*0092*/ 	.short	0x0000
        /*0094*/ 	.byte	0x00, 0xf5, 0x21, 0x00


	//----- nvinfo : EIATTR_SPARSE_MMA_MASK
	.align		4
.L_169:
        /*0098*/ 	.byte	0x03, 0x50
        /*009a*/ 	.short	0x0000


	//----- nvinfo : EIATTR_MAXREG_COUNT
	.align		4
        /*009c*/ 	.byte	0x03, 0x1b
        /*009e*/ 	.short	0x00ff


	//----- nvinfo : EIATTR_NUM_BARRIERS
	.align		4
        /*00a0*/ 	.byte	0x02, 0x4c
        /*00a2*/ 	.byte	0x01
	.zero		1


	//----- nvinfo : EIATTR_MERCURY_ISA_VERSION
	.align		4
        /*00a4*/ 	.byte	0x03, 0x5f
        /*00a6*/ 	.short	0x0101


	//----- nvinfo : EIATTR_COOP_GROUP_MASK_REGIDS
	.align		4
        /*00a8*/ 	.byte	0x04, 0x29
        /*00aa*/ 	.short	(.L_171 - .L_170)


	//   ....[0]....
.L_170:
        /*00ac*/ 	.word	0xffffffff


	//   ....[1]....
        /*00b0*/ 	.word	0xffffffff


	//   ....[2]....
        /*00b4*/ 	.word	0xffffffff


	//   ....[3]....
        /*00b8*/ 	.word	0xffffffff


	//   ....[4]....
        /*00bc*/ 	.word	0xffffffff


	//   ....[5]....
        /*00c0*/ 	.word	0xffffffff


	//   ....[6]....
        /*00c4*/ 	.word	0xffffffff


	//   ....[7]....
        /*00c8*/ 	.word	0xffffffff


	//----- nvinfo : EIATTR_COOP_GROUP_INSTR_OFFSETS
	.align		4
.L_171:
        /*00cc*/ 	.byte	0x04, 0x28
        /*00ce*/ 	.short	(.L_173 - .L_172)


	//   ....[0]....
.L_172:
        /*00d0*/ 	.word	0x000027a0


	//   ....[1]....
        /*00d4*/ 	.word	0x00002840


	//   ....[2]....
        /*00d8*/ 	.word	0x00002860


	//   ....[3]....
        /*00dc*/ 	.word	0x00002880


	//   ....[4]....
        /*00e0*/ 	.word	0x000042b0


	//   ....[5]....
        /*00e4*/ 	.word	0x00004360


	//   ....[6]....
        /*00e8*/ 	.word	0x000043f0


	//   ....[7]....
        /*00ec*/ 	.word	0x00004420


	//----- nvinfo : EIATTR_VRC_CTA_INIT_COUNT
	.align		4
.L_173:
        /*00f0*/ 	.byte	0x02, 0x4a
	.zero		1
	.zero		1


	//----- nvinfo : EIATTR_EXIT_INSTR_OFFSETS
	.align		4
        /*00f4*/ 	.byte	0x04, 0x1c
        /*00f6*/ 	.short	(.L_175 - .L_174)


	//   ....[0]....
.L_174:
        /*00f8*/ 	.word	0x00000080


	//   ....[1]....
        /*00fc*/ 	.word	0x000055e0


	//   ....[2]....
        /*0100*/ 	.word	0x00005670


	//----- nvinfo : EIATTR_MAX_THREADS
	.align		4
.L_175:
        /*0104*/ 	.byte	0x04, 0x05
        /*0106*/ 	.short	(.L_177 - .L_176)
.L_176:
        /*0108*/ 	.word	0x00000080
        /*010c*/ 	.word	0x00000001
        /*0110*/ 	.word	0x00000001


	//----- nvinfo : EIATTR_CRS_STACK_SIZE
	.align		4
.L_177:
        /*0114*/ 	.byte	0x04, 0x1e
        /*0116*/ 	.short	(.L_179 - .L_178)
.L_178:
        /*0118*/ 	.word	0x00000000


	//----- nvinfo : EIATTR_CBANK_PARAM_SIZE
	.align		4
.L_179:
        /*011c*/ 	.byte	0x03, 0x19
        /*011e*/ 	.short	0x003c


	//----- nvinfo : EIATTR_PARAM_CBANK
	.align		4
        /*0120*/ 	.byte	0x04, 0x0a
        /*0122*/ 	.short	(.L_181 - .L_180)
	.align		4
.L_180:
        /*0124*/ 	.word	index@(.nv.constant0._Z18flash_attention_v9ILi64ELi64ELi4ELi128ELb1ELi2ELb0ELb1ELb1ELb0ELb1ELb0EEvPK6__halfS2_S2_PS0_PfS4_ifi)
        /*0128*/ 	.short	0x0380
        /*012a*/ 	.short	0x003c


	//----- nvinfo : EIATTR_SW_WAR
	.align		4
.L_181:
        /*012c*/ 	.byte	0x04, 0x36
        /*012e*/ 	.short	(.L_183 - .L_182)
.L_182:
        /*0130*/ 	.word	0x00000008
.L_183:


//--------------------- .nv.info._Z18flash_attention_v9ILi128ELi64ELi8ELi128ELb1ELi1ELb0ELb1ELb0ELb0ELb0ELb0EEvPK6__halfS2_S2_PS0_PfS4_ifi --------------------------
	.section	.nv.info._Z18flash_attention_v9ILi128ELi64ELi8ELi128ELb1ELi1ELb0ELb1ELb0ELb0ELb0ELb0EEvPK6__halfS2_S2_PS0_PfS4_ifi,"",@"SHT_CUDA_INFO"
	.sectionflags	@""
	.align	4


	//----- nvinfo : EIATTR_CUDA_API_VERSION
	.align		4
        /*0000*/ 	.byte	0x04, 0x37
        /*0002*/ 	.short	(.L_185 - .L_184)
.L_184:
        /*0004*/ 	.word	0x00000082


	//----- nvinfo : EIATTR_KPARAM_INFO
	.align		4
.L_185:
        /*0008*/ 	.byte	0x04, 0x17
        /*000a*/ 	.short	(.L_187 - .L_186)
.L_186:
        /*000c*/ 	.word	0x00000000
        /*0010*/ 	.short	0x0008
        /*0012*/ 	.short	0x0038
        /*0014*/ 	.byte	0x00, 0xf0, 0x11, 0x00


	//----- nvinfo : EIATTR_KPARAM_INFO
	.align		4
.L_187:
        /*0018*/ 	.byte	0x04, 0x17
        /*001a*/ 	.short	(.L_189 - .L_188)
.L_188:
        /*001c*/ 	.word	0x00000000
        /*0020*/ 	.short	0x0007
        /*0022*/ 	.short	0x0034
        /*0024*/ 	.byte	0x00, 0xf0, 0x11, 0x00


	//----- nvinfo : EIATTR_KPARAM_INFO
	.align		4
.L_189:
        /*0028*/ 	.byte	0x04, 0x17
        /*002a*/ 	.short	(.L_191 - .L_190)
.L_190:
        /*002c*/ 	.word	0x00000000
        /*0030*/ 	.short	0x0006
        /*0032*/ 	.short	0x0030
        /*0034*/ 	.byte	0x00, 0xf0, 0x11, 0x00


	//----- nvinfo : EIATTR_KPARAM_INFO
	.align		4
.L_191:
        /*0038*/ 	.byte	0x04, 0x17
        /*003a*/ 	.short	(.L_193 - .L_192)
.L_192:
        /*003c*/ 	.word	0x00000000
        /*0040*/ 	.short	0x0005
        /*0042*/ 	.short	0x0028
        /*0044*/ 	.byte	0x00, 0xf5, 0x21, 0x00


	//----- nvinfo : EIATTR_KPARAM_INFO
	.align		4
.L_193:
        /*0048*/ 	.byte	0x04, 0x17
        /*004a*/ 	.short	(.L_195 - .L_194)
.L_194:
        /*004c*/ 	.word	0x00000000
        /*0050*/ 	.short	0x0004
        /*0052*/ 	.short	0x0020
        /*0054*/ 	.byte	0x00, 0xf5, 0x21, 0x00


	//----- nvinfo : EIATTR_KPARAM_INFO
	.align		4
.L_195:
        /*0058*/ 	.byte	0x04, 0x17
        /*005a*/ 	.short	(.L_197 - .L_196)
.L_196:
        /*005c*/ 	.word	0x00000000
        /*0060*/ 	.short	0x0003
        /*0062*/ 	.short	0x0018
        /*0064*/ 	.byte	0x00, 0xf5, 0x21, 0x00


	//----- nvinfo : EIATTR_KPARAM_INFO
	.align		4
.L_197:
        /*0068*/ 	.byte	0x04, 0x17
        /*006a*/ 	.short	(.L_199 - .L_198)
.L_198:
        /*006c*/ 	.word	0x00000000
        /*0070*/ 	.short	0x0002
        /*0072*/ 	.short	0x0010
        /*0074*/ 	.byte	0x00, 0xf5, 0x21, 0x00


	//----- nvinfo : EIATTR_KPARAM_INFO
	.align		4
.L_199:
        /*0078*/ 	.byte	0x04, 0x17
        /*007a*/ 	.short	(.L_201 - .L_200)
.L_200:
        /*007c*/ 	.word	0x00000000
        /*0080*/ 	.short	0x0001
        /*0082*/ 	.short	0x0008
        /*0084*/ 	.byte	0x00, 0xf5, 0x21, 0x00


	//----- nvinfo : EIATTR_KPARAM_INFO
	.align		4
.L_201:
        /*0088*/ 	.byte	0x04, 0x17
        /*008a*/ 	.short	(.L_203 - .L_202)
.L_202:
        /*008c*/ 	.word	0x00000000
        /*0090*/ 	.short	0x0000
        /*0092*/ 	.short	0x0000
        /*0094*/ 	.byte	0x00, 0xf5, 0x21, 0x00


	//----- nvinfo : EIATTR_SPARSE_MMA_MASK
	.align		4
.L_203:
        /*0098*/ 	.byte	0x03, 0x50
        /*009a*/ 	.short	0x0000


	//----- nvinfo : EIATTR_MAXREG_COUNT
	.align		4
        /*009c*/ 	.byte	0x03, 0x1b
        /*009e*/ 	.short	0x00ff


	//----- nvinfo : EIATTR_NUM_BARRIERS
	.align		4
        /*00a0*/ 	.byte	0x02, 0x4c
        /*00a2*/ 	.byte	0x01
	.zero		1


	//----- nvinfo : EIATTR_MERCURY_ISA_VERSION
	.align		4
        /*00a4*/ 	.byte	0x03, 0x5f
        /*00a6*/ 	.short	0x0101


	//----- nvinfo : EIATTR_COOP_GROUP_MASK_REGIDS
	.align		4
        /*00a8*/ 	.byte	0x04, 0x29
        /*00aa*/ 	.short	(.L_205 - .L_204)


	//   ....[0]....
.L_204:
        /*00ac*/ 	.word	0xffffffff


	//   ....[1]....
        /*00b0*/ 	.word	0xffffffff


	//   ....[2]....
        /*00b4*/ 	.word	0xffffffff


	//   ....[3]....
        /*00b8*/ 	.word	0xffffffff


	//   ....[4]....
        /*00bc*/ 	.word	0xffffffff


	//   ....[5]....
        /*00c0*/ 	.word	0xffffffff


	//   ....[6]....
        /*00c4*/ 	.word	0xffffffff


	//   ....[7]....
        /*00c8*/ 	.word	0xffffffff


	//----- nvinfo : EIATTR_COOP_GROUP_INSTR_OFFSETS
	.align		4
.L_205:
        /*00cc*/ 	.byte	0x04, 0x28
        /*00ce*/ 	.short	(.L_207 - .L_206)


	//   ....[0]....
.L_206:
        /*00d0*/ 	.word	0x00002730


	//   ....[1]....
        /*00d4*/ 	.word	0x000027e0


	//   ....[2]....
        /*00d8*/ 	.word	0x00002800


	//   ....[3]....
        /*00dc*/ 	.word	0x00002820


	//   ....[4]....
        /*00e0*/ 	.word	0x000042c0


	//   ....[5]....
        /*00e4*/ 	.word	0x00004310


	//   ....[6]....
        /*00e8*/ 	.word	0x000043d0


	//   ....[7]....
        /*00ec*/ 	.word	0x000043e0


	//----- nvinfo : EIATTR_VRC_CTA_INIT_COUNT
	.align		4
.L_207:
        /*00f0*/ 	.byte	0x02, 0x4a
	.zero		1
	.zero		1


	//----- nvinfo : EIATTR_EXIT_INSTR_OFFSETS
	.align		4
        /*00f4*/ 	.byte	0x04, 0x1c
        /*00f6*/ 	.short	(.L_209 - .L_208)


	//   ....[0]....
.L_208:
        /*00f8*/ 	.word	0x00000050


	//   ....[1]....
        /*00fc*/ 	.word	0x00005590


	//   ....[2]....
        /*0100*/ 	.word	0x00005620


	//----- nvinfo : EIATTR_MAX_THREADS
	.align		4
.L_209:
        /*0104*/ 	.byte	0x04, 0x05
        /*0106*/ 	.short	(.L_211 - .L_210)
.L_210:
        /*0108*/ 	.word	0x00000100
        /*010c*/ 	.word	0x00000001
        /*0110*/ 	.word	0x00000001


	//----- nvinfo : EIATTR_CRS_STACK_SIZE
	.align		4
.L_211:
        /*0114*/ 	.byte	0x04, 0x1e
        /*0116*/ 	.short	(.L_213 - .L_212)
.L_212:
        /*0118*/ 	.word	0x00000000


	//----- nvinfo : EIATTR_CBANK_PARAM_SIZE
	.align		4
.L_213:
        /*011c*/ 	.byte	0x03, 0x19
        /*011e*/ 	.short	0x003c


	//----- nvinfo : EIATTR_PARAM_CBANK
	.align		4
        /*0120*/ 	.byte	0x04, 0x0a
        /*0122*/ 	.short	(.L_215 - .L_214)
	.align		4
.L_214:
        /*0124*/ 	.word	index@(.nv.constant0._Z18flash_attention_v9ILi128ELi64ELi8ELi128ELb1ELi1ELb0ELb1ELb0ELb0ELb0ELb0EEvPK6__halfS2_S2_PS0_PfS4_ifi)
        /*0128*/ 	.short	0x0380
        /*012a*/ 	.short	0x003c


	//----- nvinfo : EIATTR_SW_WAR
	.align		4
.L_215:
        /*012c*/ 	.byte	0x04, 0x36
        /*012e*/ 	.short	(.L_217 - .L_216)
.L_216:
        /*0130*/ 	.word	0x00000008
.L_217:


//--------------------- .nv.info._Z18flash_attention_v9ILi128ELi128ELi8ELi128ELb0ELi1ELb0ELb1ELb0ELb0ELb0ELb0EEvPK6__halfS2_S2_PS0_PfS4_ifi --------------------------
	.section	.nv.info._Z18flash_attention_v9ILi128ELi128ELi8ELi128ELb0ELi1ELb0ELb1ELb0ELb0ELb0ELb0EEvPK6__halfS2_S2_PS0_PfS4_ifi,"",@"SHT_CUDA_INFO"
	.sectionflags	@""
	.align	4


	//----- nvinfo : EIATTR_CUDA_API_VERSION
	.align		4
        /*0000*/ 	.byte	0x04, 0x37
        /*0002*/ 	.short	(.L_219 - .L_218)
.L_218:
        /*0004*/ 	.word	0x00000082


	//----- nvinfo : EIATTR_KPARAM_INFO
	.align		4
.L_219:
        /*0008*/ 	.byte	0x04, 0x17
        /*000a*/ 	.short	(.L_221 - .L_220)
.L_220:
        /*000c*/ 	.word	0x00000000
        /*0010*/ 	.short	0x0008
        /*0012*/ 	.short	0x0038
        /*0014*/ 	.byte	0x00, 0xf0, 0x11, 0x00


	//----- nvinfo : EIATTR_KPARAM_INFO
	.align		4
.L_221:
        /*0018*/ 	.byte	0x04, 0x17
        /*001a*/ 	.short	(.L_223 - .L_222)
.L_222:
        /*001c*/ 	.word	0x00000000
        /*0020*/ 	.short	0x0007
        /*0022*/ 	.short	0x0034
        /*0024*/ 	.byte	0x00, 0xf0, 0x11, 0x00


	//----- nvinfo : EIATTR_KPARAM_INFO
	.align		4
.L_223:
        /*0028*/ 	.byte	0x04, 0x17
        /*002a*/ 	.short	(.L_225 - .L_224)
.L_224:
        /*002c*/ 	.word	0x00000000
        /*0030*/ 	.short	0x0006
        /*0032*/ 	.short	0x0030
        /*0034*/ 	.byte	0x00, 0xf0, 0x11, 0x00


	//----- nvinfo : EIATTR_KPARAM_INFO
	.align		4
.L_225:
        /*0038*/ 	.byte	0x04, 0x17
        /*003a*/ 	.short	(.L_227 - .L_226)
.L_226:
        /*003c*/ 	.word	0x00000000
        /*0040*/ 	.short	0x0005
        /*0042*/ 	.short	0x0028
        /*0044*/ 	.byte	0x00, 0xf5, 0x21, 0x00


	//----- nvinfo : EIATTR_KPARAM_INFO
	.align		4
.L_227:
        /*0048*/ 	.byte	0x04, 0x17
        /*004a*/ 	.short	(.L_229 - .L_228)
.L_228:
        /*004c*/ 	.word	0x00000000
        /*0050*/ 	.short	0x0004
        /*0052*/ 	.short	0x0020
        /*0054*/ 	.byte	0x00, 0xf5, 0x21, 0x00


	//----- nvinfo : EIATTR_KPARAM_INFO
	.align		4
.L_229:
        /*0058*/ 	.byte	0x04, 0x17
        /*005a*/ 	.short	(.L_231 - .L_230)
.L_230:
        /*005c*/ 	.word	0x00000000
        /*0060*/ 	.short	0x0003
        /*0062*/ 	.short	0x0018
        /*0064*/ 	.byte	0x00, 0xf5, 0x21, 0x00


	//----- nvinfo : EIATTR_KPARAM_INFO
	.align		4
.L_231:
        /*0068*/ 	.byte	0x04, 0x17
        /*006a*/ 	.short	(.L_233 - .L_232)
.L_232:
        /*006c*/ 	.word	0x00000000
        /*0070*/ 	.short	0x0002
        /*0072*/ 	.short	0x0010
        /*0074*/ 	.byte	0x00, 0xf5, 0x21, 0x00


	//----- nvinfo : EIATTR_KPARAM_INFO
	.align		4
.L_233:
        /*0078*/ 	.byte	0x04, 0x17
        /*007a*/ 	.short	(.L_235 - .L_234)
.L_234:
        /*007c*/ 	.word	0x00000000
        /*0080*/ 	.short	0x0001
        /*0082*/ 	.short	0x0008
        /*0084*/ 	.byte	0x00, 0xf5, 0x21, 0x00


	//----- nvinfo : EIATTR_KPARAM_INFO
	.align		4
.L_235:
        /*0088*/ 	.byte	0x04, 0x17
        /*008a*/ 	.short	(.L_237 - .L_236)
.L_236:
        /*008c*/ 	.word	0x00000000
        /*0090*/ 	.short	0x0000
        /*0092*/ 	.short	0x0000
        /*0094*/ 	.byte	0x00, 0xf5, 0x21, 0x00


	//----- nvinfo : EIATTR_SPARSE_MMA_MASK
	.align		4
.L_237:
        /*0098*/ 	.byte	0x03, 0x50
        /*009a*/ 	.short	0x0000


	//----- nvinfo : EIATTR_MAXREG_COUNT
	.align		4
        /*009c*/ 	.byte	0x03, 0x1b
        /*009e*/ 	.short	0x00ff


	//----- nvinfo : EIATTR_NUM_BARRIERS
	.align		4
        /*00a0*/ 	.byte	0x02, 0x4c
        /*00a2*/ 	.byte	0x01
	.zero		1


	//----- nvinfo : EIATTR_MERCURY_ISA_VERSION
	.align		4
        /*00a4*/ 	.byte	0x03, 0x5f
        /*00a6*/ 	.short	0x0101


	//----- nvinfo : EIATTR_COOP_GROUP_MASK_REGIDS
	.align		4
        /*00a8*/ 	.byte	0x04, 0x29
        /*00aa*/ 	.short	(.L_239 - .L_238)


	//   ....[0]....
.L_238:
        /*00ac*/ 	.word	0xffffffff


	//   ....[1]....
        /*00b0*/ 	.word	0xffffffff


	//   ....[2]....
        /*00b4*/ 	.word	0xffffffff


	//   ....[3]....
        /*00b8*/ 	.word	0xffffffff


	//   ....[4]....
        /*00bc*/ 	.word	0xffffffff


	//   ....[5]....
        /*00c0*/ 	.word	0xffffffff


	//   ....[6]....
        /*00c4*/ 	.word	0xffffffff


	//   ....[7]....
        /*00c8*/ 	.word	0xffffffff


	//----- nvinfo : EIATTR_COOP_GROUP_INSTR_OFFSETS
	.align		4
.L_239:
        /*00cc*/ 	.byte	0x04, 0x28
        /*00ce*/ 	.short	(.L_241 - .L_240)


	//   ....[0]....
.L_240:
        /*00d0*/ 	.word	0x00003bb0


	//   ....[1]....
        /*00d4*/ 	.word	0x00003c40


	//   ....[2]....
        /*00d8*/ 	.word	0x00003c70


	//   ....[3]....
        /*00dc*/ 	.word	0x00003c90


	//   ....[4]....
        /*00e0*/ 	.word	0x00005b60


	//   ....[5]....
        /*00e4*/ 	.word	0x00005b70


	//   ....[6]....
        /*00e8*/ 	.word	0x00005c40


	//   ....[7]....
        /*00ec*/ 	.word	0x00005c50


	//----- nvinfo : EIATTR_VRC_CTA_INIT_COUNT
	.align		4
.L_241:
        /*00f0*/ 	.byte	0x02, 0x4a
	.zero		1
	.zero		1


	//----- nvinfo : EIATTR_EXIT_INSTR_OFFSETS
	.align		4
        /*00f4*/ 	.byte	0x04, 0x1c
        /*00f6*/ 	.short	(.L_243 - .L_242)


	//   ....[0]....
.L_242:
        /*00f8*/ 	.word	0x00000060


	//   ....[1]....
        /*00fc*/ 	.word	0x000075f0


	//   ....[2]....
        /*0100*/ 	.word	0x00007680


	//----- nvinfo : EIATTR_MAX_THREADS
	.align		4
.L_243:
        /*0104*/ 	.byte	0x04, 0x05
        /*0106*/ 	.short	(.L_245 - .L_244)
.L_244:
        /*0108*/ 	.word	0x00000100
        /*010c*/ 	.word	0x00000001
        /*0110*/ 	.word	0x00000001


	//----- nvinfo : EIATTR_CRS_STACK_SIZE
	.align		4
.L_245:
        /*0114*/ 	.byte	0x04, 0x1e
        /*0116*/ 	.short	(.L_247 - .L_246)
.L_246:
        /*0118*/ 	.word	0x00000000


	//----- nvinfo : EIATTR_CBANK_PARAM_SIZE
	.align		4
.L_247:
        /*011c*/ 	.byte	0x03, 0x19
        /*011e*/ 	.short	0x003c


	//----- nvinfo : EIATTR_PARAM_CBANK
	.align		4
        /*0120*/ 	.byte	0x04, 0x0a
        /*0122*/ 	.short	(.L_249 - .L_248)
	.align		4
.L_248:
        /*0124*/ 	.word	index@(.nv.constant0._Z18flash_attention_v9ILi128ELi128ELi8ELi128ELb0ELi1ELb0ELb1ELb0ELb0ELb0ELb0EEvPK6__halfS2_S2_PS0_PfS4_ifi)
        /*0128*/ 	.short	0x0380
        /*012a*/ 	.short	0x003c


	//----- nvinfo : EIATTR_SW_WAR
	.align		4
.L_249:
        /*012c*/ 	.byte	0x04, 0x36
        /*012e*/ 	.short	(.L_251 - .L_250)
.L_250:
        /*0130*/ 	.word	0x00000008
.L_251:


//--------------------- .nv.callgraph             --------------------------
	.section	.nv.callgraph,"",@"SHT_CUDA_CALLGRAPH"
	.align	4
	.sectionentsize	8
	.align		4
        /*0000*/ 	.word	0x00000000
	.align		4
        /*0004*/ 	.word	0xffffffff
	.align		4
        /*0008*/ 	.word	0x00000000
	.align		4
        /*000c*/ 	.word	0xfffffffe
	.align		4
        /*0010*/ 	.word	0x00000000
	.align		4
        /*0014*/ 	.word	0xfffffffd
	.align		4
        /*0018*/ 	.word	0x00000000
	.align		4
        /*001c*/ 	.word	0xfffffffc


//--------------------- .text._Z18flash_attention_v9ILi128ELi64ELi8ELi128ELb0ELi1ELb0ELb1ELb0ELb0ELb0ELb1EEvPK6__halfS2_S2_PS0_PfS4_ifi --------------------------
	.section	.text._Z18flash_attention_v9ILi128ELi64ELi8ELi128ELb0ELi1ELb0ELb1ELb0ELb0ELb0ELb1EEvPK6__halfS2_S2_PS0_PfS4_ifi,"ax",@progbits
	.align	128
        .global         _Z18flash_attention_v9ILi128ELi64ELi8ELi128ELb0ELi1ELb0ELb1ELb0ELb0ELb0ELb1EEvPK6__halfS2_S2_PS0_PfS4_ifi
        .type           _Z18flash_attention_v9ILi128ELi64ELi8ELi128ELb0ELi1ELb0ELb1ELb0ELb0ELb0ELb1EEvPK6__halfS2_S2_PS0_PfS4_ifi,@function
        .size           _Z18flash_attention_v9ILi128ELi64ELi8ELi128ELb0ELi1ELb0ELb1ELb0ELb0ELb0ELb1EEvPK6__halfS2_S2_PS0_PfS4_ifi,(.L_x_279 - _Z18flash_attention_v9ILi128ELi64ELi8ELi128ELb0ELi1ELb0ELb1ELb0ELb0ELb0ELb1EEvPK6__halfS2_S2_PS0_PfS4_ifi)
        .other          _Z18flash_attention_v9ILi128ELi64ELi8ELi128ELb0ELi1ELb0ELb1ELb0ELb0ELb0ELb1EEvPK6__halfS2_S2_PS0_PfS4_ifi,@"STO_CUDA_ENTRY STV_DEFAULT"
_Z18flash_attention_v9ILi128ELi64ELi8ELi128ELb0ELi1ELb0ELb1ELb0ELb0ELb0ELb1EEvPK6__halfS2_S2_PS0_PfS4_ifi:
.text._Z18flash_attention_v9ILi128ELi64ELi8ELi128ELb0ELi1ELb0ELb1ELb0ELb0ELb0ELb1EEvPK6__halfS2_S2_PS0_PfS4_ifi:
[----:B------:R-:W-:Y:S01]  /*0000*/  LDC R1, c[0x0][0x37c] ;  /* 0x0000df00ff017b82 */ /* 0x000fe20000000800 */
[----:B------:R-:W1:Y:S07]  /*0010*/  S2R R0, SR_CTAID.X ;  /* 0x0000000000007919 */ /* 0x000e6e0000002500 */
[----:B------:R-:W2:Y:S01]  /*0020*/  LDC R71, c[0x0][0x3b0] ;  /* 0x0000ec00ff477b82 */ /* 0x000ea20000000800 */
[----:B-1----:R-:W-:-:S04]  /*0030*/  SHF.L.U32 R206, R0, 0x7, RZ ;  /* 0x0000000700ce7819 */ /* 0x002fc800000006ff */
[----:B--2---:R-:W-:-:S13]  /*0040*/  ISETP.GE.AND P0, PT, R206, R71, PT ;  /* 0x00000047ce00720c */ /* 0x004fda0003f06270 */
[----:B------:R-:W-:Y:S05]  /*0050*/  @P0 EXIT ;  /* 0x000000000000094d */ /* 0x000fea0003800000 */
[----:B------:R-:W1:Y:S01]  /*0060*/  S2R R15, SR_TID.X ;  /* 0x00000000000f7919 */ /* 0x000e620000002100 */
[----:B------:R-:W-:Y:S01]  /*0070*/  MOV R202, 0x400 ;  /* 0x0000040000ca7802 */ /* 0x000fe20000000f00 */
[----:B------:R-:W2:Y:S01]  /*0080*/  LDCU.64 UR8, c[0x0][0x388] ;  /* 0x00007100ff0877ac */ /* 0x000ea20008000a00 */
[----:B------:R-:W-:Y:S01]  /*0090*/  CS2R R52, SRZ ;  /* 0x0000000000347805 */ /* 0x000fe2000001ff00 */
[----:B------:R-:W3:Y:S01]  /*00a0*/  S2R R3, SR_CgaCtaId ;  /* 0x0000000000037919 */ /* 0x000ee20000008800 */
[----:B------:R-:W-:Y:S01]  /*00b0*/  CS2R R48, SRZ ;  /* 0x0000000000307805 */ /* 0x000fe2000001ff00 */
[----:B------:R-:W4:Y:S01]  /*00c0*/  LDCU.64 UR4, c[0x0][0x380] ;  /* 0x00007000ff0477ac */ /* 0x000f220008000a00 */
[----:B------:R-:W-:Y:S01]  /*00d0*/  CS2R R44, SRZ ;  /* 0x00000000002c7805 */ /* 0x000fe2000001ff00 */
[----:B------:R-:W2:Y:S01]  /*00e0*/  S2R R204, SR_CTAID.Y ;  /* 0x0000000000cc7919 */ /* 0x000ea20000002600 */
[----:B------:R-:W-:Y:S01]  /*00f0*/  CS2R R40, SRZ ;  /* 0x0000000000287805 */ /* 0x000fe2000001ff00 */
[----:B------:R-:W4:Y:S01]  /*0100*/  LDCU.64 UR6, c[0x0][0x358] ;  /* 0x00006b00ff0677ac */ /* 0x000f220008000a00 */
[----:B------:R-:W-:Y:S01]  /*0110*/  CS2R R36, SRZ ;  /* 0x0000000000247805 */ /* 0x000fe2000001ff00 */
[----:B------:R-:W4:Y:S01]  /*0120*/  S2R R5, SR_SWINHI ;  /* 0x0000000000057919 */ /* 0x000f220000002f00 */
[----:B------:R-:W-:-:S02]  /*0130*/  CS2R R32, SRZ ;  /* 0x0000000000207805 */ /* 0x000fc4000001ff00 */
[----:B------:R-:W-:Y:S02]  /*0140*/  CS2R R28, SRZ ;  /* 0x00000000001c7805 */ /* 0x000fe4000001ff00 */
[----:B------:R-:W-:Y:S02]  /*0150*/  CS2R R24, SRZ ;  /* 0x0000000000187805 */ /* 0x000fe4000001ff00 */
[----:B------:R-:W-:Y:S02]  /*0160*/  CS2R R54, SRZ ;  /* 0x0000000000367805 */ /* 0x000fe4000001ff00 */
[----:B------:R-:W-:Y:S02]  /*0170*/  CS2R R50, SRZ ;  /* 0x0000000000327805 */ /* 0x000fe4000001ff00 */
[----:B------:R-:W-:Y:S02]  /*0180*/  CS2R R46, SRZ ;  /* 0x00000000002e7805 */ /* 0x000fe4000001ff00 */
[----:B------:R-:W-:-:S02]  /*0190*/  CS2R R42, SRZ ;  /* 0x00000000002a7805 */ /* 0x000fc4000001ff00 */
[----:B------:R-:W-:Y:S02]  /*01a0*/  CS2R R38, SRZ ;  /* 0x0000000000267805 */ /* 0x000fe4000001ff00 */
[----:B------:R-:W-:Y:S02]  /*01b0*/  CS2R R34, SRZ ;  /* 0x0000000000227805 */ /* 0x000fe4000001ff00 */
[----:B------:R-:W-:Y:S02]  /*01c0*/  CS2R R30, SRZ ;  /* 0x00000000001e7805 */ /* 0x000fe4000001ff00 */
[----:B------:R-:W-:Y:S02]  /*01d0*/  CS2R R26, SRZ ;  /* 0x00000000001a7805 */ /* 0x000fe4000001ff00 */
[----:B-1----:R-:W-:Y:S01]  /*01e0*/  SHF.R.U32.HI R203, RZ, 0x1, R15 ;  /* 0x00000001ffcb7819 */ /* 0x002fe2000001160f */
[C---:B------:R-:W-:Y:S01]  /*01f0*/  IMAD.SHL.U32 R13, R15.reuse, 0x8, RZ ;  /* 0x000000080f0d7824 */ /* 0x040fe200078e00ff */
[----:B------:R-:W-:-:S02]  /*0200*/  LOP3.LUT R161, R15, 0x1f, RZ, 0xc0, !PT ;  /* 0x0000001f0fa17812 */ /* 0x000fc400078ec0ff */
[----:B---3--:R-:W-:Y:S02]  /*0210*/  LEA R202, R3, R202, 0x18 ;  /* 0x000000ca03ca7211 */ /* 0x008fe400078ec0ff */
[----:B------:R-:W-:Y:S01]  /*0220*/  LOP3.LUT R203, R203, 0x70, RZ, 0xc0, !PT ;  /* 0x00000070cbcb7812 */ /* 0x000fe200078ec0ff */
[----:B--2---:R-:W-:Y:S01]  /*0230*/  IMAD R204, R204, R71, RZ ;  /* 0x00000047cccc7224 */ /* 0x004fe200078e02ff */
[----:B------:R-:W-:Y:S02]  /*0240*/  SHF.R.U32.HI R208, RZ, 0x2, R161 ;  /* 0x00000002ffd07819 */ /* 0x000fe400000116a1 */
[----:B------:R-:W-:Y:S01]  /*0250*/  SHF.R.U32.HI R187, RZ, 0x4, R15 ;  /* 0x00000004ffbb7819 */ /* 0x000fe2000001160f */
[----:B------:R-:W-:Y:S01]  /*0260*/  IMAD.SHL.U32 R204, R204, 0x80, RZ ;  /* 0x00000080cccc7824 */ /* 0x000fe200078e00ff */
[----:B------:R-:W-:Y:S02]  /*0270*/  MOV R2, R202 ;  /* 0x000000ca00027202 */ /* 0x000fe40000000f00 */
[----:B----4-:R-:W-:-:S02]  /*0280*/  MOV R3, R5 ;  /* 0x0000000500037202 */ /* 0x010fc40000000f00 */
[----:B------:R-:W-:Y:S02]  /*0290*/  IADD3 R5, PT, PT, R206, R203, RZ ;  /* 0x000000cbce057210 */ /* 0x000fe40007ffe0ff */
[----:B------:R-:W-:Y:S02]  /*02a0*/  MOV R2, R2 ;  /* 0x0000000200027202 */ /* 0x000fe40000000f00 */
[----:B------:R-:W-:Y:S01]  /*02b0*/  SHF.R.S32.HI R3, RZ, 0x1f, R204 ;  /* 0x0000001fff037819 */ /* 0x000fe200000114cc */
[----:B------:R-:W-:Y:S01]  /*02c0*/  IMAD.IADD R4, R208, 0x1, R5 ;  /* 0x00000001d0047824 */ /* 0x000fe200078e0205 */
[C---:B------:R-:W-:Y:S02]  /*02d0*/  SHF.L.U32 R210, R204.reuse, 0x1, RZ ;  /* 0x00000001ccd27819 */ /* 0x040fe400000006ff */
[----:B------:R-:W-:Y:S01]  /*02e0*/  SHF.L.U64.HI R14, R204, 0x1, R3 ;  /* 0x00000001cc0e7819 */ /* 0x000fe20000010203 */
[----:B------:R-:W-:Y:S01]  /*02f0*/  VIADD R6, R4, 0x8 ;  /* 0x0000000804067836 */ /* 0x000fe20000000000 */
[----:B------:R-:W-:-:S02]  /*0300*/  IADD3 R212, P2, PT, R210, UR8, RZ ;  /* 0x00000008d2d47c10 */ /* 0x000fc4000ff5e0ff */
[-C--:B------:R-:W-:Y:S02]  /*0310*/  ISETP.GE.AND P1, PT, R4, R71.reuse, PT ;  /* 0x000000470400720c */ /* 0x080fe40003f26270 */
[----:B------:R-:W-:Y:S02]  /*0320*/  SHF.L.U32 R4, R15, 0x4, RZ ;  /* 0x000000040f047819 */ /* 0x000fe400000006ff */
[----:B------:R-:W-:Y:S01]  /*0330*/  IADD3.X R213, PT, PT, R14, UR9, RZ, P2, !PT ;  /* 0x000000090ed57c10 */ /* 0x000fe200097fe4ff */
[----:B------:R-:W1:Y:S01]  /*0340*/  LDCU.64 UR8, c[0x0][0x390] ;  /* 0x00007200ff0877ac */ /* 0x000e620008000a00 */
[----:B------:R-:W-:Y:S02]  /*0350*/  SHF.L.U32 R5, R5, 0x7, RZ ;  /* 0x0000000705057819 */ /* 0x000fe400000006ff */
[C---:B------:R-:W-:Y:S02]  /*0360*/  ISETP.GE.AND P2, PT, R187.reuse, R71, PT ;  /* 0x00000047bb00720c */ /* 0x040fe40003f46270 */
[----:B------:R-:W-:Y:S01]  /*0370*/  LOP3.LUT R20, R4, 0xf0, RZ, 0xc0, !PT ;  /* 0x000000f004147812 */ /* 0x000fe200078ec0ff */
[----:B------:R-:W-:Y:S01]  /*0380*/  IMAD R4, R187, 0x110, R2 ;  /* 0x00000110bb047824 */ /* 0x000fe200078e0202 */
[----:B------:R-:W-:-:S02]  /*0390*/  IADD3 R9, P4, PT, R204, R5, RZ ;  /* 0x00000005cc097210 */ /* 0x000fc40007f9e0ff */
[----:B------:R-:W-:Y:S02]  /*03a0*/  SHF.L.U32 R201, R15, 0x1, RZ ;  /* 0x000000010fc97819 */ /* 0x000fe400000006ff */
[----:B------:R-:W-:Y:S02]  /*03b0*/  IADD3 R21, PT, PT, R4, R20, RZ ;  /* 0x0000001404157210 */ /* 0x000fe40007ffe0ff */
[----:B------:R-:W-:Y:S01]  /*03c0*/  LEA.HI.X.SX32 R12, R5, R3, 0x1, P4 ;  /* 0x00000003050c7211 */ /* 0x000fe200020f0eff */
[----:B------:R-:W-:Y:S01]  /*03d0*/  IMAD.WIDE.U32 R4, R13, 0x2, R212 ;  /* 0x000000020d047825 */ /* 0x000fe200078e00d4 */
[----:B------:R-:W-:Y:S02]  /*03e0*/  LEA R10, P4, R9, UR4, 0x1 ;  /* 0x00000004090a7c11 */ /* 0x000fe4000f8808ff */
[----:B------:R-:W-:Y:S02]  /*03f0*/  LOP3.LUT R201, R201, 0x6, RZ, 0xc0, !PT ;  /* 0x00000006c9c97812 */ /* 0x000fe400078ec0ff */
[----:B------:R-:W-:Y:S01]  /*0400*/  @!PT LDS RZ, [RZ] ;  /* 0x00000000fffff984 */ /* 0x000fe20000000800 */
[----:B------:R-:W-:Y:S01]  /*0410*/  @!PT LDS RZ, [RZ] ;  /* 0x00000000fffff984 */ /* 0x000fe20000000800 */
[----:B------:R-:W-:Y:S01]  /*0420*/  @!PT LDS RZ, [RZ] ;  /* 0x00000000fffff984 */ /* 0x000fe20000000800 */
[----:B------:R2:W-:Y:S01]  /*0430*/  LDGSTS.E.128 [R21], desc[UR6][R4.64], !P2 ;  /* 0x0000000004157fae */ /* 0x0005e2000d1a1806 */
[----:B------:R-:W-:-:S02]  /*0440*/  LEA.HI.X R11, R9, UR5, R12, 0x1, P4 ;  /* 0x00000005090b7c11 */ /* 0x000fc4000a0f0c0c */
[----:B------:R-:W-:Y:S02]  /*0450*/  ISETP.GE.AND P0, PT, R6, R71, PT ;  /* 0x000000470600720c */ /* 0x000fe40003f06270 */
[----:B------:R-:W-:Y:S02]  /*0460*/  LOP3.LUT R6, R15, 0x100, RZ, 0xfc, !PT ;  /* 0x000001000f067812 */ /* 0x000fe400078efcff */
[----:B------:R-:W-:Y:S02]  /*0470*/  LOP3.LUT R186, R13, 0x78, RZ, 0xc0, !PT ;  /* 0x000000780dba7812 */ /* 0x000fe400078ec0ff */
[----:B------:R-:W-:Y:S02]  /*0480*/  SHF.R.U32.HI R181, RZ, 0x4, R6 ;  /* 0x00000004ffb57819 */ /* 0x000fe40000011606 */
[----:B------:R-:W-:Y:S02]  /*0490*/  LOP3.LUT R8, R15, 0x200, RZ, 0xfc, !PT ;  /* 0x000002000f087812 */ /* 0x000fe400078efcff */
[----:B--2---:R-:W-:Y:S01]  /*04a0*/  LEA R5, R208, R201, 0x7 ;  /* 0x000000c9d0057211 */ /* 0x004fe200078e38ff */
[C---:B------:R-:W-:Y:S01]  /*04b0*/  IMAD R7, R181.reuse, 0x110, R2 ;  /* 0x00000110b5077824 */ /* 0x040fe200078e0202 */
[C---:B------:R-:W-:Y:S01]  /*04c0*/  ISETP.GE.AND P3, PT, R181.reuse, R71, PT ;  /* 0x00000047b500720c */ /* 0x040fe20003f66270 */
[----:B------:R-:W-:Y:S01]  /*04d0*/  IMAD R180, R181, 0x80, R186 ;  /* 0x00000080b5b47824 */ /* 0x000fe200078e02ba */
[----:B------:R-:W-:Y:S01]  /*04e0*/  LOP3.LUT R12, R15, 0x300, RZ, 0xfc, !PT ;  /* 0x000003000f0c7812 */ /* 0x000fe200078efcff */
[----:B------:R-:W-:Y:S01]  /*04f0*/  IMAD.WIDE.U32 R4, R5, 0x2, R10 ;  /* 0x0000000205047825 */ /* 0x000fe200078e000a */
[----:B------:R-:W-:-:S02]  /*0500*/  SHF.R.U32.HI R175, RZ, 0x4, R8 ;  /* 0x00000004ffaf7819 */ /* 0x000fc40000011608 */
[----:B------:R-:W-:Y:S01]  /*0510*/  LOP3.LUT R8, R187, 0x7, RZ, 0xc0, !PT ;  /* 0x00000007bb087812 */ /* 0x000fe200078ec0ff */
[----:B------:R-:W-:Y:S01]  /*0520*/  IMAD.IADD R23, R20, 0x1, R7 ;  /* 0x0000000114177824 */ /* 0x000fe200078e0207 */
[CC--:B------:R-:W-:Y:S01]  /*0530*/  ISETP.GE.AND P4, PT, R175.reuse, R71.reuse, PT ;  /* 0x00000047af00720c */ /* 0x0c0fe20003f86270 */
[----:B------:R-:W-:Y:S01]  /*0540*/  IMAD.WIDE.U32 R6, R180, 0x2, R212 ;  /* 0x00000002b4067825 */ /* 0x000fe200078e00d4 */
[----:B------:R-:W-:Y:S01]  /*0550*/  LOP3.LUT R16, R8, 0xf, R15, 0x78, !PT ;  /* 0x0000000f08107812 */ /* 0x000fe200078e780f */
[----:B------:R-:W5:Y:S01]  /*0560*/  @!P1 LDG.E.CONSTANT R52, desc[UR6][R4.64] ;  /* 0x0000000604349981 */ /* 0x000f62000c1e9900 */
[----:B------:R-:W-:Y:S01]  /*0570*/  SHF.R.U32.HI R165, RZ, 0x4, R12 ;  /* 0x00000004ffa57819 */ /* 0x000fe2000001160c */
[C---:B------:R-:W-:Y:S01]  /*0580*/  IMAD R9, R175.reuse, 0x110, R2 ;  /* 0x00000110af097824 */ /* 0x040fe200078e0202 */
[----:B-1----:R-:W-:Y:S01]  /*0590*/  IADD3 R210, P5, PT, R210, UR8, RZ ;  /* 0x00000008d2d27c10 */ /* 0x002fe2000ffbe0ff */
[----:B------:R1:W-:Y:S01]  /*05a0*/  LDGSTS.E.128 [R23], desc[UR6][R6.64], !P3 ;  /* 0x0000000006177fae */ /* 0x0003e2000d9a1806 */
[----:B------:R-:W-:Y:S01]  /*05b0*/  IMAD R174, R175, 0x80, R186 ;  /* 0x00000080afae7824 */ /* 0x000fe200078e02ba */
[----:B------:R-:W-:Y:S01]  /*05c0*/  IADD3 R200, PT, PT, R2, 0x4400, RZ ;  /* 0x0000440002c87810 */ /* 0x000fe20007ffe0ff */
[----:B------:R-:W-:Y:S01]  /*05d0*/  IMAD.IADD R57, R20, 0x1, R9 ;  /* 0x0000000114397824 */ /* 0x000fe200078e0209 */
[----:B------:R-:W-:Y:S01]  /*05e0*/  IADD3.X R211, PT, PT, R14, UR9, RZ, P5, !PT ;  /* 0x000000090ed37c10 */ /* 0x000fe2000affe4ff */
[----:B------:R-:W-:Y:S01]  /*05f0*/  IMAD.WIDE.U32 R8, R174, 0x2, R212 ;  /* 0x00000002ae087825 */ /* 0x000fe200078e00d4 */
[----:B------:R-:W-:Y:S01]  /*0600*/  ISETP.GE.AND P5, PT, R165, R71, PT ;  /* 0x00000047a500720c */ /* 0x000fe20003fa6270 */
[----:B------:R-:W5:Y:S01]  /*0610*/  @!P1 LDG.E.CONSTANT R53, desc[UR6][R4.64+0x10] ;  /* 0x0000100604359981 */ /* 0x000f62000c1e9900 */
[-C--:B------:R-:W-:Y:S01]  /*0620*/  LEA R11, R181, R200.reuse, 0x8 ;  /* 0x000000c8b50b7211 */ /* 0x080fe200078e40ff */
[C---:B------:R-:W-:Y:S01]  /*0630*/  IMAD R164, R165.reuse, 0x80, R186 ;  /* 0x00000080a5a47824 */ /* 0x040fe200078e02ba */
[----:B------:R-:W-:Y:S01]  /*0640*/  LEA R17, R165, R200, 0x8 ;  /* 0x000000c8a5117211 */ /* 0x000fe200078e40ff */
[----:B------:R-:W-:Y:S01]  /*0650*/  IMAD R15, R175, 0x100, R200 ;  /* 0x00000100af0f7824 */ /* 0x000fe200078e02c8 */
[----:B------:R2:W-:Y:S01]  /*0660*/  LDGSTS.E.128 [R57], desc[UR6][R8.64], !P4 ;  /* 0x0000000008397fae */ /* 0x0005e2000e1a1806 */
[----:B-1----:R-:W-:Y:S01]  /*0670*/  IMAD R7, R165, 0x110, R2 ;  /* 0x00000110a5077824 */ /* 0x002fe200078e0202 */
[----:B------:R-:W-:Y:S01]  /*0680*/  LEA R63, R16, R11, 0x4 ;  /* 0x0000000b103f7211 */ /* 0x000fe200078e20ff */
[----:B------:R-:W-:Y:S01]  /*0690*/  IMAD.WIDE.U32 R10, R180, 0x2, R210 ;  /* 0x00000002b40a7825 */ /* 0x000fe200078e00d2 */
[----:B------:R-:W-:Y:S01]  /*06a0*/  LEA R67, R16, R17, 0x4 ;  /* 0x0000001110437211 */ /* 0x000fe200078e20ff */
[----:B------:R1:W5:Y:S01]  /*06b0*/  @!P1 LDG.E.CONSTANT R48, desc[UR6][R4.64+0x20] ;  /* 0x0000200604309981 */ /* 0x000362000c1e9900 */
[----:B------:R-:W-:Y:S01]  /*06c0*/  IADD3 R59, PT, PT, R20, R7, RZ ;  /* 0x00000007143b7210 */ /* 0x000fe20007ffe0ff */
[----:B------:R-:W-:-:S02]  /*06d0*/  IMAD R7, R187, 0x100, R200 ;  /* 0x00000100bb077824 */ /* 0x000fc400078e02c8 */
[C---:B------:R-:W-:Y:S01]  /*06e0*/  IMAD R65, R16.reuse, 0x10, R15 ;  /* 0x0000001010417824 */ /* 0x040fe200078e020f */
[----:B------:R1:W5:Y:S01]  /*06f0*/  @!P1 LDG.E.CONSTANT R49, desc[UR6][R4.64+0x30] ;  /* 0x0000300604319981 */ /* 0x000362000c1e9900 */
[----:B------:R-:W-:Y:S02]  /*0700*/  IMAD R61, R16, 0x10, R7 ;  /* 0x00000010103d7824 */ /* 0x000fe400078e0207 */
[----:B------:R-:W-:Y:S01]  /*0710*/  IMAD.WIDE.U32 R6, R164, 0x2, R212 ;  /* 0x00000002a4067825 */ /* 0x000fe200078e00d4 */
[----:B------:R1:W5:Y:S03]  /*0720*/  @!P1 LDG.E.CONSTANT R44, desc[UR6][R4.64+0x40] ;  /* 0x00004006042c9981 */ /* 0x000366000c1e9900 */
[--C-:B--2---:R-:W-:Y:S01]  /*0730*/  IMAD.WIDE.U32 R8, R13, 0x2, R210.reuse ;  /* 0x000000020d087825 */ /* 0x104fe200078e00d2 */
[----:B------:R1:W-:Y:S03]  /*0740*/  LDGSTS.E.128 [R59], desc[UR6][R6.64], !P5 ;  /* 0x00000000063b7fae */ /* 0x0003e6000e9a1806 */
[--C-:B------:R-:W-:Y:S01]  /*0750*/  IMAD.WIDE.U32 R12, R174, 0x2, R210.reuse ;  /* 0x00000002ae0c7825 */ /* 0x100fe200078e00d2 */
[----:B------:R1:W-:Y:S03]  /*0760*/  LDGSTS.E.128 [R61], desc[UR6][R8.64], !P2 ;  /* 0x00000000083d7fae */ /* 0x0003e6000d1a1806 */
[----:B------:R-:W-:Y:S01]  /*0770*/  IMAD.WIDE.U32 R14, R164, 0x2, R210 ;  /* 0x00000002a40e7825 */ /* 0x000fe200078e00d2 */
[----:B------:R1:W-:Y:S04]  /*0780*/  LDGSTS.E.128 [R63], desc[UR6][R10.64], !P3 ;  /* 0x000000000a3f7fae */ /* 0x0003e8000d9a1806 */
[----:B------:R1:W-:Y:S04]  /*0790*/  LDGSTS.E.128 [R65], desc[UR6][R12.64], !P4 ;  /* 0x000000000c417fae */ /* 0x0003e8000e1a1806 */
[----:B------:R1:W-:Y:S01]  /*07a0*/  LDGSTS.E.128 [R67], desc[UR6][R14.64], !P5 ;  /* 0x000000000e437fae */ /* 0x0003e2000e9a1806 */
[----:B------:R-:W-:-:S03]  /*07b0*/  IMAD.SHL.U32 R22, R16, 0x10, RZ ;  /* 0x0000001010167824 */ /* 0x000fc600078e00ff */
[----:B------:R-:W0:Y:S04]  /*07c0*/  LDGDEPBAR ;  /* 0x00000000000079af */ /* 0x000e280000000000 */
[----:B------:R1:W5:Y:S04]  /*07d0*/  @!P1 LDG.E.CONSTANT R45, desc[UR6][R4.64+0x50] ;  /* 0x00005006042d9981 */ /* 0x000368000c1e9900 */
        /* <DEDUP_REMOVED lines=25> */
[----:B------:R1:W5:Y:S01]  /*0970*/  @!P0 LDG.E.CONSTANT R27, desc[UR6][R4.64+0x8f0] ;  /* 0x0008f006041b8981 */ /* 0x000362000c1e9900 */
[----:B------:R-:W-:-:S13]  /*0980*/  ISETP.GE.AND P0, PT, R71, 0x41, PT ;  /* 0x000000414700780c */ /* 0x000fda0003f06270 */
[----:B-1----:R-:W-:Y:S05]  /*0990*/  @!P0 BRA `(.L_x_0) ;  /* 0x00000004001c8947 */ /* 0x002fea0003800000 */
[----:B------:R-:W-:Y:S02]  /*09a0*/  LOP3.LUT R4, R187, 0x40, RZ, 0xfc, !PT ;  /* 0x00000040bb047812 */ /* 0x000fe400078efcff */
[----:B------:R-:W-:Y:S02]  /*09b0*/  LOP3.LUT R5, R181, 0x40, RZ, 0xfc, !PT ;  /* 0x00000040b5057812 */ /* 0x000fe400078efcff */
[----:B------:R-:W-:Y:S02]  /*09c0*/  LOP3.LUT R6, R175, 0x40, RZ, 0xfc, !PT ;  /* 0x00000040af067812 */ /* 0x000fe400078efcff */
[-C--:B------:R-:W-:Y:S02]  /*09d0*/  ISETP.GE.U32.AND P0, PT, R4, R71.reuse, PT ;  /* 0x000000470400720c */ /* 0x080fe40003f06070 */
[----:B------:R-:W-:Y:S02]  /*09e0*/  ISETP.GE.U32.AND P1, PT, R5, R71, PT ;  /* 0x000000470500720c */ /* 0x000fe40003f26070 */
[----:B------:R-:W-:-:S02]  /*09f0*/  LEA R4, R187, R186, 0x7 ;  /* 0x000000babb047211 */ /* 0x000fc400078e38ff */
[----:B------:R-:W-:Y:S02]  /*0a00*/  LOP3.LUT R5, R165, 0x40, RZ, 0xfc, !PT ;  /* 0x00000040a5057812 */ /* 0x000fe400078efcff */
[-C--:B------:R-:W-:Y:S02]  /*0a10*/  ISETP.GE.U32.AND P2, PT, R6, R71.reuse, PT ;  /* 0x000000470600720c */ /* 0x080fe40003f46070 */
[----:B------:R-:W-:Y:S02]  /*0a20*/  LOP3.LUT R69, R4, 0x2000, RZ, 0xfc, !PT ;  /* 0x0000200004457812 */ /* 0x000fe400078efcff */
[----:B------:R-:W-:Y:S02]  /*0a30*/  ISETP.GE.U32.AND P3, PT, R5, R71, PT ;  /* 0x000000470500720c */ /* 0x000fe40003f66070 */
[----:B------:R-:W-:Y:S01]  /*0a40*/  LOP3.LUT R15, R180, 0x2000, RZ, 0xfc, !PT ;  /* 0x00002000b40f7812 */ /* 0x000fe200078efcff */
[----:B------:R-:W-:Y:S01]  /*0a50*/  IMAD.WIDE.U32 R4, R69, 0x2, R212 ;  /* 0x0000000245047825 */ /* 0x000fe200078e00d4 */
[----:B------:R-:W-:-:S02]  /*0a60*/  LOP3.LUT R17, R174, 0x2000, RZ, 0xfc, !PT ;  /* 0x00002000ae117812 */ /* 0x000fc400078efcff */
[----:B------:R-:W-:Y:S01]  /*0a70*/  LOP3.LUT R19, R164, 0x2000, RZ, 0xfc, !PT ;  /* 0x00002000a4137812 */ /* 0x000fe200078efcff */
[--C-:B------:R-:W-:Y:S01]  /*0a80*/  IMAD.WIDE.U32 R6, R15, 0x2, R212.reuse ;  /* 0x000000020f067825 */ /* 0x100fe200078e00d4 */
[----:B------:R-:W-:Y:S01]  /*0a90*/  @!PT LDS RZ, [RZ] ;  /* 0x00000000fffff984 */ /* 0x000fe20000000800 */
[----:B------:R-:W-:Y:S01]  /*0aa0*/  @!PT LDS RZ, [RZ] ;  /* 0x00000000fffff984 */ /* 0x000fe20000000800 */
[----:B------:R-:W-:Y:S01]  /*0ab0*/  @!PT LDS RZ, [RZ] ;  /* 0x00000000fffff984 */ /* 0x000fe20000000800 */
[----:B------:R1:W-:Y:S03]  /*0ac0*/  LDGSTS.E.128 [R21+0x8400], desc[UR6][R4.64], !P0 ;  /* 0x0840000004157fae */ /* 0x0003e6000c1a1806 */
[--C-:B------:R-:W-:Y:S01]  /*0ad0*/  IMAD.WIDE.U32 R8, R17, 0x2, R212.reuse ;  /* 0x0000000211087825 */ /* 0x100fe200078e00d4 */
[----:B------:R1:W-:Y:S03]  /*0ae0*/  LDGSTS.E.128 [R23+0x8400], desc[UR6][R6.64], !P1 ;  /* 0x0840000006177fae */ /* 0x0003e6000c9a1806 */
[----:B------:R-:W-:Y:S01]  /*0af0*/  IMAD.WIDE.U32 R10, R19, 0x2, R212 ;  /* 0x00000002130a7825 */ /* 0x000fe200078e00d4 */
[----:B------:R1:W-:Y:S03]  /*0b00*/  LDGSTS.E.128 [R57+0x8400], desc[UR6][R8.64], !P2 ;  /* 0x0840000008397fae */ /* 0x0003e6000d1a1806 */
[--C-:B------:R-:W-:Y:S01]  /*0b10*/  IMAD.WIDE.U32 R12, R69, 0x2, R210.reuse ;  /* 0x00000002450c7825 */ /* 0x100fe200078e00d2 */
[----:B------:R1:W-:Y:S03]  /*0b20*/  LDGSTS.E.128 [R59+0x8400], desc[UR6][R10.64], !P3 ;  /* 0x084000000a3b7fae */ /* 0x0003e6000d9a1806 */
[----:B------:R-:W-:Y:S01]  /*0b30*/  IMAD.WIDE.U32 R14, R15, 0x2, R210 ;  /* 0x000000020f0e7825 */ /* 0x000fe200078e00d2 */
[----:B------:R1:W-:Y:S01]  /*0b40*/  LDGSTS.E.128 [R61+0x8400], desc[UR6][R12.64], !P0 ;  /* 0x084000000c3d7fae */ /* 0x0003e2000c1a1806 */
[----:B------:R-:W-:-:S02]  /*0b50*/  ISETP.GE.U32.AND P0, PT, R71, 0x81, PT ;  /* 0x000000814700780c */ /* 0x000fc40003f06070 */
[--C-:B------:R-:W-:Y:S01]  /*0b60*/  IMAD.WIDE.U32 R16, R17, 0x2, R210.reuse ;  /* 0x0000000211107825 */ /* 0x100fe200078e00d2 */
[----:B------:R1:W-:Y:S03]  /*0b70*/  LDGSTS.E.128 [R63+0x8400], desc[UR6][R14.64], !P1 ;  /* 0x084000000e3f7fae */ /* 0x0003e6000c9a1806 */
[----:B------:R-:W-:Y:S01]  /*0b80*/  IMAD.WIDE.U32 R18, R19, 0x2, R210 ;  /* 0x0000000213127825 */ /* 0x000fe200078e00d2 */
[----:B------:R1:W-:Y:S04]  /*0b90*/  LDGSTS.E.128 [R65+0x8400], desc[UR6][R16.64], !P2 ;  /* 0x0840000010417fae */ /* 0x0003e8000d1a1806 */
[----:B------:R1:W-:Y:S04]  /*0ba0*/  LDGSTS.E.128 [R67+0x8400], desc[UR6][R18.64], !P3 ;  /* 0x0840000012437fae */ /* 0x0003e8000d9a1806 */
[----:B------:R-:W0:Y:S01]  /*0bb0*/  LDGDEPBAR ;  /* 0x00000000000079af */ /* 0x000e220000000000 */
[----:B------:R-:W-:Y:S05]  /*0bc0*/  @!P0 BRA `(.L_x_1) ;  /* 0x0000000000888947 */ /* 0x000fea0003800000 */
[----:B-1----:R-:W-:Y:S01]  /*0bd0*/  LOP3.LUT R4, R187, 0x80, RZ, 0xfc, !PT ;  /* 0x00000080bb047812 */ /* 0x002fe200078efcff */
[----:B------:R-:W-:Y:S01]  /*0be0*/  VIADD R13, R69, 0x2000 ;  /* 0x00002000450d7836 */ /* 0x000fe20000000000 */
[----:B------:R-:W-:Y:S02]  /*0bf0*/  LOP3.LUT R5, R181, 0x80, RZ, 0xfc, !PT ;  /* 0x00000080b5057812 */ /* 0x000fe400078efcff */
[----:B------:R-:W-:Y:S02]  /*0c00*/  LOP3.LUT R6, R175, 0x80, RZ, 0xfc, !PT ;  /* 0x00000080af067812 */ /* 0x000fe400078efcff */
[-C--:B------:R-:W-:Y:S02]  /*0c10*/  ISETP.GE.U32.AND P0, PT, R4, R71.reuse, PT ;  /* 0x000000470400720c */ /* 0x080fe40003f06070 */
[----:B------:R-:W-:Y:S02]  /*0c20*/  LOP3.LUT R4, R165, 0x80, RZ, 0xfc, !PT ;  /* 0x00000080a5047812 */ /* 0x000fe400078efcff */
[----:B------:R-:W-:-:S02]  /*0c30*/  ISETP.GE.U32.AND P1, PT, R5, R71, PT ;  /* 0x000000470500720c */ /* 0x000fc40003f26070 */
[-C--:B------:R-:W-:Y:S02]  /*0c40*/  ISETP.GE.U32.AND P2, PT, R6, R71.reuse, PT ;  /* 0x000000470600720c */ /* 0x080fe40003f46070 */
[----:B------:R-:W-:Y:S01]  /*0c50*/  ISETP.GE.U32.AND P3, PT, R4, R71, PT ;  /* 0x000000470400720c */ /* 0x000fe20003f66070 */
[C---:B------:R-:W-:Y:S01]  /*0c60*/  IMAD.WIDE.U32 R4, R13.reuse, 0x2, R212 ;  /* 0x000000020d047825 */ /* 0x040fe200078e00d4 */
[----:B------:R-:W-:Y:S02]  /*0c70*/  LOP3.LUT R15, R180, 0x4000, RZ, 0xfc, !PT ;  /* 0x00004000b40f7812 */ /* 0x000fe400078efcff */
[----:B------:R-:W-:Y:S01]  /*0c80*/  LOP3.LUT R17, R174, 0x4000, RZ, 0xfc, !PT ;  /* 0x00004000ae117812 */ /* 0x000fe200078efcff */
[----:B------:R-:W-:Y:S01]  /*0c90*/  IMAD.WIDE.U32 R12, R13, 0x2, R210 ;  /* 0x000000020d0c7825 */ /* 0x000fe200078e00d2 */
[----:B------:R-:W-:Y:S01]  /*0ca0*/  LOP3.LUT R19, R164, 0x4000, RZ, 0xfc, !PT ;  /* 0x00004000a4137812 */ /* 0x000fe200078efcff */
[----:B------:R-:W-:Y:S01]  /*0cb0*/  @!PT LDS RZ, [RZ] ;  /* 0x00000000fffff984 */ /* 0x000fe20000000800 */
[----:B------:R-:W-:Y:S01]  /*0cc0*/  @!PT LDS RZ, [RZ] ;  /* 0x00000000fffff984 */ /* 0x000fe20000000800 */
[----:B------:R-:W-:Y:S01]  /*0cd0*/  @!PT LDS RZ, [RZ] ;  /* 0x00000000fffff984 */ /* 0x000fe20000000800 */
[----:B------:R1:W-:Y:S02]  /*0ce0*/  LDGSTS.E.128 [R21+0x10800], desc[UR6][R4.64], !P0 ;  /* 0x1080000004157fae */ /* 0x0003e4000c1a1806 */
[----:B------:R-:W-:-:S04]  /*0cf0*/  IMAD.WIDE.U32 R6, R15, 0x2, R212 ;  /* 0x000000020f067825 */ /* 0x000fc800078e00d4 */
[--C-:B------:R-:W-:Y:S01]  /*0d00*/  IMAD.WIDE.U32 R8, R17, 0x2, R212.reuse ;  /* 0x0000000211087825 */ /* 0x100fe200078e00d4 */
[----:B------:R1:W-:Y:S03]  /*0d10*/  LDGSTS.E.128 [R23+0x10800], desc[UR6][R6.64], !P1 ;  /* 0x1080000006177fae */ /* 0x0003e6000c9a1806 */
[----:B------:R-:W-:Y:S01]  /*0d20*/  IMAD.WIDE.U32 R10, R19, 0x2, R212 ;  /* 0x00000002130a7825 */ /* 0x000fe200078e00d4 */
[----:B------:R1:W-:Y:S03]  /*0d30*/  LDGSTS.E.128 [R57+0x10800], desc[UR6][R8.64], !P2 ;  /* 0x1080000008397fae */ /* 0x0003e6000d1a1806 */
[--C-:B------:R-:W-:Y:S01]  /*0d40*/  IMAD.WIDE.U32 R14, R15, 0x2, R210.reuse ;  /* 0x000000020f0e7825 */ /* 0x100fe200078e00d2 */
[----:B------:R1:W-:Y:S03]  /*0d50*/  LDGSTS.E.128 [R59+0x10800], desc[UR6][R10.64], !P3 ;  /* 0x108000000a3b7fae */ /* 0x0003e6000d9a1806 */
[--C-:B------:R-:W-:Y:S01]  /*0d60*/  IMAD.WIDE.U32 R16, R17, 0x2, R210.reuse ;  /* 0x0000000211107825 */ /* 0x100fe200078e00d2 */
[----:B------:R1:W-:Y:S03]  /*0d70*/  LDGSTS.E.128 [R61+0x10800], desc[UR6][R12.64], !P0 ;  /* 0x108000000c3d7fae */ /* 0x0003e6000c1a1806 */
[----:B------:R-:W-:Y:S01]  /*0d80*/  IMAD.WIDE.U32 R18, R19, 0x2, R210 ;  /* 0x0000000213127825 */ /* 0x000fe200078e00d2 */
[----:B------:R1:W-:Y:S04]  /*0d90*/  LDGSTS.E.128 [R63+0x10800], desc[UR6][R14.64], !P1 ;  /* 0x108000000e3f7fae */ /* 0x0003e8000c9a1806 */
[----:B------:R1:W-:Y:S04]  /*0da0*/  LDGSTS.E.128 [R65+0x10800], desc[UR6][R16.64], !P2 ;  /* 0x1080000010417fae */ /* 0x0003e8000d1a1806 */
[----:B------:R1:W-:Y:S04]  /*0db0*/  LDGSTS.E.128 [R67+0x10800], desc[UR6][R18.64], !P3 ;  /* 0x1080000012437fae */ /* 0x0003e8000d9a1806 */
[----:B------:R-:W0:Y:S01]  /*0dc0*/  LDGDEPBAR ;  /* 0x00000000000079af */ /* 0x000e220000000000 */
[----:B------:R-:W-:-:S04]  /*0dd0*/  DEPBAR.LE SB0, 0x2 ;  /* 0x000080800000791a */ /* 0x000fc80000000000 */
[----:B------:R-:W-:Y:S05]  /*0de0*/  BRA `(.L_x_2) ;  /* 0x00000000000c7947 */ /* 0x000fea0003800000 */
.L_x_1:
[----:B------:R-:W-:-:S04]  /*0df0*/  DEPBAR.LE SB0, 0x1 ;  /* 0x000080400000791a */ /* 0x000fc80000000000 */
[----:B------:R-:W-:Y:S05]  /*0e00*/  BRA `(.L_x_2) ;  /* 0x0000000000047947 */ /* 0x000fea0003800000 */
.L_x_0:
[----:B------:R-:W-:-:S04]  /*0e10*/  DEPBAR.LE SB0, 0x0 ;  /* 0x000080000000791a */ /* 0x000fc80000000000 */
.L_x_2:
[----:B------:R-:W-:Y:S01]  /*0e20*/  ISETP.GE.AND P0, PT, R71, 0x1, PT ;  /* 0x000000014700780c */ /* 0x000fe20003f06270 */
[----:B------:R-:W-:Y:S01]  /*0e30*/  BAR.SYNC.DEFER_BLOCKING 0x0 ;  /* 0x0000000000007b1d */ /* 0x000fe20000010000 */
[----:B------:R-:W-:Y:S02]  /*0e40*/  CS2R R162, SRZ ;  /* 0x0000000000a27805 */ /* 0x000fe4000001ff00 */
[----:B-1----:R-:W-:Y:S02]  /*0e50*/  CS2R R58, SRZ ;  /* 0x00000000003a7805 */ /* 0x002fe4000001ff00 */
[----:B------:R-:W-:Y:S02]  /*0e60*/  CS2R R56, SRZ ;  /* 0x0000000000387805 */ /* 0x000fe4000001ff00 */
[----:B------:R-:W-:Y:S02]  /*0e70*/  CS2R R70, SRZ ;  /* 0x0000000000467805 */ /* 0x000fe4000001ff00 */
        /* <DEDUP_REMOVED lines=28> */
[----:B------:R-:W-:Y:S01]  /*1040*/  CS2R R124, SRZ ;  /* 0x00000000007c7805 */ /* 0x000fe2000001ff00 */
[----:B------:R-:W-:Y:S06]  /*1050*/  @!P0 BRA `(.L_x_3) ;  /* 0x0000003800b48947 */ /* 0x000fec0003800000 */
[----:B------:R-:W-:Y:S01]  /*1060*/  VIMNMX.U32 R161, PT, PT, R161, 0xf, PT ;  /* 0x0000000fa1a17848 */ /* 0x000fe20003fe0000 */
[C-C-:B------:R-:W-:Y:S01]  /*1070*/  IMAD R4, R181.reuse, 0x110, R20.reuse ;  /* 0x00000110b5047824 */ /* 0x140fe200078e0214 */
[-C--:B------:R-:W-:Y:S01]  /*1080*/  LEA R5, R181, R22.reuse, 0x8 ;  /* 0x00000016b5057211 */ /* 0x080fe200078e40ff */
[--C-:B------:R-:W-:Y:S01]  /*1090*/  IMAD R6, R187, 0x110, R20.reuse ;  /* 0x00000110bb067824 */ /* 0x100fe200078e0214 */
[----:B------:R-:W-:Y:S01]  /*10a0*/  LEA R10, R165, R22, 0x8 ;  /* 0x00000016a50a7211 */ /* 0x000fe200078e40ff */
[----:B------:R-:W-:Y:S01]  /*10b0*/  IMAD.SHL.U32 R135, R161, 0x10, RZ ;  /* 0x00000010a1877824 */ /* 0x000fe200078e00ff */
[----:B------:R-:W-:Y:S01]  /*10c0*/  LEA R12, R187, R186, 0x7 ;  /* 0x000000babb0c7211 */ /* 0x000fe200078e38ff */
[--C-:B------:R-:W-:Y:S01]  /*10d0*/  IMAD R7, R175, 0x110, R20.reuse ;  /* 0x00000110af077824 */ /* 0x100fe200078e0214 */
[----:B------:R-:W-:Y:S01]  /*10e0*/  LOP3.LUT R13, R201, 0x20, RZ, 0xfc, !PT ;  /* 0x00000020c90d7812 */ /* 0x000fe200078efcff */
[----:B------:R-:W-:Y:S01]  /*10f0*/  IMAD R8, R165, 0x110, R20 ;  /* 0x00000110a5087824 */ /* 0x000fe200078e0214 */
[----:B------:R-:W-:Y:S01]  /*1100*/  LOP3.LUT R135, R135, 0x70, RZ, 0xc0, !PT ;  /* 0x0000007087877812 */ /* 0x000fe200078ec0ff */
[--C-:B------:R-:W-:Y:S01]  /*1110*/  IMAD R9, R175, 0x100, R22.reuse ;  /* 0x00000100af097824 */ /* 0x100fe200078e0216 */
[----:B------:R-:W-:Y:S01]  /*1120*/  MOV R207, 0xff7fffff ;  /* 0xff7fffff00cf7802 */ /* 0x000fe20000000f00 */
[----:B------:R-:W-:Y:S01]  /*1130*/  IMAD R11, R187, 0x100, R22 ;  /* 0x00000100bb0b7824 */ /* 0x000fe200078e0216 */
[----:B------:R-:W-:Y:S01]  /*1140*/  MOV R14, R187 ;  /* 0x000000bb000e7202 */ /* 0x000fe20000000f00 */
[----:B------:R-:W-:Y:S01]  /*1150*/  IMAD R160, R208, 0x88, R201 ;  /* 0x00000088d0a07824 */ /* 0x000fe200078e02c9 */
[----:B------:R-:W-:Y:S01]  /*1160*/  MOV R205, 0xff7fffff ;  /* 0xff7fffff00cd7802 */ /* 0x000fe20000000f00 */
[----:B------:R-:W-:Y:S01]  /*1170*/  IMAD.MOV.U32 R15, RZ, RZ, RZ ;  /* 0x000000ffff0f7224 */ /* 0x000fe200078e00ff */
[C---:B------:R-:W-:Y:S01]  /*1180*/  LOP3.LUT R134, R135.reuse, 0x10, RZ, 0x3c, !PT ;  /* 0x0000001087867812 */ /* 0x040fe200078e3cff */
[----:B------:R-:W-:Y:S01]  /*1190*/  IMAD.MOV.U32 R59, RZ, RZ, RZ ;  /* 0x000000ffff3b7224 */ /* 0x000fe200078e00ff */
[C---:B------:R-:W-:Y:S01]  /*11a0*/  LOP3.LUT R133, R135.reuse, 0x20, RZ, 0x3c, !PT ;  /* 0x0000002087857812 */ /* 0x040fe200078e3cff */
[----:B------:R-:W1:Y:S01]  /*11b0*/  LDCU UR8, c[0x0][0x3b4] ;  /* 0x00007680ff0877ac */ /* 0x000e620008000800 */
[----:B------:R-:W-:-:S02]  /*11c0*/  LOP3.LUT R132, R135, 0x30, RZ, 0x3c, !PT ;  /* 0x0000003087847812 */ /* 0x000fc400078e3cff */
[C---:B------:R-:W-:Y:S01]  /*11d0*/  LOP3.LUT R131, R135.reuse, 0x40, RZ, 0x3c, !PT ;  /* 0x0000004087837812 */ /* 0x040fe200078e3cff */
[----:B------:R-:W2:Y:S01]  /*11e0*/  LDCU UR9, c[0x0][0x3b0] ;  /* 0x00007600ff0977ac */ /* 0x000ea20008000800 */
[C---:B------:R-:W-:Y:S02]  /*11f0*/  LOP3.LUT R130, R135.reuse, 0x50, RZ, 0x3c, !PT ;  /* 0x0000005087827812 */ /* 0x040fe400078e3cff */
[C---:B------:R-:W-:Y:S01]  /*1200*/  LOP3.LUT R129, R135.reuse, 0x60, RZ, 0x3c, !PT ;  /* 0x0000006087817812 */ /* 0x040fe200078e3cff */
[----:B------:R-:W-:Y:S01]  /*1210*/  UMOV UR4, 0xc0 ;  /* 0x000000c000047882 */ /* 0x000fe20000000000 */
[C---:B------:R-:W-:Y:S02]  /*1220*/  LOP3.LUT R128, R135.reuse, 0x70, RZ, 0x3c, !PT ;  /* 0x0000007087807812 */ /* 0x040fe400078e3cff */
[C---:B------:R-:W-:Y:S02]  /*1230*/  LOP3.LUT R23, R135.reuse, 0x80, RZ, 0xfc, !PT ;  /* 0x0000008087177812 */ /* 0x040fe400078efcff */
[----:B------:R-:W-:-:S02]  /*1240*/  LOP3.LUT R16, R135, 0x90, RZ, 0x3c, !PT ;  /* 0x0000009087107812 */ /* 0x000fc400078e3cff */
[C---:B------:R-:W-:Y:S02]  /*1250*/  LOP3.LUT R17, R135.reuse, 0xa0, RZ, 0x3c, !PT ;  /* 0x000000a087117812 */ /* 0x040fe400078e3cff */
[C---:B------:R-:W-:Y:S02]  /*1260*/  LOP3.LUT R18, R135.reuse, 0xb0, RZ, 0x3c, !PT ;  /* 0x000000b087127812 */ /* 0x040fe400078e3cff */
[C---:B------:R-:W-:Y:S02]  /*1270*/  LOP3.LUT R19, R135.reuse, 0xc0, RZ, 0x3c, !PT ;  /* 0x000000c087137812 */ /* 0x040fe400078e3cff */
[C---:B------:R-:W-:Y:S02]  /*1280*/  LOP3.LUT R20, R135.reuse, 0xd0, RZ, 0x3c, !PT ;  /* 0x000000d087147812 */ /* 0x040fe400078e3cff */
[C---:B------:R-:W-:Y:S02]  /*1290*/  LOP3.LUT R21, R135.reuse, 0xe0, RZ, 0x3c, !PT ;  /* 0x000000e087157812 */ /* 0x040fe400078e3cff */
[----:B-12---:R-:W-:-:S07]  /*12a0*/  LOP3.LUT R22, R135, 0xf0, RZ, 0x3c, !PT ;  /* 0x000000f087167812 */ /* 0x006fce00078e3cff */
.L_x_23:
[----:B------:R-:W-:Y:S01]  /*12b0*/  IMAD R209, R15, 0x8400, R202 ;  /* 0x000084000fd17824 */ /* 0x000fe200078e02ca */
[----:B------:R-:W-:Y:S04]  /*12c0*/  BSSY.RECONVERGENT B0, `(.L_x_4) ;  /* 0x00000de000007945 */ /* 0x000fe80003800200 */
[----:B------:R-:W-:-:S05]  /*12d0*/  LEA R209, R160, R209, 0x1 ;  /* 0x000000d1a0d17211 */ /* 0x000fca00078e08ff */
[----:B------:R-:W-:Y:S04]  /*12e0*/  LDS R148, [R209] ;  /* 0x00000000d1947984 */ /* 0x000fe80000000800 */
[----:B---3--:R-:W1:Y:S04]  /*12f0*/  LDS R149, [R209+0x10] ;  /* 0x00001000d1957984 */ /* 0x008e680000000800 */
[----:B------:R-:W-:Y:S04]  /*1300*/  LDS R152, [R209+0x880] ;  /* 0x00088000d1987984 */ /* 0x000fe80000000800 */
[----:B------:R-:W2:Y:S04]  /*1310*/  LDS R153, [R209+0x890] ;  /* 0x00089000d1997984 */ /* 0x000ea80000000800 */
[----:B------:R-:W-:Y:S04]  /*1320*/  LDS R60, [R209+0x20] ;  /* 0x00002000d13c7984 */ /* 0x000fe80000000800 */
[----:B------:R-:W3:Y:S04]  /*1330*/  LDS R61, [R209+0x30] ;  /* 0x00003000d13d7984 */ /* 0x000ee80000000800 */
[----:B------:R-:W-:Y:S04]  /*1340*/  LDS R62, [R209+0x8a0] ;  /* 0x0008a000d13e7984 */ /* 0x000fe80000000800 */
[----:B------:R-:W4:Y:S04]  /*1350*/  LDS R63, [R209+0x8b0] ;  /* 0x0008b000d13f7984 */ /* 0x000f280000000800 */
[----:B------:R-:W-:Y:S04]  /*1360*/  LDS R64, [R209+0x40] ;  /* 0x00004000d1407984 */ /* 0x000fe80000000800 */
[----:B------:R-:W4:Y:S04]  /*1370*/  LDS R65, [R209+0x50] ;  /* 0x00005000d1417984 */ /* 0x000f280000000800 */
[----:B------:R-:W-:Y:S01]  /*1380*/  LDS R156, [R209+0x1100] ;  /* 0x00110000d19c7984 */ /* 0x000fe20000000800 */
[C---:B-1---5:R-:W-:Y:S03]  /*1390*/  HMMA.16816.F32 R148, R52.reuse, R148, RZ ;  /* 0x000000943494723c */ /* 0x062fe600000018ff */
[----:B------:R-:W1:Y:S04]  /*13a0*/  LDS R157, [R209+0x1110] ;  /* 0x00111000d19d7984 */ /* 0x000e680000000800 */
[----:B------:R-:W-:Y:S01]  /*13b0*/  LDS R136, [R209+0x60] ;  /* 0x00006000d1887984 */ /* 0x000fe20000000800 */
[----:B--2---:R-:W-:Y:S03]  /*13c0*/  HMMA.16816.F32 R152, R52, R152, RZ ;  /* 0x000000983498723c */ /* 0x004fe600000018ff */
[----:B------:R-:W-:Y:S04]  /*13d0*/  LDS R137, [R209+0x70] ;  /* 0x00007000d1897984 */ /* 0x000fe80000000800 */
[----:B------:R-:W-:Y:S04]  /*13e0*/  LDS R66, [R209+0x8c0] ;  /* 0x0008c000d1427984 */ /* 0x000fe80000000800 */
[----:B------:R-:W2:Y:S01]  /*13f0*/  LDS R67, [R209+0x8d0] ;  /* 0x0008d000d1437984 */ /* 0x000ea20000000800 */
[C---:B---3--:R-:W-:Y:S03]  /*1400*/  HMMA.16816.F32 R148, R48.reuse, R60, R148 ;  /* 0x0000003c3094723c */ /* 0x048fe60000001894 */
[----:B------:R-:W-:Y:S04]  /*1410*/  LDS R60, [R209+0x1980] ;  /* 0x00198000d13c7984 */ /* 0x000fe80000000800 */
[----:B------:R-:W-:Y:S01]  /*1420*/  LDS R61, [R209+0x1990] ;  /* 0x00199000d13d7984 */ /* 0x000fe20000000800 */
[----:B----4-:R-:W-:Y:S03]  /*1430*/  HMMA.16816.F32 R152, R48, R62, R152 ;  /* 0x0000003e3098723c */ /* 0x010fe60000001898 */
[----:B------:R-:W-:Y:S04]  /*1440*/  LDS R62, [R209+0x1120] ;  /* 0x00112000d13e7984 */ /* 0x000fe80000000800 */
[----:B------:R-:W3:Y:S04]  /*1450*/  LDS R63, [R209+0x1130] ;  /* 0x00113000d13f7984 */ /* 0x000ee80000000800 */
[----:B------:R-:W-:Y:S01]  /*1460*/  LDS R138, [R209+0x8e0] ;  /* 0x0008e000d18a7984 */ /* 0x000fe20000000800 */
[----:B------:R-:W-:Y:S03]  /*1470*/  HMMA.16816.F32 R148, R44, R64, R148 ;  /* 0x000000402c94723c */ /* 0x000fe60000001894 */
[----:B------:R-:W4:Y:S04]  /*1480*/  LDS R139, [R209+0x8f0] ;  /* 0x0008f000d18b7984 */ /* 0x000f280000000800 */
[----:B------:R-:W-:Y:S01]  /*1490*/  LDS R170, [R209+0x19a0] ;  /* 0x0019a000d1aa7984 */ /* 0x000fe20000000800 */
[----:B-1----:R-:W-:Y:S03]  /*14a0*/  HMMA.16816.F32 R156, R52, R156, RZ ;  /* 0x0000009c349c723c */ /* 0x002fe600000018ff */
[----:B------:R-:W-:Y:S04]  /*14b0*/  LDS R171, [R209+0x19b0] ;  /* 0x0019b000d1ab7984 */ /* 0x000fe80000000800 */
[----:B------:R-:W-:Y:S04]  /*14c0*/  LDS R64, [R209+0x2200] ;  /* 0x00220000d1407984 */ /* 0x000fe80000000800 */
[----:B------:R-:W1:Y:S01]  /*14d0*/  LDS R65, [R209+0x2210] ;  /* 0x00221000d1417984 */ /* 0x000e620000000800 */
[----:B--2---:R-:W-:Y:S03]  /*14e0*/  HMMA.16816.F32 R152, R44, R66, R152 ;  /* 0x000000422c98723c */ /* 0x004fe60000001898 */
[----:B------:R-:W-:Y:S04]  /*14f0*/  LDS R176, [R209+0x2aa0] ;  /* 0x002aa000d1b07984 */ /* 0x000fe80000000800 */
[----:B------:R-:W-:Y:S01]  /*1500*/  LDS R177, [R209+0x2ab0] ;  /* 0x002ab000d1b17984 */ /* 0x000fe20000000800 */
[----:B------:R-:W-:Y:S03]  /*1510*/  HMMA.16816.F32 R148, R40, R136, R148 ;  /* 0x000000882894723c */ /* 0x000fe60000001894 */
[----:B------:R-:W-:Y:S04]  /*1520*/  LDS R136, [R209+0x2a80] ;  /* 0x002a8000d1887984 */ /* 0x000fe80000000800 */
[----:B------:R-:W2:Y:S01]  /*1530*/  LDS R137, [R209+0x2a90] ;  /* 0x002a9000d1897984 */ /* 0x000ea20000000800 */
[----:B---3--:R-:W-:Y:S03]  /*1540*/  HMMA.16816.F32 R156, R48, R62, R156 ;  /* 0x0000003e309c723c */ /* 0x008fe6000000189c */
[----:B------:R-:W-:Y:S04]  /*1550*/  LDS R142, [R209+0x19c0] ;  /* 0x0019c000d18e7984 */ /* 0x000fe80000000800 */
[----:B------:R-:W3:Y:S01]  /*1560*/  LDS R143, [R209+0x19d0] ;  /* 0x0019d000d18f7984 */ /* 0x000ee20000000800 */
[----:B------:R-:W-:Y:S03]  /*1570*/  HMMA.16816.F32 R60, R52, R60, RZ ;  /* 0x0000003c343c723c */ /* 0x000fe600000018ff */
[----:B------:R-:W-:Y:S04]  /*1580*/  LDS R166, [R209+0x2220] ;  /* 0x00222000d1a67984 */ /* 0x000fe80000000800 */
[----:B------:R-:W3:Y:S01]  /*1590*/  LDS R167, [R209+0x2230] ;  /* 0x00223000d1a77984 */ /* 0x000ee20000000800 */
[----:B----4-:R-:W-:Y:S03]  /*15a0*/  HMMA.16816.F32 R152, R40, R138, R152 ;  /* 0x0000008a2898723c */ /* 0x010fe60000001898 */
[----:B------:R-:W-:Y:S04]  /*15b0*/  LDS R140, [R209+0x3300] ;  /* 0x00330000d18c7984 */ /* 0x000fe80000000800 */
[----:B------:R-:W4:Y:S01]  /*15c0*/  LDS R141, [R209+0x3310] ;  /* 0x00331000d18d7984 */ /* 0x000f220000000800 */
[----:B-1----:R-:W-:Y:S03]  /*15d0*/  HMMA.16816.F32 R64, R52, R64, RZ ;  /* 0x000000403440723c */ /* 0x002fe600000018ff */
[----:B------:R-:W-:Y:S04]  /*15e0*/  LDS R168, [R209+0x2ac0] ;  /* 0x002ac000d1a87984 */ /* 0x000fe80000000800 */
[----:B------:R-:W1:Y:S01]  /*15f0*/  LDS R169, [R209+0x2ad0] ;  /* 0x002ad000d1a97984 */ /* 0x000e620000000800 */
[----:B------:R-:W-:Y:S03]  /*1600*/  HMMA.16816.F32 R60, R48, R170, R60 ;  /* 0x000000aa303c723c */ /* 0x000fe6000000183c */
[----:B------:R-:W-:Y:S04]  /*1610*/  LDS R146, [R209+0x2240] ;  /* 0x00224000d1927984 */ /* 0x000fe80000000800 */
[----:B------:R-:W1:Y:S01]  /*1620*/  LDS R147, [R209+0x2250] ;  /* 0x00225000d1937984 */ /* 0x000e620000000800 */
[----:B--2---:R-:W-:Y:S03]  /*1630*/  HMMA.16816.F32 R136, R52, R136, RZ ;  /* 0x000000883488723c */ /* 0x004fe600000018ff */
[----:B------:R-:W-:Y:S04]  /*1640*/  LDS R170, [R209+0x3320] ;  /* 0x00332000d1aa7984 */ /* 0x000fe80000000800 */
[----:B------:R-:W2:Y:S04]  /*1650*/  LDS R171, [R209+0x3330] ;  /* 0x00333000d1ab7984 */ /* 0x000ea80000000800 */
[----:B------:R-:W-:Y:S01]  /*1660*/  LDS R144, [R209+0x3b80] ;  /* 0x003b8000d1907984 */ /* 0x000fe20000000800 */
[----:B---3--:R-:W-:Y:S03]  /*1670*/  HMMA.16816.F32 R60, R44, R142, R60 ;  /* 0x0000008e2c3c723c */ /* 0x008fe6000000183c */
[----:B------:R-:W3:Y:S04]  /*1680*/  LDS R145, [R209+0x3b90] ;  /* 0x003b9000d1917984 */ /* 0x000ee80000000800 */
[----:B------:R-:W-:Y:S01]  /*1690*/  LDS R172, [R209+0x1140] ;  /* 0x00114000d1ac7984 */ /* 0x000fe20000000800 */
[C---:B------:R-:W-:Y:S03]  /*16a0*/  HMMA.16816.F32 R136, R48.reuse, R176, R136 ;  /* 0x000000b03088723c */ /* 0x040fe60000001888 */
[----:B------:R-:W3:Y:S04]  /*16b0*/  LDS R173, [R209+0x1150] ;  /* 0x00115000d1ad7984 */ /* 0x000ee80000000800 */
[----:B------:R-:W-:Y:S01]  /*16c0*/  LDS R190, [R209+0x1160] ;  /* 0x00116000d1be7984 */ /* 0x000fe20000000800 */
[----:B------:R-:W-:Y:S03]  /*16d0*/  HMMA.16816.F32 R64, R48, R166, R64 ;  /* 0x000000a63040723c */ /* 0x000fe60000001840 */
[----:B------:R-:W-:Y:S04]  /*16e0*/  LDS R166, [R209+0x3ba0] ;  /* 0x003ba000d1a67984 */ /* 0x000fe80000000800 */
[----:B------:R-:W3:Y:S01]  /*16f0*/  LDS R167, [R209+0x3bb0] ;  /* 0x003bb000d1a77984 */ /* 0x000ee20000000800 */
[----:B----4-:R-:W-:Y:S03]  /*1700*/  HMMA.16816.F32 R140, R52, R140, RZ ;  /* 0x0000008c348c723c */ /* 0x010fe600000018ff */
[----:B------:R-:W-:Y:S04]  /*1710*/  LDS R191, [R209+0x1170] ;  /* 0x00117000d1bf7984 */ /* 0x000fe80000000800 */
[----:B------:R-:W-:Y:S01]  /*1720*/  LDS R192, [R209+0x19e0] ;  /* 0x0019e000d1c07984 */ /* 0x000fe20000000800 */
[C---:B-1----:R-:W-:Y:S03]  /*1730*/  HMMA.16816.F32 R136, R44.reuse, R168, R136 ;  /* 0x000000a82c88723c */ /* 0x042fe60000001888 */
[----:B------:R-:W-:Y:S04]  /*1740*/  LDS R168, [R209+0x3340] ;  /* 0x00334000d1a87984 */ /* 0x000fe80000000800 */
[----:B------:R-:W1:Y:S01]  /*1750*/  LDS R169, [R209+0x3350] ;  /* 0x00335000d1a97984 */ /* 0x000e620000000800 */
[----:B------:R-:W-:Y:S03]  /*1760*/  HMMA.16816.F32 R64, R44, R146, R64 ;  /* 0x000000922c40723c */ /* 0x000fe60000001840 */
[----:B------:R-:W-:Y:S04]  /*1770*/  LDS R193, [R209+0x19f0] ;  /* 0x0019f000d1c17984 */ /* 0x000fe80000000800 */
[----:B------:R-:W-:Y:S01]  /*1780*/  LDS R188, [R209+0x2260] ;  /* 0x00226000d1bc7984 */ /* 0x000fe20000000800 */
[----:B--2---:R-:W-:Y:S03]  /*1790*/  HMMA.16816.F32 R140, R48, R170, R140 ;  /* 0x000000aa308c723c */ /* 0x004fe6000000188c */
[----:B------:R-:W-:Y:S04]  /*17a0*/  LDS R170, [R209+0x3bc0] ;  /* 0x003bc000d1aa7984 */ /* 0x000fe80000000800 */
[----:B------:R-:W2:Y:S01]  /*17b0*/  LDS R171, [R209+0x3bd0] ;  /* 0x003bd000d1ab7984 */ /* 0x000ea20000000800 */
[----:B---3--:R-:W-:Y:S03]  /*17c0*/  HMMA.16816.F32 R144, R52, R144, RZ ;  /* 0x000000903490723c */ /* 0x008fe600000018ff */
[----:B------:R-:W-:Y:S04]  /*17d0*/  LDS R189, [R209+0x2270] ;  /* 0x00227000d1bd7984 */ /* 0x000fe80000000800 */
[----:B------:R-:W-:Y:S01]  /*17e0*/  LDS R178, [R209+0x3be0] ;  /* 0x003be000d1b27984 */ /* 0x000fe20000000800 */
[----:B------:R-:W-:Y:S03]  /*17f0*/  HMMA.16816.F32 R156, R44, R172, R156 ;  /* 0x000000ac2c9c723c */ /* 0x000fe6000000189c */
[----:B------:R-:W-:Y:S04]  /*1800*/  LDS R172, [R209+0x900] ;  /* 0x00090000d1ac7984 */ /* 0x000fe80000000800 */
[----:B------:R-:W3:Y:S04]  /*1810*/  LDS R173, [R209+0x910] ;  /* 0x00091000d1ad7984 */ /* 0x000ee80000000800 */
[----:B------:R-:W4:Y:S01]  /*1820*/  LDS R179, [R209+0x3bf0] ;  /* 0x003bf000d1b37984 */ /* 0x000f220000000800 */
[----:B------:R-:W-:Y:S03]  /*1830*/  HMMA.16816.F32 R144, R48, R166, R144 ;  /* 0x000000a63090723c */ /* 0x000fe60000001890 */
[----:B------:R-:W-:Y:S04]  /*1840*/  LDS R166, [R209+0x1180] ;  /* 0x00118000d1a67984 */ /* 0x000fe80000000800 */
[----:B------:R-:W4:Y:S01]  /*1850*/  LDS R167, [R209+0x1190] ;  /* 0x00119000d1a77984 */ /* 0x000f220000000800 */
[----:B-1----:R-:W-:Y:S03]  /*1860*/  HMMA.16816.F32 R140, R44, R168, R140 ;  /* 0x000000a82c8c723c */ /* 0x002fe6000000188c */
[----:B------:R-:W-:Y:S04]  /*1870*/  LDS R176, [R209+0x80] ;  /* 0x00008000d1b07984 */ /* 0x000fe80000000800 */
[----:B------:R-:W1:Y:S01]  /*1880*/  LDS R177, [R209+0x90] ;  /* 0x00009000d1b17984 */ /* 0x000e620000000800 */
[----:B------:R-:W-:Y:S03]  /*1890*/  HMMA.16816.F32 R156, R40, R190, R156 ;  /* 0x000000be289c723c */ /* 0x000fe6000000189c */
[----:B------:R-:W-:Y:S04]  /*18a0*/  LDS R184, [R209+0x2ae0] ;  /* 0x002ae000d1b87984 */ /* 0x000fe80000000800 */
[----:B------:R-:W1:Y:S01]  /*18b0*/  LDS R185, [R209+0x2af0] ;  /* 0x002af000d1b97984 */ /* 0x000e620000000800 */
[----:B--2---:R-:W-:Y:S03]  /*18c0*/  HMMA.16816.F32 R144, R44, R170, R144 ;  /* 0x000000aa2c90723c */ /* 0x004fe60000001890 */
[----:B------:R-:W-:Y:S04]  /*18d0*/  LDS R168, [R209+0x1a00] ;  /* 0x001a0000d1a87984 */ /* 0x000fe80000000800 */
[----:B------:R-:W2:Y:S01]  /*18e0*/  LDS R169, [R209+0x1a10] ;  /* 0x001a1000d1a97984 */ /* 0x000ea20000000800 */
[----:B------:R-:W-:Y:S03]  /*18f0*/  HMMA.16816.F32 R60, R40, R192, R60 ;  /* 0x000000c0283c723c */ /* 0x000fe6000000183c */
[----:B------:R-:W-:Y:S04]  /*1900*/  LDS R170, [R209+0x2280] ;  /* 0x00228000d1aa7984 */ /* 0x000fe80000000800 */
[----:B------:R-:W2:Y:S01]  /*1910*/  LDS R171, [R209+0x2290] ;  /* 0x00229000d1ab7984 */ /* 0x000ea20000000800 */
[----:B---3--:R-:W-:Y:S03]  /*1920*/  HMMA.16816.F32 R152, R36, R172, R152 ;  /* 0x000000ac2498723c */ /* 0x008fe60000001898 */
[----:B------:R-:W-:Y:S04]  /*1930*/  LDS R182, [R209+0x3360] ;  /* 0x00336000d1b67984 */ /* 0x000fe80000000800 */
[----:B------:R-:W3:Y:S01]  /*1940*/  LDS R183, [R209+0x3370] ;  /* 0x00337000d1b77984 */ /* 0x000ee20000000800 */
[C---:B------:R-:W-:Y:S03]  /*1950*/  HMMA.16816.F32 R64, R40.reuse, R188, R64 ;  /* 0x000000bc2840723c */ /* 0x040fe60000001840 */
[----:B------:R-:W-:Y:S04]  /*1960*/  LDS R172, [R209+0x3c00] ;  /* 0x003c0000d1ac7984 */ /* 0x000fe80000000800 */
[----:B------:R-:W3:Y:S01]  /*1970*/  LDS R173, [R209+0x3c10] ;  /* 0x003c1000d1ad7984 */ /* 0x000ee20000000800 */
[----:B----4-:R-:W-:Y:S03]  /*1980*/  HMMA.16816.F32 R144, R40, R178, R144 ;  /* 0x000000b22890723c */ /* 0x010fe60000001890 */
[----:B------:R-:W-:Y:S04]  /*1990*/  LDS R190, [R209+0xa0] ;  /* 0x0000a000d1be7984 */ /* 0x000fe80000000800 */
[----:B------:R-:W4:Y:S01]  /*19a0*/  LDS R191, [R209+0xb0] ;  /* 0x0000b000d1bf7984 */ /* 0x000f220000000800 */
[C---:B------:R-:W-:Y:S03]  /*19b0*/  HMMA.16816.F32 R156, R36.reuse, R166, R156 ;  /* 0x000000a6249c723c */ /* 0x040fe6000000189c */
        /* <DEDUP_REMOVED lines=8> */
[C---:B--2---:R-:W-:Y:S03]  /*1a40*/  HMMA.16816.F32 R60, R36.reuse, R168, R60 ;  /* 0x000000a8243c723c */ /* 0x044fe6000000183c */
        /* <DEDUP_REMOVED lines=8> */
[----:B------:R-:W-:Y:S03]  /*1ad0*/  HMMA.16816.F32 R144, R36, R172, R144 ;  /* 0x000000ac2490723c */ /* 0x000fe60000001890 */
        /* <DEDUP_REMOVED lines=11> */
[C---:B------:R-:W-:Y:S03]  /*1b90*/  HMMA.16816.F32 R152, R32.reuse, R188, R152 ;  /* 0x000000bc2098723c */ /* 0x040fe60000001898 */
        /* <DEDUP_REMOVED lines=14> */
[C---:B----4-:R-:W-:Y:S03]  /*1c80*/  HMMA.16816.F32 R64, R32.reuse, R178, R64 ;  /* 0x000000b22040723c */ /* 0x050fe60000001840 */
        /* <DEDUP_REMOVED lines=14> */
[C---:B------:R-:W-:Y:S03]  /*1d70*/  HMMA.16816.F32 R140, R28.reuse, R192, R140 ;  /* 0x000000c01c8c723c */ /* 0x040fe6000000188c */
[----:B------:R-:W-:Y:S04]  /*1d80*/  LDS R184, [R209+0xe0] ;  /* 0x0000e000d1b87984 */ /* 0x000fe80000000800 */
[----:B------:R-:W2:Y:S01]  /*1d90*/  LDS R185, [R209+0xf0] ;  /* 0x0000f000d1b97984 */ /* 0x000ea20000000800 */
[C---:B---3--:R-:W-:Y:S03]  /*1da0*/  HMMA.16816.F32 R64, R28.reuse, R194, R64 ;  /* 0x000000c21c40723c */ /* 0x048fe60000001840 */
        /* <DEDUP_REMOVED lines=8> */
[----:B------:R-:W-:Y:S03]  /*1e30*/  HMMA.16816.F32 R144, R28, R188, R144 ;  /* 0x000000bc1c90723c */ /* 0x000fe60000001890 */
[----:B------:R-:W-:Y:S04]  /*1e40*/  LDS R173, [R209+0x3c70] ;  /* 0x003c7000d1ad7984 */ /* 0x000fe80000000800 */
[----:B------:R-:W4:Y:S01]  /*1e50*/  LDS R172, [R209+0x3c60] ;  /* 0x003c6000d1ac7984 */ /* 0x000f220000000800 */
[----:B-1----:R-:W-:Y:S01]  /*1e60*/  HMMA.16816.F32 R136, R24, R166, R136 ;  /* 0x000000a61888723c */ /* 0x002fe20000001888 */
[C---:B------:R-:W-:Y:S01]  /*1e70*/  IADD3 R166, PT, PT, R13.reuse, -0x20, RZ ;  /* 0xffffffe00da67810 */ /* 0x040fe20007ffe0ff */
[----:B------:R-:W-:-:S03]  /*1e80*/  VIADD R167, R13, 0xffffffe8 ;  /* 0xffffffe80da77836 */ /* 0x000fc60000000000 */
[----:B------:R-:W-:Y:S02]  /*1e90*/  ISETP.GE.AND P6, PT, R166, UR9, PT ;  /* 0x00000009a6007c0c */ /* 0x000fe4000bfc6270 */
[----:B------:R-:W-:Y:S01]  /*1ea0*/  ISETP.GE.AND P5, PT, R167, UR9, PT ;  /* 0x00000009a7007c0c */ /* 0x000fe2000bfa6270 */
[C---:B------:R-:W-:Y:S01]  /*1eb0*/  HMMA.16816.F32 R140, R24.reuse, R168, R140 ;  /* 0x000000a8188c723c */ /* 0x040fe2000000188c */
[C---:B------:R-:W-:Y:S01]  /*1ec0*/  VIADD R167, R13.reuse, 0x8 ;  /* 0x000000080da77836 */ /* 0x040fe20000000000 */
[C---:B------:R-:W-:Y:S02]  /*1ed0*/  IADD3 R168, PT, PT, R13.reuse, 0x10, RZ ;  /* 0x000000100da87810 */ /* 0x040fe40007ffe0ff */
[C---:B------:R-:W-:Y:S02]  /*1ee0*/  IADD3 R169, PT, PT, R13.reuse, 0x18, RZ ;  /* 0x000000180da97810 */ /* 0x040fe40007ffe0ff */
[C---:B------:R-:W-:Y:S02]  /*1ef0*/  IADD3 R166, PT, PT, R13.reuse, -0x8, RZ ;  /* 0xfffffff80da67810 */ /* 0x040fe40007ffe0ff */
[----:B--2---:R-:W-:Y:S01]  /*1f00*/  HMMA.16816.F32 R64, R24, R170, R64 ;  /* 0x000000aa1840723c */ /* 0x004fe20000001840 */
[----:B------:R-:W-:-:S02]  /*1f10*/  IADD3 R170, PT, PT, R13, -0x10, RZ ;  /* 0xfffffff00daa7810 */ /* 0x000fc40007ffe0ff */
[----:B------:R-:W-:Y:S01]  /*1f20*/  ISETP.GE.AND P2, PT, R167, UR9, PT ;  /* 0x00000009a7007c0c */ /* 0x000fe2000bf46270 */
[----:B------:R-:W-:Y:S01]  /*1f30*/  IMAD.MOV.U32 R167, RZ, RZ, -0x39e3c000 ;  /* 0xc61c4000ffa77424 */ /* 0x000fe200078e00ff */
[----:B------:R-:W-:Y:S02]  /*1f40*/  ISETP.GE.AND P1, PT, R168, UR9, PT ;  /* 0x00000009a8007c0c */ /* 0x000fe4000bf26270 */
[----:B------:R-:W-:Y:S01]  /*1f50*/  ISETP.GE.AND P0, PT, R169, UR9, PT ;  /* 0x00000009a9007c0c */ /* 0x000fe2000bf06270 */
[----:B------:R-:W-:Y:S01]  /*1f60*/  HMMA.16816.F32 R148, R24, R184, R148 ;  /* 0x000000b81894723c */ /* 0x000fe20000001894 */
[----:B------:R-:W-:Y:S01]  /*1f70*/  ISETP.GE.AND P4, PT, R170, UR9, PT ;  /* 0x00000009aa007c0c */ /* 0x000fe2000bf86270 */
[----:B------:R-:W-:Y:S01]  /*1f80*/  IMAD.MOV.U32 R169, RZ, RZ, -0x39e3c000 ;  /* 0xc61c4000ffa97424 */ /* 0x000fe200078e00ff */
[----:B------:R-:W-:Y:S02]  /*1f90*/  ISETP.GE.AND P3, PT, R166, UR9, PT ;  /* 0x00000009a6007c0c */ /* 0x000fe4000bf66270 */
[----:B------:R-:W-:-:S03]  /*1fa0*/  MOV R168, 0xc61c4000 ;  /* 0xc61c400000a87802 */ /* 0x000fc60000000f00 */
[C---:B---3--:R-:W-:Y:S08]  /*1fb0*/  HMMA.16816.F32 R152, R24.reuse, R182, R152 ;  /* 0x000000b61898723c */ /* 0x048ff00000001898 */
[C---:B------:R-:W-:Y:S08]  /*1fc0*/  HMMA.16816.F32 R156, R24.reuse, R178, R156 ;  /* 0x000000b2189c723c */ /* 0x040ff0000000189c */
[C---:B----4-:R-:W-:Y:S08]  /*1fd0*/  HMMA.16816.F32 R60, R24.reuse, R176, R60 ;  /* 0x000000b0183c723c */ /* 0x050ff0000000183c */
[----:B------:R-:W-:Y:S01]  /*1fe0*/  HMMA.16816.F32 R144, R24, R172, R144 ;  /* 0x000000ac1890723c */ /* 0x000fe20000001890 */
[----:B------:R-:W-:Y:S01]  /*1ff0*/  MOV R172, 0xc61c4000 ;  /* 0xc61c400000ac7802 */ /* 0x000fe20000000f00 */
[----:B------:R-:W-:-:S03]  /*2000*/  NOP ;  /* 0x0000000000007918 */ /* 0x000fc60000000000 */
[----:B------:R-:W-:-:S15]  /*2010*/  @P6 BRA `(.L_x_5) ;  /* 0x0000000000206947 */ /* 0x000fde0003800000 */
[----:B------:R-:W-:Y:S01]  /*2020*/  IADD3 R166, PT, PT, R13, -0x1f, RZ ;  /* 0xffffffe10da67810 */ /* 0x000fe20007ffe0ff */
[----:B------:R-:W-:Y:S01]  /*2030*/  FMUL R151, R151, UR8 ;  /* 0x0000000897977c20 */ /* 0x000fe20008400000 */
[----:B------:R-:W-:Y:S01]  /*2040*/  FMUL R149, R149, UR8 ;  /* 0x0000000895957c20 */ /* 0x000fe20008400000 */
[----:B------:R-:W-:Y:S01]  /*2050*/  FMUL R168, R150, UR8 ;  /* 0x0000000896a87c20 */ /* 0x000fe20008400000 */
[----:B------:R-:W-:Y:S01]  /*2060*/  ISETP.GE.AND P6, PT, R166, UR9, PT ;  /* 0x00000009a6007c0c */ /* 0x000fe2000bfc6270 */
[----:B------:R-:W-:-:S03]  /*2070*/  FMUL R169, R148, UR8 ;  /* 0x0000000894a97c20 */ /* 0x000fc60008400000 */
[----:B------:R-:W-:Y:S02]  /*2080*/  FSEL R167, R151, -10000, !P6 ;  /* 0xc61c400097a77808 */ /* 0x000fe40007000000 */
[----:B------:R-:W-:-:S07]  /*2090*/  FSEL R172, R149, -10000, !P6 ;  /* 0xc61c400095ac7808 */ /* 0x000fce0007000000 */
.L_x_5:
[----:B------:R-:W-:Y:S05]  /*20a0*/  BSYNC.RECONVERGENT B0 ;  /* 0x0000000000007941 */ /* 0x000fea0003800200 */
.L_x_4:
[----:B------:R-:W-:Y:S01]  /*20b0*/  BSSY.RECONVERGENT B0, `(.L_x_6) ;  /* 0x000000f000007945 */ /* 0x000fe20003800200 */
[----:B------:R-:W-:Y:S01]  /*20c0*/  ISETP.GE.AND P6, PT, R13, UR9, PT ;  /* 0x000000090d007c0c */ /* 0x000fe2000bfc6270 */
[----:B------:R-:W-:Y:S01]  /*20d0*/  IMAD.MOV.U32 R173, RZ, RZ, -0x39e3c000 ;  /* 0xc61c4000ffad7424 */ /* 0x000fe200078e00ff */
[----:B------:R-:W-:Y:S02]  /*20e0*/  MOV R171, 0xc61c4000 ;  /* 0xc61c400000ab7802 */ /* 0x000fe40000000f00 */
[----:B------:R-:W-:Y:S02]  /*20f0*/  MOV R176, 0xc61c4000 ;  /* 0xc61c400000b07802 */ /* 0x000fe40000000f00 */
[----:B------:R-:W-:Y:S01]  /*2100*/  MOV R177, 0xc61c4000 ;  /* 0xc61c400000b17802 */ /* 0x000fe20000000f00 */
[----:B------:R-:W-:Y:S06]  /*2110*/  @P5 BRA `(.L_x_7) ;  /* 0x0000000000205947 */ /* 0x000fec0003800000 */
[----:B------:R-:W-:Y:S02]  /*2120*/  VIADD R148, R13, 0xffffffe9 ;  /* 0xffffffe90d947836 */ /* 0x000fe40000000000 */
[----:B------:R-:W-:Y:S01]  /*2130*/  FMUL R155, R155, UR8 ;  /* 0x000000089b9b7c20 */ /* 0x000fe20008400000 */
[----:B------:R-:W-:Y:S01]  /*2140*/  FMUL R153, R153, UR8 ;  /* 0x0000000899997c20 */ /* 0x000fe20008400000 */
[----:B------:R-:W-:Y:S01]  /*2150*/  FMUL R173, R154, UR8 ;  /* 0x000000089aad7c20 */ /* 0x000fe20008400000 */
[----:B------:R-:W-:Y:S01]  /*2160*/  FMUL R177, R152, UR8 ;  /* 0x0000000898b17c20 */ /* 0x000fe20008400000 */
[----:B------:R-:W-:-:S04]  /*2170*/  ISETP.GE.AND P5, PT, R148, UR9, PT ;  /* 0x0000000994007c0c */ /* 0x000fc8000bfa6270 */
[----:B------:R-:W-:Y:S02]  /*2180*/  FSEL R171, R155, -10000, !P5 ;  /* 0xc61c40009bab7808 */ /* 0x000fe40006800000 */
[----:B------:R-:W-:-:S07]  /*2190*/  FSEL R176, R153, -10000, !P5 ;  /* 0xc61c400099b07808 */ /* 0x000fce0006800000 */
.L_x_7:
[----:B------:R-:W-:Y:S05]  /*21a0*/  BSYNC.RECONVERGENT B0 ;  /* 0x0000000000007941 */ /* 0x000fea0003800200 */
.L_x_6:
[----:B------:R-:W-:Y:S01]  /*21b0*/  BSSY.RECONVERGENT B0, `(.L_x_8) ;  /* 0x000000e000007945 */ /* 0x000fe20003800200 */
[----:B------:R-:W-:Y:S01]  /*21c0*/  MOV R217, 0xc61c4000 ;  /* 0xc61c400000d97802 */ /* 0x000fe20000000f00 */
[----:B------:R-:W-:Y:S01]  /*21d0*/  IMAD.MOV.U32 R193, RZ, RZ, -0x39e3c000 ;  /* 0xc61c4000ffc17424 */ /* 0x000fe200078e00ff */
[----:B------:R-:W-:Y:S02]  /*21e0*/  MOV R194, 0xc61c4000 ;  /* 0xc61c400000c27802 */ /* 0x000fe40000000f00 */
[----:B------:R-:W-:Y:S01]  /*21f0*/  MOV R220, 0xc61c4000 ;  /* 0xc61c400000dc7802 */ /* 0x000fe20000000f00 */
[----:B------:R-:W-:Y:S06]  /*2200*/  @P4 BRA `(.L_x_9) ;  /* 0x0000000000204947 */ /* 0x000fec0003800000 */
        /* <DEDUP_REMOVED lines=8> */
.L_x_9:
[----:B------:R-:W-:Y:S05]  /*2290*/  BSYNC.RECONVERGENT B0 ;  /* 0x0000000000007941 */ /* 0x000fea0003800200 */
.L_x_8:
[----:B------:R-:W-:Y:S01]  /*22a0*/  BSSY.RECONVERGENT B0, `(.L_x_10) ;  /* 0x000000e000007945 */ /* 0x000fe20003800200 */
[----:B------:R-:W-:Y:S01]  /*22b0*/  IMAD.MOV.U32 R219, RZ, RZ, -0x39e3c000 ;  /* 0xc61c4000ffdb7424 */ /* 0x000fe200078e00ff */
[----:B------:R-:W-:Y:S01]  /*22c0*/  MOV R218, 0xc61c4000 ;  /* 0xc61c400000da7802 */ /* 0x000fe20000000f00 */
[----:B------:R-:W-:Y:S01]  /*22d0*/  IMAD.MOV.U32 R216, RZ, RZ, -0x39e3c000 ;  /* 0xc61c4000ffd87424 */ /* 0x000fe200078e00ff */
        /* <DEDUP_REMOVED lines=10> */
.L_x_11:
[----:B------:R-:W-:Y:S05]  /*2380*/  BSYNC.RECONVERGENT B0 ;  /* 0x0000000000007941 */ /* 0x000fea0003800200 */
.L_x_10:
[----:B------:R-:W-:Y:S01]  /*2390*/  BSSY.RECONVERGENT B0, `(.L_x_12) ;  /* 0x000000e000007945 */ /* 0x000fe20003800200 */
[----:B------:R-:W-:Y:S01]  /*23a0*/  MOV R197, 0xc61c4000 ;  /* 0xc61c400000c57802 */ /* 0x000fe20000000f00 */
[----:B------:R-:W-:Y:S01]  /*23b0*/  IMAD.MOV.U32 R198, RZ, RZ, -0x39e3c000 ;  /* 0xc61c4000ffc67424 */ /* 0x000fe200078e00ff */
        /* <DEDUP_REMOVED lines=11> */
.L_x_13:
[----:B------:R-:W-:Y:S05]  /*2470*/  BSYNC.RECONVERGENT B0 ;  /* 0x0000000000007941 */ /* 0x000fea0003800200 */
.L_x_12:
[----:B------:R-:W-:Y:S01]  /*2480*/  BSSY.RECONVERGENT B0, `(.L_x_14) ;  /* 0x000000e000007945 */ /* 0x000fe20003800200 */
[----:B------:R-:W-:Y:S01]  /*2490*/  MOV R196, 0xc61c4000 ;  /* 0xc61c400000c47802 */ /* 0x000fe20000000f00 */
[----:B------:R-:W-:Y:S01]  /*24a0*/  IMAD.MOV.U32 R199, RZ, RZ, -0x39e3c000 ;  /* 0xc61c4000ffc77424 */ /* 0x000fe200078e00ff */
[----:B------:R-:W-:Y:S02]  /*24b0*/  MOV R183, 0xc61c4000 ;  /* 0xc61c400000b77802 */ /* 0x000fe40000000f00 */
[----:B------:R-:W-:Y:S01]  /*24c0*/  MOV R209, 0xc61c4000 ;  /* 0xc61c400000d17802 */ /* 0x000fe20000000f00 */
[----:B------:R-:W-:Y:S06]  /*24d0*/  @P2 BRA `(.L_x_15) ;  /* 0x0000000000202947 */ /* 0x000fec0003800000 */
[----:B------:R-:W-:Y:S01]  /*24e0*/  IADD3 R60, PT, PT, R13, 0x9, RZ ;  /* 0x000000090d3c7810 */ /* 0x000fe20007ffe0ff */
[----:B------:R-:W-:Y:S01]  /*24f0*/  FMUL R139, R139, UR8 ;  /* 0x000000088b8b7c20 */ /* 0x000fe20008400000 */
[----:B------:R-:W-:Y:S01]  /*2500*/  FMUL R137, R137, UR8 ;  /* 0x0000000889897c20 */ /* 0x000fe20008400000 */
[----:B------:R-:W-:Y:S01]  /*2510*/  FMUL R183, R138, UR8 ;  /* 0x000000088ab77c20 */ /* 0x000fe20008400000 */
[----:B------:R-:W-:Y:S01]  /*2520*/  ISETP.GE.AND P2, PT, R60, UR9, PT ;  /* 0x000000093c007c0c */ /* 0x000fe2000bf46270 */
[----:B------:R-:W-:-:S03]  /*2530*/  FMUL R209, R136, UR8 ;  /* 0x0000000888d17c20 */ /* 0x000fc60008400000 */
[----:B------:R-:W-:Y:S02]  /*2540*/  FSEL R196, R139, -10000, !P2 ;  /* 0xc61c40008bc47808 */ /* 0x000fe40005000000 */
[----:B------:R-:W-:-:S07]  /*2550*/  FSEL R199, R137, -10000, !P2 ;  /* 0xc61c400089c77808 */ /* 0x000fce0005000000 */
.L_x_15:
[----:B------:R-:W-:Y:S05]  /*2560*/  BSYNC.RECONVERGENT B0 ;  /* 0x0000000000007941 */ /* 0x000fea0003800200 */
.L_x_14:
[----:B------:R-:W-:Y:S01]  /*2570*/  BSSY.RECONVERGENT B0, `(.L_x_16) ;  /* 0x000000f000007945 */ /* 0x000fe20003800200 */
[----:B------:R-:W-:Y:S01]  /*2580*/  IMAD.MOV.U32 R151, RZ, RZ, -0x39e3c000 ;  /* 0xc61c4000ff977424 */ /* 0x000fe200078e00ff */
        /* <DEDUP_REMOVED lines=13> */
.L_x_17:
[----:B------:R-:W-:Y:S05]  /*2660*/  BSYNC.RECONVERGENT B0 ;  /* 0x0000000000007941 */ /* 0x000fea0003800200 */
.L_x_16:
[----:B------:R-:W-:Y:S01]  /*2670*/  BSSY.RECONVERGENT B0, `(.L_x_18) ;  /* 0x000000d000007945 */ /* 0x000fe20003800200 */
        /* <DEDUP_REMOVED lines=12> */
.L_x_19:
[----:B------:R-:W-:Y:S05]  /*2740*/  BSYNC.RECONVERGENT B0 ;  /* 0x0000000000007941 */ /* 0x000fea0003800200 */
.L_x_18:
[----:B------:R-:W-:Y:S01]  /*2750*/  FMNMX3 R60, R169, -3.40282346638528859812e+38, R172, !PT ;  /* 0xff7fffffa93c7876 */ /* 0x000fe200078000ac */
[----:B------:R-:W-:Y:S01]  /*2760*/  UISETP.GE.AND UP0, UPT, UR4, UR9, UPT ;  /* 0x000000090400728c */ /* 0x000fe2000bf06270 */
[----:B------:R-:W-:Y:S02]  /*2770*/  FMNMX3 R62, R168, -3.40282346638528859812e+38, R167, !PT ;  /* 0xff7fffffa83e7876 */ /* 0x000fe400078000a7 */
[----:B------:R-:W-:Y:S02]  /*2780*/  FMNMX3 R60, R177, R176, R60, !PT ;  /* 0x000000b0b13c7276 */ /* 0x000fe4000780003c */
[----:B------:R-:W-:Y:S02]  /*2790*/  FMNMX3 R62, R173, R171, R62, !PT ;  /* 0x000000abad3e7276 */ /* 0x000fe4000780003e */
[----:B------:R-:W-:Y:S02]  /*27a0*/  FMNMX3 R60, R220, R193, R60, !PT ;  /* 0x000000c1dc3c7276 */ /* 0x000fe4000780003c */
[----:B------:R-:W-:-:S02]  /*27b0*/  FMNMX3 R62, R194, R217, R62, !PT ;  /* 0x000000d9c23e7276 */ /* 0x000fc4000780003e */
[----:B------:R-:W-:Y:S02]  /*27c0*/  FMNMX3 R60, R216, R195, R60, !PT ;  /* 0x000000c3d83c7276 */ /* 0x000fe4000780003c */
[----:B------:R-:W-:Y:S02]  /*27d0*/  FMNMX3 R62, R218, R219, R62, !PT ;  /* 0x000000dbda3e7276 */ /* 0x000fe4000780003e */
        /* <DEDUP_REMOVED lines=8> */
[----:B------:R-:W-:Y:S01]  /*2860*/  FSETP.GT.AND P6, PT, R205, -1.70141173319264429906e+38, PT ;  /* 0xfeffffffcd00780b */ /* 0x000fe20003fc4000 */
[----:B------:R-:W1:Y:S01]  /*2870*/  SHFL.BFLY PT, R61, R60, 0x1, 0x1f ;  /* 0x0c201f003c3d7f89 */ /* 0x000e6200000e0000 */
[----:B------:R-:W-:-:S02]  /*2880*/  FSETP.GT.AND P4, PT, R207, -1.70141173319264429906e+38, PT ;  /* 0xfeffffffcf00780b */ /* 0x000fc40003f84000 */
[----:B------:R-:W-:Y:S01]  /*2890*/  PLOP3.LUT P1, PT, PT, PT, PT, 0x80, 0x8 ;  /* 0x000000000008781c */ /* 0x000fe20003f2f070 */
[----:B------:R-:W2:Y:S01]  /*28a0*/  SHFL.BFLY PT, R63, R62, 0x1, 0x1f ;  /* 0x0c201f003e3f7f89 */ /* 0x000ea200000e0000 */
[----:B------:R-:W-:Y:S02]  /*28b0*/  MOV R184, RZ ;  /* 0x000000ff00b87202 */ /* 0x000fe40000000f00 */
[----:B-1----:R-:W-:Y:S02]  /*28c0*/  FMNMX R64, R60, R61, !PT ;  /* 0x0000003d3c407209 */ /* 0x002fe40007800000 */
[----:B--2---:R-:W-:-:S03]  /*28d0*/  FMNMX R66, R62, R63, !PT ;  /* 0x0000003f3e427209 */ /* 0x004fc60007800000 */
[----:B------:R-:W1:Y:S04]  /*28e0*/  SHFL.BFLY PT, R166, R64, 0x2, 0x1f ;  /* 0x0c401f0040a67f89 */ /* 0x000e6800000e0000 */
[----:B------:R-:W2:Y:S01]  /*28f0*/  SHFL.BFLY PT, R170, R66, 0x2, 0x1f ;  /* 0x0c401f0042aa7f89 */ /* 0x000ea200000e0000 */
[----:B-1----:R-:W-:Y:S02]  /*2900*/  FMNMX3 R166, R64, R166, R205, !PT ;  /* 0x000000a640a67276 */ /* 0x002fe400078000cd */
[----:B--2---:R-:W-:-:S03]  /*2910*/  FMNMX3 R170, R66, R170, R207, !PT ;  /* 0x000000aa42aa7276 */ /* 0x004fc600078000cf */
[C---:B------:R-:W-:Y:S01]  /*2920*/  @P6 FADD R60, -R166.reuse, R205 ;  /* 0x000000cda63c6221 */ /* 0x040fe20000000100 */
[C---:B------:R-:W-:Y:S01]  /*2930*/  FADD R169, -R166.reuse, R169 ;  /* 0x000000a9a6a97221 */ /* 0x040fe20000000100 */
[C---:B------:R-:W-:Y:S01]  /*2940*/  FADD R172, -R166.reuse, R172 ;  /* 0x000000aca6ac7221 */ /* 0x040fe20000000100 */
[----:B------:R-:W-:Y:S01]  /*2950*/  FADD R176, -R166, R176 ;  /* 0x000000b0a6b07221 */ /* 0x000fe20000000100 */
[----:B------:R-:W-:Y:S01]  /*2960*/  @P4 FADD R61, -R170, R207 ;  /* 0x000000cfaa3d4221 */ /* 0x000fe20000000100 */
[----:B------:R-:W-:Y:S01]  /*2970*/  @P6 FMUL R60, R60, 1.4426950216293334961 ;  /* 0x3fb8aa3b3c3c6820 */ /* 0x000fe20000400000 */
[----:B------:R-:W-:Y:S01]  /*2980*/  FMUL R169, R169, 1.4426950216293334961 ;  /* 0x3fb8aa3ba9a97820 */ /* 0x000fe20000400000 */
[----:B------:R-:W-:Y:S01]  /*2990*/  FMUL R172, R172, 1.4426950216293334961 ;  /* 0x3fb8aa3bacac7820 */ /* 0x000fe20000400000 */
[----:B------:R-:W-:Y:S01]  /*29a0*/  @P4 FMUL R61, R61, 1.4426950216293334961 ;  /* 0x3fb8aa3b3d3d4820 */ /* 0x000fe20000400000 */
[----:B------:R-:W-:Y:S01]  /*29b0*/  FADD R167, -R170, R167 ;  /* 0x000000a7aaa77221 */ /* 0x000fe20000000100 */
[----:B------:R-:W-:Y:S01]  /*29c0*/  @P6 FSETP.GEU.AND P0, PT, R60, -126, PT ;  /* 0xc2fc00003c00680b */ /* 0x000fe20003f0e000 */
[----:B------:R-:W-:Y:S01]  /*29d0*/  FADD R173, -R170, R173 ;  /* 0x000000adaaad7221 */ /* 0x000fe20000000100 */
[----:B------:R-:W-:Y:S01]  /*29e0*/  FSETP.GEU.AND P3, PT, R169, -126, PT ;  /* 0xc2fc0000a900780b */ /* 0x000fe20003f6e000 */
[----:B------:R-:W-:Y:S01]  /*29f0*/  FADD R177, -R166, R177 ;  /* 0x000000b1a6b17221 */ /* 0x000fe20000000100 */
[----:B------:R-:W-:Y:S01]  /*2a00*/  @P4 FSETP.GEU.AND P2, PT, R61, -126, PT ;  /* 0xc2fc00003d00480b */ /* 0x000fe20003f4e000 */
[----:B------:R-:W-:Y:S01]  /*2a10*/  FMUL R62, R176, 1.4426950216293334961 ;  /* 0x3fb8aa3bb03e7820 */ /* 0x000fe20000400000 */
[----:B------:R-:W-:Y:S01]  /*2a20*/  @P6 PLOP3.LUT P1, PT, P0, PT, PT, 0x80, 0x8 ;  /* 0x000000000008681c */ /* 0x000fe2000072f070 */
[C---:B------:R-:W-:Y:S01]  /*2a30*/  FADD R168, -R170.reuse, R168 ;  /* 0x000000a8aaa87221 */ /* 0x040fe20000000100 */
[----:B------:R-:W-:Y:S01]  /*2a40*/  PLOP3.LUT P0, PT, PT, PT, PT, 0x80, 0x8 ;  /* 0x000000000008781c */ /* 0x000fe20003f0f070 */
[----:B------:R-:W-:Y:S01]  /*2a50*/  FADD R171, -R170, R171 ;  /* 0x000000abaaab7221 */ /* 0x000fe20000000100 */
[----:B------:R-:W-:Y:S01]  /*2a60*/  @P4 PLOP3.LUT P0, PT, P2, PT, PT, 0x80, 0x8 ;  /* 0x000000000008481c */ /* 0x000fe2000170f070 */
[----:B------:R-:W-:Y:S01]  /*2a70*/  IMAD R176, R15, 0x8400, R200 ;  /* 0x000084000fb07824 */ /* 0x000fe200078e02c8 */
[----:B------:R-:W-:Y:S01]  /*2a80*/  FSETP.GEU.AND P2, PT, R172, -126, PT ;  /* 0xc2fc0000ac00780b */ /* 0x000fe20003f4e000 */
[----:B------:R-:W-:Y:S01]  /*2a90*/  FMUL R182, R173, 1.4426950216293334961 ;  /* 0x3fb8aa3badb67820 */ /* 0x000fe20000400000 */
[----:B------:R-:W-:Y:S01]  /*2aa0*/  FMUL R177, R177, 1.4426950216293334961 ;  /* 0x3fb8aa3bb1b17820 */ /* 0x000fe20000400000 */
[----:B------:R-:W-:Y:S01]  /*2ab0*/  @!P3 FMUL R169, R169, 0.5 ;  /* 0x3f000000a9a9b820 */ /* 0x000fe20000400000 */
[----:B------:R-:W-:Y:S01]  /*2ac0*/  FMUL R168, R168, 1.4426950216293334961 ;  /* 0x3fb8aa3ba8a87820 */ /* 0x000fe20000400000 */
[----:B------:R-:W-:Y:S01]  /*2ad0*/  FMUL R171, R171, 1.4426950216293334961 ;  /* 0x3fb8aa3babab7820 */ /* 0x000fe20000400000 */
[----:B------:R-:W-:Y:S01]  /*2ae0*/  LEA R142, R161, R176, 0x8 ;  /* 0x000000b0a18e7211 */ /* 0x000fe200078e40ff */
[----:B------:R-:W-:Y:S01]  /*2af0*/  @!P1 FMUL R60, R60, 0.5 ;  /* 0x3f0000003c3c9820 */ /* 0x000fe20000400000 */
[----:B------:R1:W2:Y:S01]  /*2b00*/  MUFU.EX2 R192, R169 ;  /* 0x000000a900c07308 */ /* 0x0002a20000000800 */
[----:B------:R-:W-:Y:S01]  /*2b10*/  FSETP.GEU.AND P5, PT, R177, -126, PT ;  /* 0xc2fc0000b100780b */ /* 0x000fe20003fae000 */
[----:B------:R-:W-:Y:S01]  /*2b20*/  FADD R220, -R166, R220 ;  /* 0x000000dca6dc7221 */ /* 0x000fe20000000100 */
[----:B------:R-:W-:Y:S01]  /*2b30*/  @!P0 FMUL R61, R61, 0.5 ;  /* 0x3f0000003d3d8820 */ /* 0x000fe20000400000 */
[----:B------:R-:W-:-:S02]  /*2b40*/  IMAD.IADD R158, R132, 0x1, R142 ;  /* 0x00000001849e7824 */ /* 0x000fc400078e028e */
[----:B------:R-:W-:Y:S01]  /*2b50*/  @!P2 FMUL R172, R172, 0.5 ;  /* 0x3f000000acaca820 */ /* 0x000fe20000400000 */
[-C--:B------:R-:W-:Y:S01]  /*2b60*/  IADD3 R156, PT, PT, R131, R142.reuse, RZ ;  /* 0x0000008e839c7210 */ /* 0x080fe20007ffe0ff */
[--C-:B------:R-:W-:Y:S01]  /*2b70*/  IMAD.IADD R152, R129, 0x1, R142.reuse ;  /* 0x0000000181987824 */ /* 0x100fe200078e028e */
[----:B------:R-:W3:Y:S01]  /*2b80*/  @P6 MUFU.EX2 R60, R60 ;  /* 0x0000003c003c6308 */ /* 0x000ee20000000800 */
[----:B-1----:R-:W-:Y:S01]  /*2b90*/  FMUL R169, R167, 1.4426950216293334961 ;  /* 0x3fb8aa3ba7a97820 */ /* 0x002fe20000400000 */
[----:B------:R-:W-:Y:S01]  /*2ba0*/  IMAD.MOV.U32 R167, RZ, RZ, RZ ;  /* 0x000000ffffa77224 */ /* 0x000fe200078e00ff */
[-C--:B------:R-:W-:Y:S01]  /*2bb0*/  IADD3 R154, PT, PT, R130, R142.reuse, RZ ;  /* 0x0000008e829a7210 */ /* 0x080fe20007ffe0ff */
[--C-:B------:R-:W-:Y:S01]  /*2bc0*/  IMAD.IADD R146, R16, 0x1, R142.reuse ;  /* 0x0000000110927824 */ /* 0x100fe200078e028e */
[----:B------:R-:W-:Y:S01]  /*2bd0*/  IADD3 R189, PT, PT, R18, R142, RZ ;  /* 0x0000008e12bd7210 */ /* 0x000fe20007ffe0ff */
[----:B------:R-:W-:Y:S01]  /*2be0*/  @!P5 FMUL R177, R177, 0.5 ;  /* 0x3f000000b1b1d820 */ /* 0x000fe20000400000 */
[--C-:B------:R-:W-:Y:S01]  /*2bf0*/  IMAD.IADD R178, R135, 0x1, R142.reuse ;  /* 0x0000000187b27824 */ /* 0x100fe200078e028e */
[----:B------:R-:W1:Y:S01]  /*2c00*/  @P4 MUFU.EX2 R61, R61 ;  /* 0x0000003d003d4308 */ /* 0x000e620000000800 */
[----:B--2---:R-:W-:Y:S01]  /*2c10*/  @!P3 FMUL R192, R192, R192 ;  /* 0x000000c0c0c0b220 */ /* 0x004fe20000400000 */
[----:B------:R-:W-:Y:S01]  /*2c20*/  FSETP.GEU.AND P3, PT, R171, -126, PT ;  /* 0xc2fc0000ab00780b */ /* 0x000fe20003f6e000 */
[----:B------:R-:W-:Y:S01]  /*2c30*/  IMAD.IADD R191, R19, 0x1, R142 ;  /* 0x0000000113bf7824 */ /* 0x000fe200078e028e */
[----:B------:R-:W-:Y:S01]  /*2c40*/  LDSM.16.MT88.2 R140, [R178] ;  /* 0x00000000b28c783b */ /* 0x000fe20000004100 */
[----:B------:R-:W-:Y:S01]  /*2c50*/  IADD3 R185, PT, PT, R17, R142, RZ ;  /* 0x0000008e11b97210 */ /* 0x000fe20007ffe0ff */
[----:B------:R-:W-:Y:S01]  /*2c60*/  FMUL R205, R220, 1.4426950216293334961 ;  /* 0x3fb8aa3bdccd7820 */ /* 0x000fe20000400000 */
[----:B------:R-:W-:Y:S01]  /*2c70*/  FADD R193, -R166, R193 ;  /* 0x000000c1a6c17221 */ /* 0x000fe20000000100 */
[----:B------:R2:W4:Y:S01]  /*2c80*/  MUFU.EX2 R179, R172 ;  /* 0x000000ac00b37308 */ /* 0x0005220000000800 */
[----:B---3--:R-:W-:Y:S01]  /*2c90*/  @!P1 FMUL R60, R60, R60 ;  /* 0x0000003c3c3c9220 */ /* 0x008fe20000400000 */
[----:B------:R-:W-:Y:S01]  /*2ca0*/  FSETP.GEU.AND P1, PT, R62, -126, PT ;  /* 0xc2fc00003e00780b */ /* 0x000fe20003f2e000 */
[----:B------:R-:W-:Y:S01]  /*2cb0*/  FADD R195, -R166, R195 ;  /* 0x000000c3a6c37221 */ /* 0x000fe20000000100 */
[----:B------:R-:W-:Y:S01]  /*2cc0*/  FADD R194, -R170, R194 ;  /* 0x000000c2aac27221 */ /* 0x000fe20000000100 */
[----:B------:R-:W-:Y:S01]  /*2cd0*/  FADD R216, -R166, R216 ;  /* 0x000000d8a6d87221 */ /* 0x000fe20000000100 */
[----:B------:R-:W-:Y:S01]  /*2ce0*/  @P6 MOV R184, R60 ;  /* 0x0000003c00b86202 */ /* 0x000fe20000000f00 */
[----:B------:R-:W-:Y:S01]  /*2cf0*/  @!P3 FMUL R171, R171, 0.5 ;  /* 0x3f000000ababb820 */ /* 0x000fe20000400000 */
[----:B------:R-:W-:Y:S01]  /*2d00*/  FSETP.GEU.AND P6, PT, R168, -126, PT ;  /* 0xc2fc0000a800780b */ /* 0x000fe20003fce000 */
[----:B-1----:R-:W-:Y:S01]  /*2d10*/  @!P0 FMUL R61, R61, R61 ;  /* 0x0000003d3d3d8220 */ /* 0x002fe20000400000 */
[----:B------:R-:W-:Y:S01]  /*2d20*/  FSETP.GEU.AND P0, PT, R169, -126, PT ;  /* 0xc2fc0000a900780b */ /* 0x000fe20003f0e000 */
[----:B------:R-:W-:Y:S01]  /*2d30*/  FMUL R64, R184, R124 ;  /* 0x0000007cb8407220 */ /* 0x000fe20000400000 */
[----:B--2---:R-:W-:Y:S01]  /*2d40*/  IADD3 R172, PT, PT, R134, R142, RZ ;  /* 0x0000008e86ac7210 */ /* 0x004fe20007ffe0ff */
[----:B------:R-:W-:Y:S01]  /*2d50*/  FMUL R65, R184, R125 ;  /* 0x0000007db8417220 */ /* 0x000fe20000400000 */
[----:B------:R-:W-:Y:S01]  /*2d60*/  @P4 MOV R167, R61 ;  /* 0x0000003d00a74202 */ /* 0x000fe20000000f00 */
[----:B------:R-:W-:Y:S01]  /*2d70*/  LDSM.16.MT88.2 R124, [R158] ;  /* 0x000000009e7c783b */ /* 0x000fe20000004100 */
[----:B------:R-:W-:Y:S01]  /*2d80*/  FSETP.GEU.AND P4, PT, R182, -126, PT ;  /* 0xc2fc0000b600780b */ /* 0x000fe20003f8e000 */
[----:B------:R-:W-:Y:S01]  /*2d90*/  @!P1 FMUL R62, R62, 0.5 ;  /* 0x3f0000003e3e9820 */ /* 0x000fe20000400000 */
[----:B------:R-:W1:Y:S01]  /*2da0*/  MUFU.EX2 R190, R177 ;  /* 0x000000b100be7308 */ /* 0x000e620000000800 */
[----:B------:R-:W2:Y:S01]  /*2db0*/  LDSM.16.MT88.2 R138, [R172] ;  /* 0x00000000ac8a783b */ /* 0x000ea20000004100 */
[C---:B------:R-:W-:Y:S01]  /*2dc0*/  FMUL R66, R167.reuse, R126 ;  /* 0x0000007ea7427220 */ /* 0x040fe20000400000 */
[----:B------:R-:W-:Y:S01]  /*2dd0*/  @!P6 FMUL R168, R168, 0.5 ;  /* 0x3f000000a8a8e820 */ /* 0x000fe20000400000 */
[----:B------:R-:W-:Y:S01]  /*2de0*/  FMUL R67, R167, R127 ;  /* 0x0000007fa7437220 */ /* 0x000fe20000400000 */
[----:B------:R-:W-:Y:S01]  /*2df0*/  @!P0 FMUL R169, R169, 0.5 ;  /* 0x3f000000a9a98820 */ /* 0x000fe20000400000 */
[----:B------:R-:W3:Y:S01]  /*2e00*/  LDSM.16.MT88.2 R126, [R156] ;  /* 0x000000009c7e783b */ /* 0x000ee20000004100 */
[----:B----4-:R-:W-:Y:S01]  /*2e10*/  @!P2 FMUL R179, R179, R179 ;  /* 0x000000b3b3b3a220 */ /* 0x010fe20000400000 */
[----:B------:R-:W4:Y:S01]  /*2e20*/  MUFU.EX2 R173, R62 ;  /* 0x0000003e00ad7308 */ /* 0x000f220000000800 */
[C---:B------:R-:W-:Y:S01]  /*2e30*/  FMUL R116, R184.reuse, R116 ;  /* 0x00000074b8747220 */ /* 0x040fe20000400000 */
[----:B------:R-:W-:Y:S01]  /*2e40*/  FMUL R117, R184, R117 ;  /* 0x00000075b8757220 */ /* 0x000fe20000400000 */
[----:B------:R-:W-:Y:S01]  /*2e50*/  @!P4 FMUL R182, R182, 0.5 ;  /* 0x3f000000b6b6c820 */ /* 0x000fe20000400000 */
[----:B------:R-:W-:Y:S01]  /*2e60*/  F2FP.F16.F32.PACK_AB R60, R179, R192 ;  /* 0x000000c0b33c723e */ /* 0x000fe200000000ff */
[C---:B------:R-:W-:Y:S01]  /*2e70*/  FMUL R118, R167.reuse, R118 ;  /* 0x00000076a7767220 */ /* 0x040fe20000400000 */
[C---:B------:R-:W-:Y:S01]  /*2e80*/  FMUL R119, R167.reuse, R119 ;  /* 0x00000077a7777220 */ /* 0x040fe20000400000 */
[----:B------:R-:W-:Y:S01]  /*2e90*/  FMUL R108, R184, R108 ;  /* 0x0000006cb86c7220 */ /* 0x000fe20000400000 */
[----:B------:R5:W4:Y:S01]  /*2ea0*/  MUFU.EX2 R188, R168 ;  /* 0x000000a800bc7308 */ /* 0x000b220000000800 */
[----:B-1----:R-:W-:Y:S01]  /*2eb0*/  @!P5 FMUL R190, R190, R190 ;  /* 0x000000bebebed220 */ /* 0x002fe20000400000 */
[C---:B------:R-:W-:Y:S01]  /*2ec0*/  FMUL R109, R184.reuse, R109 ;  /* 0x0000006db86d7220 */ /* 0x040fe20000400000 */
[C---:B------:R-:W-:Y:S01]  /*2ed0*/  FMUL R110, R167.reuse, R110 ;  /* 0x0000006ea76e7220 */ /* 0x040fe20000400000 */
[C---:B------:R-:W-:Y:S01]  /*2ee0*/  FMUL R111, R167.reuse, R111 ;  /* 0x0000006fa76f7220 */ /* 0x040fe20000400000 */
[C---:B------:R-:W-:Y:S01]  /*2ef0*/  FMUL R104, R184.reuse, R104 ;  /* 0x00000068b8687220 */ /* 0x040fe20000400000 */
[C---:B------:R-:W-:Y:S01]  /*2f00*/  FMUL R105, R184.reuse, R105 ;  /* 0x00000069b8697220 */ /* 0x040fe20000400000 */
[----:B------:R-:W-:Y:S01]  /*2f10*/  FMUL R106, R167, R106 ;  /* 0x0000006aa76a7220 */ /* 0x000fe20000400000 */
[----:B------:R-:W1:Y:S01]  /*2f20*/  MUFU.EX2 R169, R169 ;  /* 0x000000a900a97308 */ /* 0x000e620000000800 */
[-C--:B-----5:R-:W-:Y:S01]  /*2f30*/  IADD3 R168, PT, PT, R133, R142.reuse, RZ ;  /* 0x0000008e85a87210 */ /* 0x0a0fe20007ffe0ff */
[----:B----4-:R-:W-:Y:S01]  /*2f40*/  @!P1 FMUL R173, R173, R173 ;  /* 0x000000adadad9220 */ /* 0x010fe20000400000 */
[----:B------:R-:W-:Y:S01]  /*2f50*/  FMUL R107, R167, R107 ;  /* 0x0000006ba76b7220 */ /* 0x000fe20000400000 */
[----:B------:R-:W-:Y:S01]  /*2f60*/  IADD3 R177, PT, PT, R23, R142, RZ ;  /* 0x0000008e17b17210 */ /* 0x000fe20007ffe0ff */
[----:B------:R-:W-:Y:S01]  /*2f70*/  FMUL R112, R184, R112 ;  /* 0x00000070b8707220 */ /* 0x000fe20000400000 */
[----:B------:R-:W4:Y:S01]  /*2f80*/  LDSM.16.MT88.2 R136, [R168] ;  /* 0x00000000a888783b */ /* 0x000f220000004100 */
[----:B------:R-:W-:Y:S01]  /*2f90*/  F2FP.F16.F32.PACK_AB R62, R173, R190 ;  /* 0x000000bead3e723e */ /* 0x000fe200000000ff */
[----:B------:R-:W5:Y:S01]  /*2fa0*/  MUFU.EX2 R182, R182 ;  /* 0x000000b600b67308 */ /* 0x000f620000000800 */
[----:B------:R-:W-:Y:S01]  /*2fb0*/  @!P6 FMUL R188, R188, R188 ;  /* 0x000000bcbcbce220 */ /* 0x000fe20000400000 */
[C---:B------:R-:W-:Y:S01]  /*2fc0*/  FMUL R113, R184.reuse, R113 ;  /* 0x00000071b8717220 */ /* 0x040fe20000400000 */
[C---:B------:R-:W-:Y:S01]  /*2fd0*/  FMUL R114, R167.reuse, R114 ;  /* 0x00000072a7727220 */ /* 0x040fe20000400000 */
[C---:B------:R-:W-:Y:S01]  /*2fe0*/  FMUL R115, R167.reuse, R115 ;  /* 0x00000073a7737220 */ /* 0x040fe20000400000 */
[C---:B------:R-:W-:Y:S01]  /*2ff0*/  FMUL R100, R184.reuse, R100 ;  /* 0x00000064b8647220 */ /* 0x040fe20000400000 */
[C---:B------:R-:W-:Y:S01]  /*3000*/  FMUL R101, R184.reuse, R101 ;  /* 0x00000065b8657220 */ /* 0x040fe20000400000 */
[----:B------:R-:W-:Y:S01]  /*3010*/  FMUL R102, R167, R102 ;  /* 0x00000066a7667220 */ /* 0x000fe20000400000 */
[----:B------:R2:W3:Y:S01]  /*3020*/  MUFU.EX2 R147, R171 ;  /* 0x000000ab00937308 */ /* 0x0004e20000000800 */
[----:B-1----:R-:W-:Y:S01]  /*3030*/  @!P0 FMUL R169, R169, R169 ;  /* 0x000000a9a9a98220 */ /* 0x002fe20000400000 */
[C---:B------:R-:W-:Y:S01]  /*3040*/  FMUL R103, R167.reuse, R103 ;  /* 0x00000067a7677220 */ /* 0x040fe20000400000 */
[C---:B------:R-:W-:Y:S01]  /*3050*/  FMUL R92, R184.reuse, R92 ;  /* 0x0000005cb85c7220 */ /* 0x040fe20000400000 */
[C---:B------:R-:W-:Y:S01]  /*3060*/  FMUL R93, R184.reuse, R93 ;  /* 0x0000005db85d7220 */ /* 0x040fe20000400000 */
[----:B------:R-:W-:Y:S01]  /*3070*/  FMUL R94, R167, R94 ;  /* 0x0000005ea75e7220 */ /* 0x000fe20000400000 */
[----:B------:R-:W-:Y:S01]  /*3080*/  F2FP.F16.F32.PACK_AB R61, R169, R188 ;  /* 0x000000bca93d723e */ /* 0x000fe200000000ff */
[C---:B------:R-:W-:Y:S01]  /*3090*/  FMUL R95, R167.reuse, R95 ;  /* 0x0000005fa75f7220 */ /* 0x040fe20000400000 */
[----:B------:R-:W-:Y:S01]  /*30a0*/  FMUL R88, R184, R88 ;  /* 0x00000058b8587220 */ /* 0x000fe20000400000 */
[----:B-----5:R-:W-:Y:S01]  /*30b0*/  @!P4 FMUL R182, R182, R182 ;  /* 0x000000b6b6b6c220 */ /* 0x020fe20000400000 */
[----:B--2---:R-:W-:Y:S01]  /*30c0*/  IADD3 R171, PT, PT, R128, R142, RZ ;  /* 0x0000008e80ab7210 */ /* 0x004fe20007ffe0ff */
[C---:B------:R-:W-:Y:S01]  /*30d0*/  FMUL R89, R184.reuse, R89 ;  /* 0x00000059b8597220 */ /* 0x040fe20000400000 */
[C---:B------:R-:W-:Y:S01]  /*30e0*/  FMUL R90, R167.reuse, R90 ;  /* 0x0000005aa75a7220 */ /* 0x040fe20000400000 */
[C---:B------:R-:W-:Y:S01]  /*30f0*/  FMUL R91, R167.reuse, R91 ;  /* 0x0000005ba75b7220 */ /* 0x040fe20000400000 */
[C---:B------:R-:W-:Y:S01]  /*3100*/  FMUL R96, R184.reuse, R96 ;  /* 0x00000060b8607220 */ /* 0x040fe20000400000 */
[C---:B------:R-:W-:Y:S01]  /*3110*/  FMUL R97, R184.reuse, R97 ;  /* 0x00000061b8617220 */ /* 0x040fe20000400000 */
[----:B------:R-:W-:Y:S01]  /*3120*/  FMUL R98, R167, R98 ;  /* 0x00000062a7627220 */ /* 0x000fe20000400000 */
[----:B---3--:R-:W-:Y:S01]  /*3130*/  @!P3 FMUL R147, R147, R147 ;  /* 0x000000939393b220 */ /* 0x008fe20000400000 */
[C---:B------:R-:W-:Y:S01]  /*3140*/  FMUL R99, R167.reuse, R99 ;  /* 0x00000063a7637220 */ /* 0x040fe20000400000 */
[C---:B------:R-:W-:Y:S01]  /*3150*/  FMUL R84, R184.reuse, R84 ;  /* 0x00000054b8547220 */ /* 0x040fe20000400000 */
[C---:B------:R-:W-:Y:S01]  /*3160*/  FMUL R85, R184.reuse, R85 ;  /* 0x00000055b8557220 */ /* 0x040fe20000400000 */
[----:B------:R-:W-:Y:S01]  /*3170*/  FMUL R86, R167, R86 ;  /* 0x00000056a7567220 */ /* 0x000fe20000400000 */
[----:B------:R-:W-:Y:S01]  /*3180*/  F2FP.F16.F32.PACK_AB R63, R147, R182 ;  /* 0x000000b6933f723e */ /* 0x000fe200000000ff */
[----:B------:R-:W-:Y:S01]  /*3190*/  FMUL R87, R167, R87 ;  /* 0x00000057a7577220 */ /* 0x000fe20000400000 */
[----:B------:R-:W-:Y:S01]  /*31a0*/  FSETP.GEU.AND P6, PT, R205, -126, PT ;  /* 0xc2fc0000cd00780b */ /* 0x000fe20003fce000 */
[C---:B------:R-:W-:Y:S01]  /*31b0*/  FMUL R76, R184.reuse, R76 ;  /* 0x0000004cb84c7220 */ /* 0x040fe20000400000 */
[C---:B------:R-:W-:Y:S01]  /*31c0*/  FMUL R77, R184.reuse, R77 ;  /* 0x0000004db84d7220 */ /* 0x040fe20000400000 */
[C---:B------:R-:W-:Y:S01]  /*31d0*/  FMUL R78, R167.reuse, R78 ;  /* 0x0000004ea74e7220 */ /* 0x040fe20000400000 */
[C---:B------:R-:W-:Y:S01]  /*31e0*/  FMUL R79, R167.reuse, R79 ;  /* 0x0000004fa74f7220 */ /* 0x040fe20000400000 */
[C---:B------:R-:W-:Y:S01]  /*31f0*/  HMMA.16816.F32 R116, R60.reuse, R138, R116 ;  /* 0x0000008a3c74723c */ /* 0x040fe20000001874 */
[----:B------:R-:W1:Y:S01]  /*3200*/  LDSM.16.MT88.2 R138, [R154] ;  /* 0x000000009a8a783b */ /* 0x000e620000004100 */
[C---:B------:R-:W-:Y:S01]  /*3210*/  FMUL R120, R184.reuse, R120 ;  /* 0x00000078b8787220 */ /* 0x040fe20000400000 */
[C---:B------:R-:W-:Y:S01]  /*3220*/  FMUL R121, R184.reuse, R121 ;  /* 0x00000079b8797220 */ /* 0x040fe20000400000 */
[C---:B------:R-:W-:Y:S01]  /*3230*/  FMUL R122, R167.reuse, R122 ;  /* 0x0000007aa77a7220 */ /* 0x040fe20000400000 */
[----:B------:R-:W-:Y:S01]  /*3240*/  FMUL R123, R167, R123 ;  /* 0x0000007ba77b7220 */ /* 0x000fe20000400000 */
[C---:B------:R-:W-:Y:S01]  /*3250*/  FMUL R80, R184.reuse, R80 ;  /* 0x00000050b8507220 */ /* 0x040fe20000400000 */
[----:B------:R-:W-:Y:S01]  /*3260*/  FMUL R81, R184, R81 ;  /* 0x00000051b8517220 */ /* 0x000fe20000400000 */
[C---:B------:R-:W-:Y:S01]  /*3270*/  HMMA.16816.F32 R108, R60.reuse, R124, R108 ;  /* 0x0000007c3c6c723c */ /* 0x040fe2000000186c */
[----:B------:R-:W2:Y:S01]  /*3280*/  LDSM.16.MT88.2 R124, [R171] ;  /* 0x00000000ab7c783b */ /* 0x000ea20000004100 */
[----:B------:R-:W-:Y:S01]  /*3290*/  @!P6 FMUL R205, R205, 0.5 ;  /* 0x3f000000cdcde820 */ /* 0x000fe20000400000 */
[C---:B------:R-:W-:Y:S01]  /*32a0*/  FMUL R82, R167.reuse, R82 ;  /* 0x00000052a7527220 */ /* 0x040fe20000400000 */
[----:B------:R-:W-:Y:S01]  /*32b0*/  FMUL R83, R167, R83 ;  /* 0x00000053a7537220 */ /* 0x000fe20000400000 */
[----:B------:R-:W-:Y:S01]  /*32c0*/  FADD R217, -R170, R217 ;  /* 0x000000d9aad97221 */ /* 0x000fe20000000100 */
[----:B------:R-:W-:Y:S01]  /*32d0*/  FMUL R207, R194, 1.4426950216293334961 ;  /* 0x3fb8aa3bc2cf7820 */ /* 0x000fe20000400000 */
[----:B------:R-:W-:Y:S01]  /*32e0*/  FMUL R220, R216, 1.4426950216293334961 ;  /* 0x3fb8aa3bd8dc7820 */ /* 0x000fe20000400000 */
[C---:B------:R-:W-:Y:S01]  /*32f0*/  HMMA.16816.F32 R104, R60.reuse, R126, R104 ;  /* 0x0000007e3c68723c */ /* 0x040fe20000001868 */
[----:B------:R-:W3:Y:S01]  /*3300*/  LDSM.16.MT88.2 R126, [R177] ;  /* 0x00000000b17e783b */ /* 0x000ee20000004100 */
[----:B------:R-:W5:Y:S01]  /*3310*/  MUFU.EX2 R205, R205 ;  /* 0x000000cd00cd7308 */ /* 0x000f620000000800 */
[----:B------:R-:W-:Y:S01]  /*3320*/  IMAD.IADD R194, R22, 0x1, R142 ;  /* 0x0000000116c27824 */ /* 0x000fe200078e028e */
[----:B------:R-:W-:Y:S01]  /*3330*/  FSETP.GEU.AND P4, PT, R220, -126, PT ;  /* 0xc2fc0000dc00780b */ /* 0x000fe20003f8e000 */
[C---:B------:R-:W-:Y:S01]  /*3340*/  FMUL R72, R184.reuse, R72 ;  /* 0x00000048b8487220 */ /* 0x040fe20000400000 */
[----:B------:R-:W-:Y:S01]  /*3350*/  FSETP.GEU.AND P2, PT, R207, -126, PT ;  /* 0xc2fc0000cf00780b */ /* 0x000fe20003f4e000 */
[C---:B------:R-:W-:Y:S01]  /*3360*/  FMUL R73, R184.reuse, R73 ;  /* 0x00000049b8497220 */ /* 0x040fe20000400000 */
[C---:B----4-:R-:W-:Y:S01]  /*3370*/  HMMA.16816.F32 R112, R60.reuse, R136, R112 ;  /* 0x000000883c70723c */ /* 0x050fe20000001870 */
[----:B------:R-:W4:Y:S01]  /*3380*/  LDSM.16.MT88.2 R136, [R152] ;  /* 0x000000009888783b */ /* 0x000f220000004100 */
[C---:B------:R-:W-:Y:S01]  /*3390*/  FMUL R74, R167.reuse, R74 ;  /* 0x0000004aa74a7220 */ /* 0x040fe20000400000 */
[C---:B------:R-:W-:Y:S01]  /*33a0*/  FMUL R75, R167.reuse, R75 ;  /* 0x0000004ba74b7220 */ /* 0x040fe20000400000 */
[C---:B------:R-:W-:Y:S01]  /*33b0*/  FMUL R68, R184.reuse, R68 ;  /* 0x00000044b8447220 */ /* 0x040fe20000400000 */
[----:B------:R-:W-:Y:S01]  /*33c0*/  LDSM.16.MT88.2 R144, [R158+0x1000] ;  /* 0x001000009e90783b */ /* 0x000fe20000004100 */
[----:B------:R-:W-:Y:S01]  /*33d0*/  FMUL R69, R184, R69 ;  /* 0x00000045b8457220 */ /* 0x000fe20000400000 */
[----:B------:R-:W-:Y:S01]  /*33e0*/  FMUL R70, R167, R70 ;  /* 0x00000046a7467220 */ /* 0x000fe20000400000 */
[C---:B------:R-:W-:Y:S01]  /*33f0*/  HMMA.16816.F32 R64, R60.reuse, R140, R64 ;  /* 0x0000008c3c40723c */ /* 0x040fe20000001840 */
[----:B------:R-:W-:Y:S01]  /*3400*/  FADD R140, -R170, R219 ;  /* 0x000000dbaa8c7221 */ /* 0x000fe20000000100 */
[----:B------:R-:W-:Y:S01]  /*3410*/  @!P4 FMUL R220, R220, 0.5 ;  /* 0x3f000000dcdcc820 */ /* 0x000fe20000400000 */
[----:B-----5:R-:W-:Y:S01]  /*3420*/  @!P6 FMUL R205, R205, R205 ;  /* 0x000000cdcdcde220 */ /* 0x020fe20000400000 */
[----:B------:R-:W-:Y:S01]  /*3430*/  @!P2 FMUL R207, R207, 0.5 ;  /* 0x3f000000cfcfa820 */ /* 0x000fe20000400000 */
[----:B------:R-:W-:Y:S01]  /*3440*/  FMUL R222, R140, 1.4426950216293334961 ;  /* 0x3fb8aa3b8cde7820 */ /* 0x000fe20000400000 */
[C---:B------:R-:W-:Y:S01]  /*3450*/  FMUL R71, R167.reuse, R71 ;  /* 0x00000047a7477220 */ /* 0x040fe20000400000 */
[----:B------:R-:W-:Y:S01]  /*3460*/  LDSM.16.MT88.2 R140, [R172+0x1000] ;  /* 0x00100000ac8c783b */ /* 0x000fe20000004100 */
[----:B------:R-:W5:Y:S01]  /*3470*/  MUFU.EX2 R220, R220 ;  /* 0x000000dc00dc7308 */ /* 0x000f620000000800 */
[C---:B-1----:R-:W-:Y:S01]  /*3480*/  HMMA.16816.F32 R100, R60.reuse, R138, R100 ;  /* 0x0000008a3c64723c */ /* 0x042fe20000001864 */
[----:B------:R-:W-:Y:S01]  /*3490*/  FSETP.GEU.AND P6, PT, R222, -126, PT ;  /* 0xc2fc0000de00780b */ /* 0x000fe20003fce000 */
[----:B------:R-:W1:Y:S01]  /*34a0*/  LDSM.16.MT88.2 R138, [R146] ;  /* 0x00000000928a783b */ /* 0x000e620000004100 */
[C---:B------:R-:W-:Y:S01]  /*34b0*/  FMUL R56, R184.reuse, R56 ;  /* 0x00000038b8387220 */ /* 0x040fe20000400000 */
[----:B------:R-:W-:Y:S01]  /*34c0*/  FMUL R57, R184, R57 ;  /* 0x00000039b8397220 */ /* 0x000fe20000400000 */
[C---:B------:R-:W-:Y:S01]  /*34d0*/  FMUL R58, R167.reuse, R58 ;  /* 0x0000003aa73a7220 */ /* 0x040fe20000400000 */
[----:B------:R-:W-:Y:S01]  /*34e0*/  FMUL R59, R167, R59 ;  /* 0x0000003ba73b7220 */ /* 0x000fe20000400000 */
[----:B------:R-:W4:Y:S01]  /*34f0*/  MUFU.EX2 R207, R207 ;  /* 0x000000cf00cf7308 */ /* 0x000f220000000800 */
[C---:B--2---:R-:W-:Y:S01]  /*3500*/  HMMA.16816.F32 R92, R60.reuse, R124, R92 ;  /* 0x0000007c3c5c723c */ /* 0x044fe2000000185c */
[----:B------:R-:W2:Y:S01]  /*3510*/  LDSM.16.MT88.2 R124, [R189] ;  /* 0x00000000bd7c783b */ /* 0x000ea20000004100 */
[C---:B------:R-:W-:Y:S01]  /*3520*/  FADD R214, -R166.reuse, R214 ;  /* 0x000000d6a6d67221 */ /* 0x040fe20000000100 */
[----:B------:R-:W-:Y:S01]  /*3530*/  FADD R199, -R166, R199 ;  /* 0x000000c7a6c77221 */ /* 0x000fe20000000100 */
[C---:B------:R-:W-:Y:S01]  /*3540*/  FADD R198, -R170.reuse, R198 ;  /* 0x000000c6aac67221 */ /* 0x040fe20000000100 */
[----:B------:R-:W-:Y:S01]  /*3550*/  FADD R183, -R170, R183 ;  /* 0x000000b7aab77221 */ /* 0x000fe20000000100 */
[----:B------:R-:W-:Y:S01]  /*3560*/  @!P6 FMUL R222, R222, 0.5 ;  /* 0x3f000000dedee820 */ /* 0x000fe20000400000 */
[----:B------:R-:W-:Y:S01]  /*3570*/  FADD R215, -R166, R215 ;  /* 0x000000d7a6d77221 */ /* 0x000fe20000000100 */
[C---:B---3--:R-:W-:Y:S01]  /*3580*/  HMMA.16816.F32 R88, R60.reuse, R126, R88 ;  /* 0x0000007e3c58723c */ /* 0x048fe20000001858 */
[----:B------:R-:W3:Y:S01]  /*3590*/  LDSM.16.MT88.2 R126, [R191] ;  /* 0x00000000bf7e783b */ /* 0x000ee20000004100 */
[----:B-----5:R-:W-:Y:S01]  /*35a0*/  @!P4 FMUL R220, R220, R220 ;  /* 0x000000dcdcdcc220 */ /* 0x020fe20000400000 */
[C---:B------:R-:W-:Y:S01]  /*35b0*/  FADD R209, -R166.reuse, R209 ;  /* 0x000000d1a6d17221 */ /* 0x040fe20000000100 */
[----:B------:R-:W5:Y:S01]  /*35c0*/  MUFU.EX2 R222, R222 ;  /* 0x000000de00de7308 */ /* 0x000f620000000800 */
[----:B------:R-:W-:Y:S01]  /*35d0*/  FMUL R183, R183, 1.4426950216293334961 ;  /* 0x3fb8aa3bb7b77820 */ /* 0x000fe20000400000 */
[----:B------:R-:W-:Y:S01]  /*35e0*/  FMUL R215, R215, 1.4426950216293334961 ;  /* 0x3fb8aa3bd7d77820 */ /* 0x000fe20000400000 */
[----:B------:R-:W-:Y:S01]  /*35f0*/  FMUL R209, R209, 1.4426950216293334961 ;  /* 0x3fb8aa3bd1d17820 */ /* 0x000fe20000400000 */
[C---:B----4-:R-:W-:Y:S01]  /*3600*/  HMMA.16816.F32 R96, R60.reuse, R136, R96 ;  /* 0x000000883c60723c */ /* 0x050fe20000001860 */
[----:B------:R-:W4:Y:S01]  /*3610*/  LDSM.16.MT88.2 R136, [R185] ;  /* 0x00000000b988783b */ /* 0x000f220000004100 */
[----:B------:R-:W-:Y:S01]  /*3620*/  @!P2 FMUL R207, R207, R207 ;  /* 0x000000cfcfcfa220 */ /* 0x000fe20000400000 */
[----:B------:R-:W-:Y:S01]  /*3630*/  FADD R159, -R166, R159 ;  /* 0x0000009fa69f7221 */ /* 0x000fe20000000100 */
[----:B------:R-:W-:Y:S01]  /*3640*/  FSETP.GEU.AND P4, PT, R209, -126, PT ;  /* 0xc2fc0000d100780b */ /* 0x000fe20003f8e000 */
[----:B------:R-:W-:Y:S01]  /*3650*/  FADD R169, R188, R169 ;  /* 0x000000a9bca97221 */ /* 0x000fe20000000000 */
[----:B------:R-:W-:Y:S01]  /*3660*/  FADD R157, -R166, R157 ;  /* 0x0000009da69d7221 */ /* 0x000fe20000000100 */
[----:B------:R-:W-:Y:S01]  /*3670*/  FMUL R159, R159, 1.4426950216293334961 ;  /* 0x3fb8aa3b9f9f7820 */ /* 0x000fe20000400000 */
[C---:B------:R-:W-:Y:S01]  /*3680*/  FADD R150, -R170.reuse, R150 ;  /* 0x00000096aa967221 */ /* 0x040fe20000000100 */
[C---:B------:R-:W-:Y:S01]  /*3690*/  FADD R151, -R170.reuse, R151 ;  /* 0x00000097aa977221 */ /* 0x040fe20000000100 */
[----:B------:R-:W-:Y:S01]  /*36a0*/  FMUL R157, R157, 1.4426950216293334961 ;  /* 0x3fb8aa3b9d9d7820 */ /* 0x000fe20000400000 */
[C---:B------:R-:W-:Y:S01]  /*36b0*/  FADD R148, -R170.reuse, R148 ;  /* 0x00000094aa947221 */ /* 0x040fe20000000100 */
[----:B------:R-:W-:Y:S01]  /*36c0*/  FADD R149, -R170, R149 ;  /* 0x00000095aa957221 */ /* 0x000fe20000000100 */
[----:B-----5:R-:W-:Y:S01]  /*36d0*/  @!P6 FMUL R222, R222, R222 ;  /* 0x000000dededee220 */ /* 0x020fe20000400000 */
[C---:B------:R-:W-:Y:S01]  /*36e0*/  FADD R155, -R166.reuse, R155 ;  /* 0x0000009ba69b7221 */ /* 0x040fe20000000100 */
[----:B------:R-:W-:Y:S01]  /*36f0*/  FADD R153, -R166, R153 ;  /* 0x00000099a6997221 */ /* 0x000fe20000000100 */
[----:B------:R-:W-:Y:S01]  /*3700*/  FMUL R150, R150, 1.4426950216293334961 ;  /* 0x3fb8aa3b96967820 */ /* 0x000fe20000400000 */
[----:B------:R-:W-:Y:S01]  /*3710*/  @!P4 FMUL R209, R209, 0.5 ;  /* 0x3f000000d1d1c820 */ /* 0x000fe20000400000 */
[C---:B-1----:R-:W-:Y:S01]  /*3720*/  HMMA.16816.F32 R84, R60.reuse, R138, R84 ;  /* 0x0000008a3c54723c */ /* 0x042fe20000001854 */
[----:B------:R-:W-:Y:S01]  /*3730*/  FMUL R138, R193, 1.4426950216293334961 ;  /* 0x3fb8aa3bc18a7820 */ /* 0x000fe20000400000 */
[-C--:B------:R-:W-:Y:S01]  /*3740*/  IADD3 R193, PT, PT, R20, R142.reuse, RZ ;  /* 0x0000008e14c17210 */ /* 0x080fe20007ffe0ff */
[----:B------:R-:W-:Y:S01]  /*3750*/  FMUL R139, R195, 1.4426950216293334961 ;  /* 0x3fb8aa3bc38b7820 */ /* 0x000fe20000400000 */
[----:B------:R-:W-:Y:S01]  /*3760*/  IADD3 R195, PT, PT, R21, R142, RZ ;  /* 0x0000008e15c37210 */ /* 0x000fe20007ffe0ff */
[----:B------:R-:W-:Y:S01]  /*3770*/  FMUL R151, R151, 1.4426950216293334961 ;  /* 0x3fb8aa3b97977820 */ /* 0x000fe20000400000 */
[----:B------:R-:W-:Y:S01]  /*3780*/  FSETP.GEU.AND P5, PT, R138, -126, PT ;  /* 0xc2fc00008a00780b */ /* 0x000fe20003fae000 */
[----:B------:R-:W-:Y:S01]  /*3790*/  LDSM.16.MT88.2 R142, [R156+0x1000] ;  /* 0x001000009c8e783b */ /* 0x000fe20000004100 */
[C---:B--2---:R-:W-:Y:S01]  /*37a0*/  HMMA.16816.F32 R76, R60.reuse, R124, R76 ;  /* 0x0000007c3c4c723c */ /* 0x044fe2000000184c */
[----:B------:R-:W-:Y:S01]  /*37b0*/  FSETP.GEU.AND P3, PT, R139, -126, PT ;  /* 0xc2fc00008b00780b */ /* 0x000fe20003f6e000 */
[----:B------:R-:W-:Y:S01]  /*37c0*/  FMUL R148, R148, 1.4426950216293334961 ;  /* 0x3fb8aa3b94947820 */ /* 0x000fe20000400000 */
[----:B------:R-:W1:Y:S01]  /*37d0*/  LDSM.16.MT88.2 R124, [R193] ;  /* 0x00000000c17c783b */ /* 0x000e620000004100 */
[----:B------:R-:W-:Y:S01]  /*37e0*/  FMUL R155, R155, 1.4426950216293334961 ;  /* 0x3fb8aa3b9b9b7820 */ /* 0x000fe20000400000 */
[----:B------:R-:W-:Y:S01]  /*37f0*/  FMUL R153, R153, 1.4426950216293334961 ;  /* 0x3fb8aa3b99997820 */ /* 0x000fe20000400000 */
[----:B------:R-:W-:Y:S01]  /*3800*/  FADD R182, R182, R147 ;  /* 0x00000093b6b67221 */ /* 0x000fe20000000000 */
[----:B------:R-:W-:Y:S01]  /*3810*/  FADD R169, RZ, R169 ;  /* 0x000000a9ffa97221 */ /* 0x000fe20000000000 */
[C---:B---3--:R-:W-:Y:S01]  /*3820*/  HMMA.16816.F32 R120, R60.reuse, R126, R120 ;  /* 0x0000007e3c78723c */ /* 0x048fe20000001878 */
[----:B------:R-:W-:Y:S01]  /*3830*/  FADD R126, -R170, R218 ;  /* 0x000000daaa7e7221 */ /* 0x000fe20000000100 */
[----:B------:R-:W-:Y:S01]  /*3840*/  FMUL R218, R217, 1.4426950216293334961 ;  /* 0x3fb8aa3bd9da7820 */ /* 0x000fe20000400000 */
[----:B------:R-:W-:Y:S01]  /*3850*/  @!P5 FMUL R138, R138, 0.5 ;  /* 0x3f0000008a8ad820 */ /* 0x000fe20000400000 */
[----:B------:R-:W-:Y:S01]  /*3860*/  FADD R179, R192, R179 ;  /* 0x000000b3c0b37221 */ /* 0x000fe20000000000 */
[----:B------:R-:W-:Y:S01]  /*3870*/  FMUL R219, R126, 1.4426950216293334961 ;  /* 0x3fb8aa3b7edb7820 */ /* 0x000fe20000400000 */
[----:B------:R-:W-:Y:S01]  /*3880*/  @!P3 FMUL R139, R139, 0.5 ;  /* 0x3f0000008b8bb820 */ /* 0x000fe20000400000 */
[----:B------:R-:W-:Y:S01]  /*3890*/  LDSM.16.MT88.2 R126, [R194] ;  /* 0x00000000c27e783b */ /* 0x000fe20000004100 */
[----:B----4-:R-:W-:Y:S01]  /*38a0*/  HMMA.16816.F32 R80, R60, R136, R80 ;  /* 0x000000883c50723c */ /* 0x010fe20000001850 */
[----:B------:R-:W-:Y:S01]  /*38b0*/  FSETP.GEU.AND P1, PT, R218, -126, PT ;  /* 0xc2fc0000da00780b */ /* 0x000fe20003f2e000 */
[----:B------:R-:W2:Y:S01]  /*38c0*/  MUFU.EX2 R216, R138 ;  /* 0x0000008a00d87308 */ /* 0x000ea20000000800 */
[----:B------:R-:W3:Y:S01]  /*38d0*/  LDSM.16.MT88.2 R136, [R195] ;  /* 0x00000000c388783b */ /* 0x000ee20000004100 */
[----:B------:R-:W-:Y:S01]  /*38e0*/  FSETP.GEU.AND P0, PT, R219, -126, PT ;  /* 0xc2fc0000db00780b */ /* 0x000fe20003f0e000 */
[----:B------:R-:W-:Y:S01]  /*38f0*/  FADD R169, R169, R182 ;  /* 0x000000b6a9a97221 */ /* 0x000fe20000000000 */
[----:B------:R-:W-:-:S04]  /*3900*/  FADD R173, R190, R173 ;  /* 0x000000adbead7221 */ /* 0x000fc80000000000 */
[----:B------:R4:W5:Y:S04]  /*3910*/  MUFU.EX2 R217, R139 ;  /* 0x0000008b00d97308 */ /* 0x0009680000000800 */
[----:B------:R-:W-:-:S03]  /*3920*/  @!P1 FMUL R218, R218, 0.5 ;  /* 0x3f000000dada9820 */ /* 0x000fc60000400000 */
[----:B------:R-:W-:Y:S01]  /*3930*/  @!P0 FMUL R219, R219, 0.5 ;  /* 0x3f000000dbdb8820 */ /* 0x000fe20000400000 */
[----:B----4-:R-:W4:Y:S02]  /*3940*/  LDSM.16.MT88.2 R138, [R168+0x1000] ;  /* 0x00100000a88a783b */ /* 0x010f240000004100 */
[----:B------:R-:W5:Y:S01]  /*3950*/  MUFU.EX2 R218, R218 ;  /* 0x000000da00da7308 */ /* 0x000f620000000800 */
[----:B--2---:R-:W-:Y:S01]  /*3960*/  @!P5 FMUL R216, R216, R216 ;  /* 0x000000d8d8d8d220 */ /* 0x004fe20000400000 */
[----:B------:R-:W-:Y:S01]  /*3970*/  FSETP.GEU.AND P5, PT, R215, -126, PT ;  /* 0xc2fc0000d700780b */ /* 0x000fe20003fae000 */
[----:B-1----:R-:W-:Y:S01]  /*3980*/  HMMA.16816.F32 R72, R60, R124, R72 ;  /* 0x0000007c3c48723c */ /* 0x002fe20000001848 */
[----:B------:R-:W1:Y:S04]  /*3990*/  LDSM.16.MT88.2 R124, [R178+0x1000] ;  /* 0x00100000b27c783b */ /* 0x000e680000004100 */
[----:B------:R-:W2:Y:S01]  /*39a0*/  MUFU.EX2 R219, R219 ;  /* 0x000000db00db7308 */ /* 0x000ea20000000800 */
[----:B-----5:R-:W-:-:S06]  /*39b0*/  @!P3 FMUL R217, R217, R217 ;  /* 0x000000d9d9d9b220 */ /* 0x020fcc0000400000 */
[----:B------:R-:W-:Y:S01]  /*39c0*/  @!P5 FMUL R215, R215, 0.5 ;  /* 0x3f000000d7d7d820 */ /* 0x000fe20000400000 */
[----:B------:R-:W-:Y:S01]  /*39d0*/  @!P1 FMUL R218, R218, R218 ;  /* 0x000000dadada9220 */ /* 0x000fe20000400000 */
[----:B---3--:R-:W-:Y:S01]  /*39e0*/  HMMA.16816.F32 R68, R60, R136, R68 ;  /* 0x000000883c44723c */ /* 0x008fe20000001844 */
[----:B------:R-:W3:Y:S01]  /*39f0*/  LDSM.16.MT88.2 R136, [R154+0x1000] ;  /* 0x001000009a88783b */ /* 0x000ee20000004100 */
[----:B--2---:R-:W-:Y:S01]  /*3a00*/  @!P0 FMUL R219, R219, R219 ;  /* 0x000000dbdbdb8220 */ /* 0x004fe20000400000 */
[----:B------:R-:W-:-:S05]  /*3a10*/  FSETP.GEU.AND P0, PT, R183, -126, PT ;  /* 0xc2fc0000b700780b */ /* 0x000fca0003f0e000 */
[----:B------:R-:W-:Y:S01]  /*3a20*/  HMMA.16816.F32 R60, R60, R126, R56 ;  /* 0x0000007e3c3c723c */ /* 0x000fe20000001838 */
[----:B------:R-:W-:Y:S01]  /*3a30*/  F2FP.F16.F32.PACK_AB R56, R216, R205 ;  /* 0x000000cdd838723e */ /* 0x000fe200000000ff */
[----:B------:R-:W-:Y:S01]  /*3a40*/  FADD R205, R205, R216 ;  /* 0x000000d8cdcd7221 */ /* 0x000fe20000000000 */
[----:B------:R-:W-:Y:S01]  /*3a50*/  F2FP.F16.F32.PACK_AB R58, R217, R220 ;  /* 0x000000dcd93a723e */ /* 0x000fe200000000ff */
[----:B------:R-:W-:Y:S01]  /*3a60*/  FADD R217, R220, R217 ;  /* 0x000000d9dcd97221 */ /* 0x000fe20000000000 */
[----:B------:R-:W-:Y:S01]  /*3a70*/  F2FP.F16.F32.PACK_AB R57, R218, R207 ;  /* 0x000000cfda39723e */ /* 0x000fe200000000ff */
[----:B------:R-:W-:Y:S01]  /*3a80*/  FADD R218, R207, R218 ;  /* 0x000000dacfda7221 */ /* 0x000fe20000000000 */
[----:B------:R-:W-:Y:S01]  /*3a90*/  F2FP.F16.F32.PACK_AB R59, R222, R219 ;  /* 0x000000dbde3b723e */ /* 0x000fe200000000ff */
[----:B------:R-:W-:Y:S01]  /*3aa0*/  FADD R219, R219, R222 ;  /* 0x000000dedbdb7221 */ /* 0x000fe20000000000 */
[----:B------:R-:W-:Y:S01]  /*3ab0*/  @!P0 FMUL R183, R183, 0.5 ;  /* 0x3f000000b7b78820 */ /* 0x000fe20000400000 */
[----:B------:R-:W-:-:S04]  /*3ac0*/  FADD R218, R169, R218 ;  /* 0x000000daa9da7221 */ /* 0x000fc80000000000 */
[----:B----4-:R-:W-:Y:S01]  /*3ad0*/  HMMA.16816.F32 R112, R56, R138, R112 ;  /* 0x0000008a3870723c */ /* 0x010fe20000001870 */
[----:B------:R-:W2:Y:S01]  /*3ae0*/  LDSM.16.MT88.2 R138, [R177+0x1000] ;  /* 0x00100000b18a783b */ /* 0x000ea20000004100 */
[----:B------:R-:W4:Y:S01]  /*3af0*/  MUFU.EX2 R183, R183 ;  /* 0x000000b700b77308 */ /* 0x000f220000000800 */
[----:B------:R-:W-:-:S05]  /*3b00*/  FADD R218, R218, R219 ;  /* 0x000000dbdada7221 */ /* 0x000fca0000000000 */
[C---:B-1----:R-:W-:Y:S01]  /*3b10*/  HMMA.16816.F32 R124, R56.reuse, R124, R64 ;  /* 0x0000007c387c723c */ /* 0x042fe20000001840 */
[----:B------:R-:W1:Y:S04]  /*3b20*/  LDSM.16.MT88.2 R64, [R152+0x1000] ;  /* 0x001000009840783b */ /* 0x000e680000004100 */
[----:B------:R-:W5:Y:S03]  /*3b30*/  LDSM.16.MT88.2 R66, [R171+0x1000] ;  /* 0x00100000ab42783b */ /* 0x000f660000004100 */
[----:B------:R-:W-:Y:S01]  /*3b40*/  HMMA.16816.F32 R108, R56, R144, R108 ;  /* 0x00000090386c723c */ /* 0x000fe2000000186c */
[----:B------:R-:W-:Y:S01]  /*3b50*/  FMUL R144, R214, 1.4426950216293334961 ;  /* 0x3fb8aa3bd6907820 */ /* 0x000fe20000400000 */
[----:B------:R-:W-:Y:S01]  /*3b60*/  FMUL R145, R198, 1.4426950216293334961 ;  /* 0x3fb8aa3bc6917820 */ /* 0x000fe20000400000 */
[----:B----4-:R-:W-:Y:S01]  /*3b70*/  @!P0 FMUL R183, R183, R183 ;  /* 0x000000b7b7b78220 */ /* 0x010fe20000400000 */
[----:B------:R-:W-:-:S02]  /*3b80*/  FSETP.GEU.AND P0, PT, R148, -126, PT ;  /* 0xc2fc00009400780b */ /* 0x000fc40003f0e000 */
[----:B------:R-:W-:Y:S02]  /*3b90*/  FSETP.GEU.AND P6, PT, R144, -126, PT ;  /* 0xc2fc00009000780b */ /* 0x000fe40003fce000 */
[----:B------:R-:W-:Y:S01]  /*3ba0*/  HMMA.16816.F32 R116, R56, R140, R116 ;  /* 0x0000008c3874723c */ /* 0x000fe20000001874 */
[----:B------:R-:W4:Y:S01]  /*3bb0*/  LDSM.16.MT88.2 R140, [R146+0x1000] ;  /* 0x00100000928c783b */ /* 0x000f220000004100 */
[----:B------:R-:W-:-:S06]  /*3bc0*/  FSETP.GEU.AND P2, PT, R145, -126, PT ;  /* 0xc2fc00009100780b */ /* 0x000fcc0003f4e000 */
[----:B------:R-:W-:Y:S01]  /*3bd0*/  HMMA.16816.F32 R104, R56, R142, R104 ;  /* 0x0000008e3868723c */ /* 0x000fe20000001868 */
[----:B------:R-:W4:Y:S01]  /*3be0*/  LDSM.16.MT88.2 R142, [R185+0x1000] ;  /* 0x00100000b98e783b */ /* 0x000f220000004100 */
[----:B------:R-:W-:Y:S01]  /*3bf0*/  @!P0 FMUL R148, R148, 0.5 ;  /* 0x3f00000094948820 */ /* 0x000fe20000400000 */
[----:B------:R-:W-:-:S04]  /*3c00*/  @!P6 FMUL R144, R144, 0.5 ;  /* 0x3f0000009090e820 */ /* 0x000fc80000400000 */
[----:B------:R-:W-:Y:S01]  /*3c10*/  @!P2 FMUL R145, R145, 0.5 ;  /* 0x3f0000009191a820 */ /* 0x000fe20000400000 */
[C---:B---3--:R-:W-:Y:S01]  /*3c20*/  HMMA.16816.F32 R100, R56.reuse, R136, R100 ;  /* 0x000000883864723c */ /* 0x048fe20000001864 */
[----:B------:R-:W3:Y:S01]  /*3c30*/  MUFU.EX2 R144, R144 ;  /* 0x0000009000907308 */ /* 0x000ee20000000800 */
[----:B------:R-:W4:Y:S06]  /*3c40*/  LDSM.16.MT88.2 R136, [R191+0x1000] ;  /* 0x00100000bf88783b */ /* 0x000f2c0000004100 */
[C---:B--2---:R-:W-:Y:S01]  /*3c50*/  HMMA.16816.F32 R88, R56.reuse, R138, R88 ;  /* 0x0000008a3858723c */ /* 0x044fe20000001858 */
[----:B------:R-:W-:Y:S01]  /*3c60*/  FMUL R138, R199, 1.4426950216293334961 ;  /* 0x3fb8aa3bc78a7820 */ /* 0x000fe20000400000 */
[----:B------:R-:W-:Y:S01]  /*3c70*/  FADD R139, -R170, R196 ;  /* 0x000000c4aa8b7221 */ /* 0x000fe20000000100 */
[----:B------:R-:W2:Y:S03]  /*3c80*/  MUFU.EX2 R199, R215 ;  /* 0x000000d700c77308 */ /* 0x000ea60000000800 */
[----:B------:R-:W-:Y:S01]  /*3c90*/  FSETP.GEU.AND P3, PT, R138, -126, PT ;  /* 0xc2fc00008a00780b */ /* 0x000fe20003f6e000 */
[----:B------:R-:W-:Y:S01]  /*3ca0*/  FMUL R214, R139, 1.4426950216293334961 ;  /* 0x3fb8aa3b8bd67820 */ /* 0x000fe20000400000 */
[----:B-1----:R-:W-:Y:S01]  /*3cb0*/  HMMA.16816.F32 R96, R56, R64, R96 ;  /* 0x000000403860723c */ /* 0x002fe20000001860 */
[----:B------:R-:W-:Y:S01]  /*3cc0*/  FADD R64, -R170, R197 ;  /* 0x000000c5aa407221 */ /* 0x000fe20000000100 */
[----:B---3--:R-:W-:Y:S01]  /*3cd0*/  @!P6 FMUL R144, R144, R144 ;  /* 0x000000909090e220 */ /* 0x008fe20000400000 */
[----:B------:R-:W1:Y:S01]  /*3ce0*/  MUFU.EX2 R197, R209 ;  /* 0x000000d100c57308 */ /* 0x000e620000000800 */
[----:B------:R-:W-:Y:S01]  /*3cf0*/  FSETP.GEU.AND P6, PT, R214, -126, PT ;  /* 0xc2fc0000d600780b */ /* 0x000fe20003fce000 */
[----:B------:R-:W-:-:S02]  /*3d00*/  FMUL R198, R64, 1.4426950216293334961 ;  /* 0x3fb8aa3b40c67820 */ /* 0x000fc40000400000 */
[----:B------:R-:W3:Y:S01]  /*3d10*/  LDSM.16.MT88.2 R64, [R194+0x1000] ;  /* 0x00100000c240783b */ /* 0x000ee20000004100 */
[C---:B-----5:R-:W-:Y:S02]  /*3d20*/  HMMA.16816.F32 R92, R56.reuse, R66, R92 ;  /* 0x00000042385c723c */ /* 0x060fe4000000185c */
[----:B------:R-:W-:Y:S01]  /*3d30*/  FSETP.GEU.AND P1, PT, R198, -126, PT ;  /* 0xc2fc0000c600780b */ /* 0x000fe20003f2e000 */
[----:B------:R-:W5:Y:S01]  /*3d40*/  LDSM.16.MT88.2 R66, [R189+0x1000] ;  /* 0x00100000bd42783b */ /* 0x000f620000004100 */
[----:B------:R-:W-:Y:S01]  /*3d50*/  @!P3 FMUL R138, R138, 0.5 ;  /* 0x3f0000008a8ab820 */ /* 0x000fe20000400000 */
[----:B------:R-:W1:Y:S01]  /*3d60*/  MUFU.EX2 R145, R145 ;  /* 0x0000009100917308 */ /* 0x000e620000000800 */
[----:B--2---:R-:W-:Y:S01]  /*3d70*/  @!P5 FMUL R199, R199, R199 ;  /* 0x000000c7c7c7d220 */ /* 0x004fe20000400000 */
[----:B------:R-:W-:Y:S01]  /*3d80*/  FSETP.GEU.AND P5, PT, R157, -126, PT ;  /* 0xc2fc00009d00780b */ /* 0x000fe20003fae000 */
[----:B----4-:R-:W-:Y:S01]  /*3d90*/  HMMA.16816.F32 R84, R56, R140, R84 ;  /* 0x0000008c3854723c */ /* 0x010fe20000001854 */
[----:B------:R-:W2:Y:S01]  /*3da0*/  LDSM.16.MT88.2 R140, [R193+0x1000] ;  /* 0x00100000c18c783b */ /* 0x000ea20000004100 */
[----:B------:R-:W-:Y:S01]  /*3db0*/  @!P6 FMUL R214, R214, 0.5 ;  /* 0x3f000000d6d6e820 */ /* 0x000fe20000400000 */
[----:B-1----:R-:W-:-:S02]  /*3dc0*/  @!P4 FMUL R197, R197, R197 ;  /* 0x000000c5c5c5c220 */ /* 0x002fc40000400000 */
[----:B------:R1:W4:Y:S01]  /*3dd0*/  MUFU.EX2 R196, R138 ;  /* 0x0000008a00c47308 */ /* 0x0003220000000800 */
[----:B------:R-:W-:Y:S01]  /*3de0*/  FSETP.GEU.AND P4, PT, R150, -126, PT ;  /* 0xc2fc00009600780b */ /* 0x000fe20003f8e000 */
[----:B------:R-:W-:Y:S01]  /*3df0*/  @!P1 FMUL R198, R198, 0.5 ;  /* 0x3f000000c6c69820 */ /* 0x000fe20000400000 */
[C---:B------:R-:W-:Y:S01]  /*3e00*/  HMMA.16816.F32 R80, R56.reuse, R142, R80 ;  /* 0x0000008e3850723c */ /* 0x040fe20000001850 */
[----:B------:R-:W2:Y:S03]  /*3e10*/  LDSM.16.MT88.2 R142, [R195+0x1000] ;  /* 0x00100000c38e783b */ /* 0x000ea60000004100 */
[----:B------:R-:W-:Y:S01]  /*3e20*/  @!P5 FMUL R157, R157, 0.5 ;  /* 0x3f0000009d9dd820 */ /* 0x000fe20000400000 */
[----:B------:R-:W3:Y:S01]  /*3e30*/  MUFU.EX2 R198, R198 ;  /* 0x000000c600c67308 */ /* 0x000ee20000000800 */
[----:B-1----:R-:W1:Y:S01]  /*3e40*/  LDSM.16.MT88.2 R138, [R178+0x2000] ;  /* 0x00200000b28a783b */ /* 0x002e620000004100 */
[----:B------:R-:W-:Y:S01]  /*3e50*/  @!P2 FMUL R145, R145, R145 ;  /* 0x000000919191a220 */ /* 0x000fe20000400000 */
[----:B------:R-:W-:Y:S01]  /*3e60*/  HMMA.16816.F32 R120, R56, R136, R120 ;  /* 0x000000883878723c */ /* 0x000fe20000001878 */
[----:B------:R-:W-:Y:S01]  /*3e70*/  FSETP.GEU.AND P2, PT, R155, -126, PT ;  /* 0xc2fc00009b00780b */ /* 0x000fe20003f4e000 */
[----:B------:R-:W1:Y:S01]  /*3e80*/  LDSM.16.MT88.2 R136, [R168+0x2000] ;  /* 0x00200000a888783b */ /* 0x000e620000004100 */
[----:B------:R-:W-:-:S02]  /*3e90*/  @!P4 FMUL R150, R150, 0.5 ;  /* 0x3f0000009696c820 */ /* 0x000fc40000400000 */
[----:B------:R-:W5:Y:S01]  /*3ea0*/  MUFU.EX2 R214, R214 ;  /* 0x000000d600d67308 */ /* 0x000f620000000800 */
[----:B----4-:R-:W-:Y:S01]  /*3eb0*/  @!P3 FMUL R196, R196, R196 ;  /* 0x000000c4c4c4b220 */ /* 0x010fe20000400000 */
[----:B------:R-:W-:Y:S01]  /*3ec0*/  FSETP.GEU.AND P3, PT, R151, -126, PT ;  /* 0xc2fc00009700780b */ /* 0x000fe20003f6e000 */
[----:B------:R-:W-:Y:S05]  /*3ed0*/  LDSM.16.MT88.2 R168, [R168+0x3000] ;  /* 0x00300000a8a8783b */ /* 0x000fea0000004100 */
[----:B------:R-:W4:Y:S01]  /*3ee0*/  MUFU.EX2 R192, R150 ;  /* 0x0000009600c07308 */ /* 0x000f220000000800 */
[----:B---3--:R-:W-:Y:S01]  /*3ef0*/  @!P1 FMUL R198, R198, R198 ;  /* 0x000000c6c6c69220 */ /* 0x008fe20000400000 */
[C---:B------:R-:W-:Y:S01]  /*3f00*/  HMMA.16816.F32 R60, R56.reuse, R64, R60 ;  /* 0x00000040383c723c */ /* 0x040fe2000000183c */
[----:B------:R-:W-:Y:S01]  /*3f10*/  F2FP.F16.F32.PACK_AB R64, R199, R144 ;  /* 0x00000090c740723e */ /* 0x000fe200000000ff */
[----:B------:R-:W-:Y:S01]  /*3f20*/  @!P2 FMUL R155, R155, 0.5 ;  /* 0x3f0000009b9ba820 */ /* 0x000fe20000400000 */
[----:B------:R-:W-:Y:S01]  /*3f30*/  FSETP.GEU.AND P1, PT, R153, -126, PT ;  /* 0xc2fc00009900780b */ /* 0x000fe20003f2e000 */
[----:B------:R-:W-:Y:S01]  /*3f40*/  FADD R144, R144, R199 ;  /* 0x000000c790907221 */ /* 0x000fe20000000000 */
[----:B------:R-:W-:Y:S01]  /*3f50*/  F2FP.F16.F32.PACK_AB R65, R198, R145 ;  /* 0x00000091c641723e */ /* 0x000fe200000000ff */
[----:B------:R-:W-:Y:S01]  /*3f60*/  @!P3 FMUL R151, R151, 0.5 ;  /* 0x3f0000009797b820 */ /* 0x000fe20000400000 */
[----:B-----5:R-:W-:Y:S01]  /*3f70*/  @!P6 FMUL R214, R214, R214 ;  /* 0x000000d6d6d6e220 */ /* 0x020fe20000400000 */
[C---:B------:R-:W-:Y:S01]  /*3f80*/  HMMA.16816.F32 R76, R56.reuse, R66, R76 ;  /* 0x00000042384c723c */ /* 0x040fe2000000184c */
[----:B------:R-:W-:Y:S01]  /*3f90*/  F2FP.F16.F32.PACK_AB R66, R196, R197 ;  /* 0x000000c5c442723e */ /* 0x000fe200000000ff */
[----:B------:R-:W-:Y:S01]  /*3fa0*/  FADD R196, R197, R196 ;  /* 0x000000c4c5c47221 */ /* 0x000fe20000000000 */
[----:B------:R-:W-:Y:S01]  /*3fb0*/  FSETP.GEU.AND P6, PT, R159, -126, PT ;  /* 0xc2fc00009f00780b */ /* 0x000fe20003fce000 */
[----:B------:R-:W3:Y:S01]  /*3fc0*/  MUFU.EX2 R197, R157 ;  /* 0x0000009d00c57308 */ /* 0x000ee20000000800 */
[----:B------:R-:W-:Y:S01]  /*3fd0*/  F2FP.F16.F32.PACK_AB R67, R214, R183 ;  /* 0x000000b7d643723e */ /* 0x000fe200000000ff */
[----:B------:R-:W-:Y:S01]  /*3fe0*/  FADD R214, R183, R214 ;  /* 0x000000d6b7d67221 */ /* 0x000fe20000000000 */
[----:B------:R-:W-:Y:S01]  /*3ff0*/  FADD R145, R145, R198 ;  /* 0x000000c691917221 */ /* 0x000fe20000000000 */
[C---:B--2---:R-:W-:Y:S01]  /*4000*/  HMMA.16816.F32 R72, R56.reuse, R140, R72 ;  /* 0x0000008c3848723c */ /* 0x044fe20000001848 */
[----:B------:R-:W2:Y:S01]  /*4010*/  LDSM.16.MT88.2 R140, [R172+0x2000] ;  /* 0x00200000ac8c783b */ /* 0x000ea20000004100 */
[----:B------:R-:W-:Y:S01]  /*4020*/  @!P1 FMUL R153, R153, 0.5 ;  /* 0x3f00000099999820 */ /* 0x000fe20000400000 */
[----:B------:R-:W-:Y:S01]  /*4030*/  FADD R145, R218, R145 ;  /* 0x00000091da917221 */ /* 0x000fe20000000000 */
[----:B------:R-:W5:Y:S01]  /*4040*/  MUFU.EX2 R198, R148 ;  /* 0x0000009400c67308 */ /* 0x000f620000000800 */
[----:B------:R-:W-:Y:S01]  /*4050*/  LDSM.16.MT88.2 R182, [R194+0x2000] ;  /* 0x00200000c2b6783b */ /* 0x000fe20000004100 */
[----:B----4-:R-:W-:Y:S01]  /*4060*/  @!P4 FMUL R192, R192, R192 ;  /* 0x000000c0c0c0c220 */ /* 0x010fe20000400000 */
[----:B------:R-:W-:Y:S01]  /*4070*/  FADD R214, R145, R214 ;  /* 0x000000d691d67221 */ /* 0x000fe20000000000 */
[----:B------:R-:W-:Y:S01]  /*4080*/  HMMA.16816.F32 R68, R56, R142, R68 ;  /* 0x0000008e3844723c */ /* 0x000fe20000001844 */
[----:B------:R-:W4:Y:S01]  /*4090*/  LDSM.16.MT88.2 R58, [R158+0x2000] ;  /* 0x002000009e3a783b */ /* 0x000f220000004100 */
[----:B------:R-:W-:Y:S01]  /*40a0*/  @!P6 FMUL R159, R159, 0.5 ;  /* 0x3f0000009f9fe820 */ /* 0x000fe20000400000 */
[----:B------:R-:W-:Y:S01]  /*40b0*/  FADD R142, RZ, R179 ;  /* 0x000000b3ff8e7221 */ /* 0x000fe20000000000 */
[----:B------:R-:W5:Y:S01]  /*40c0*/  MUFU.EX2 R190, R155 ;  /* 0x0000009b00be7308 */ /* 0x000f620000000800 */
[----:B------:R-:W-:Y:S01]  /*40d0*/  LDSM.16.MT88.2 R56, [R156+0x2000] ;  /* 0x002000009c38783b */ /* 0x000fe20000004100 */
[----:B---3--:R-:W-:Y:S01]  /*40e0*/  @!P5 FMUL R197, R197, R197 ;  /* 0x000000c5c5c5d220 */ /* 0x008fe20000400000 */
[----:B------:R-:W-:Y:S01]  /*40f0*/  FADD R142, R142, R173 ;  /* 0x000000ad8e8e7221 */ /* 0x000fe20000000000 */
[C---:B-1----:R-:W-:Y:S01]  /*4100*/  HMMA.16816.F32 R124, R64.reuse, R138, R124 ;  /* 0x0000008a407c723c */ /* 0x042fe2000000187c */
[----:B------:R-:W1:Y:S02]  /*4110*/  LDSM.16.MT88.2 R138, [R154+0x2000] ;  /* 0x002000009a8a783b */ /* 0x000e640000004100 */
[----:B------:R-:W-:Y:S01]  /*4120*/  FADD R142, R142, R205 ;  /* 0x000000cd8e8e7221 */ /* 0x000fe20000000000 */
[----:B------:R-:W3:Y:S01]  /*4130*/  MUFU.EX2 R188, R159 ;  /* 0x0000009f00bc7308 */ /* 0x000ee20000000800 */
[----:B-----5:R-:W-:Y:S01]  /*4140*/  @!P0 FMUL R198, R198, R198 ;  /* 0x000000c6c6c68220 */ /* 0x020fe20000400000 */
[----:B------:R-:W-:Y:S01]  /*4150*/  LDSM.16.MT88.2 R178, [R178+0x3000] ;  /* 0x00300000b2b2783b */ /* 0x000fe20000004100 */
[----:B------:R-:W-:Y:S01]  /*4160*/  FADD R217, R142, R217 ;  /* 0x000000d98ed97221 */ /* 0x000fe20000000000 */
[----:B------:R-:W-:Y:S02]  /*4170*/  HMMA.16816.F32 R112, R64, R136, R112 ;  /* 0x000000884070723c */ /* 0x000fe40000001870 */
[----:B------:R-:W5:Y:S01]  /*4180*/  LDSM.16.MT88.2 R136, [R171+0x2000] ;  /* 0x00200000ab88783b */ /* 0x000f620000004100 */
[----:B------:R-:W-:Y:S01]  /*4190*/  FADD R217, R217, R144 ;  /* 0x00000090d9d97221 */ /* 0x000fe20000000000 */
[----:B------:R3:W2:Y:S01]  /*41a0*/  MUFU.EX2 R205, R151 ;  /* 0x0000009700cd7308 */ /* 0x0006a20000000800 */
[----:B------:R-:W-:Y:S01]  /*41b0*/  @!P2 FMUL R190, R190, R190 ;  /* 0x000000bebebea220 */ /* 0x000fe20000400000 */
[----:B------:R-:W-:Y:S01]  /*41c0*/  LDSM.16.MT88.2 R144, [R185+0x3000] ;  /* 0x00300000b990783b */ /* 0x000fe20000004100 */
[----:B------:R-:W-:-:S03]  /*41d0*/  FADD R196, R217, R196 ;  /* 0x000000c4d9c47221 */ /* 0x000fc60000000000 */
[----:B------:R-:W-:Y:S02]  /*41e0*/  LDSM.16.MT88.2 R142, [R189+0x3000] ;  /* 0x00300000bd8e783b */ /* 0x000fe40000004100 */
[----:B------:R-:W1:Y:S01]  /*41f0*/  MUFU.EX2 R199, R153 ;  /* 0x0000009900c77308 */ /* 0x000e620000000800 */
[----:B---3--:R-:W-:Y:S01]  /*4200*/  @!P6 FMUL R188, R188, R188 ;  /* 0x000000bcbcbce220 */ /* 0x008fe20000400000 */
[----:B------:R-:W-:Y:S01]  /*4210*/  LDSM.16.MT88.2 R150, [R171+0x3000] ;  /* 0x00300000ab96783b */ /* 0x000fe20000004100 */
[----:B--2---:R-:W-:Y:S03]  /*4220*/  HMMA.16816.F32 R116, R64, R140, R116 ;  /* 0x0000008c4074723c */ /* 0x004fe60000001874 */
[----:B------:R-:W2:Y:S01]  /*4230*/  LDSM.16.MT88.2 R140, [R152+0x2000] ;  /* 0x00200000988c783b */ /* 0x000ea20000004100 */
[----:B------:R-:W-:-:S03]  /*4240*/  @!P3 FMUL R205, R205, R205 ;  /* 0x000000cdcdcdb220 */ /* 0x000fc60000400000 */
[----:B------:R-:W-:Y:S01]  /*4250*/  LDSM.16.MT88.2 R172, [R172+0x3000] ;  /* 0x00300000acac783b */ /* 0x000fe20000004100 */
[----:B----4-:R-:W-:Y:S03]  /*4260*/  HMMA.16816.F32 R108, R64, R58, R108 ;  /* 0x0000003a406c723c */ /* 0x010fe6000000186c */
[----:B------:R-:W3:Y:S01]  /*4270*/  LDSM.16.MT88.2 R58, [R177+0x2000] ;  /* 0x00200000b13a783b */ /* 0x000ee20000004100 */
[----:B-1----:R-:W-:-:S03]  /*4280*/  @!P1 FMUL R199, R199, R199 ;  /* 0x000000c7c7c79220 */ /* 0x002fc60000400000 */
[----:B------:R-:W-:Y:S01]  /*4290*/  LDSM.16.MT88.2 R158, [R158+0x3000] ;  /* 0x003000009e9e783b */ /* 0x000fe20000004100 */
[C---:B------:R-:W-:Y:S03]  /*42a0*/  HMMA.16816.F32 R100, R64.reuse, R138, R100 ;  /* 0x0000008a4064723c */ /* 0x040fe60000001864 */
[----:B------:R-:W1:Y:S04]  /*42b0*/  LDSM.16.MT88.2 R138, [R185+0x2000] ;  /* 0x00200000b98a783b */ /* 0x000e680000004100 */
[----:B------:R-:W-:Y:S01]  /*42c0*/  LDSM.16.MT88.2 R156, [R156+0x3000] ;  /* 0x003000009c9c783b */ /* 0x000fe20000004100 */
[C---:B------:R-:W-:Y:S03]  /*42d0*/  HMMA.16816.F32 R104, R64.reuse, R56, R104 ;  /* 0x000000384068723c */ /* 0x040fe60000001868 */
[----:B------:R-:W4:Y:S04]  /*42e0*/  LDSM.16.MT88.2 R56, [R146+0x2000] ;  /* 0x002000009238783b */ /* 0x000f280000004100 */
[----:B------:R-:W-:Y:S01]  /*42f0*/  LDSM.16.MT88.2 R154, [R154+0x3000] ;  /* 0x003000009a9a783b */ /* 0x000fe20000004100 */
[C---:B-----5:R-:W-:Y:S03]  /*4300*/  HMMA.16816.F32 R92, R64.reuse, R136, R92 ;  /* 0x00000088405c723c */ /* 0x060fe6000000185c */
[----:B------:R-:W5:Y:S04]  /*4310*/  LDSM.16.MT88.2 R136, [R191+0x2000] ;  /* 0x00200000bf88783b */ /* 0x000f680000004100 */
[----:B------:R-:W-:Y:S01]  /*4320*/  LDSM.16.MT88.2 R152, [R152+0x3000] ;  /* 0x003000009898783b */ /* 0x000fe20000004100 */
[C---:B------:R-:W-:Y:S03]  /*4330*/  HMMA.16816.F32 R60, R64.reuse, R182, R60 ;  /* 0x000000b6403c723c */ /* 0x040fe6000000183c */
[----:B------:R-:W-:Y:S05]  /*4340*/  LDSM.16.MT88.2 R146, [R146+0x3000] ;  /* 0x003000009292783b */ /* 0x000fea0000004100 */
[C---:B--2---:R-:W-:Y:S01]  /*4350*/  HMMA.16816.F32 R96, R64.reuse, R140, R96 ;  /* 0x0000008c4060723c */ /* 0x044fe20000001860 */
[----:B------:R-:W2:Y:S07]  /*4360*/  LDSM.16.MT88.2 R140, [R189+0x2000] ;  /* 0x00200000bd8c783b */ /* 0x000eae0000004100 */
[C---:B---3--:R-:W-:Y:S01]  /*4370*/  HMMA.16816.F32 R88, R64.reuse, R58, R88 ;  /* 0x0000003a4058723c */ /* 0x048fe20000001858 */
[----:B------:R-:W3:Y:S07]  /*4380*/  LDSM.16.MT88.2 R58, [R193+0x2000] ;  /* 0x00200000c13a783b */ /* 0x000eee0000004100 */
[----:B-1----:R-:W-:Y:S01]  /*4390*/  HMMA.16816.F32 R80, R64, R138, R80 ;  /* 0x0000008a4050723c */ /* 0x002fe20000001850 */
[----:B------:R-:W-:-:S02]  /*43a0*/  FMUL R138, R149, 1.4426950216293334961 ;  /* 0x3fb8aa3b958a7820 */ /* 0x000fc40000400000 */
[----:B------:R1:W-:Y:S03]  /*43b0*/  LDSM.16.MT88.2 R148, [R177+0x3000] ;  /* 0x00300000b194783b */ /* 0x0003e60000004100 */
[----:B------:R-:W-:Y:S02]  /*43c0*/  FSETP.GEU.AND P6, PT, R138, -126, PT ;  /* 0xc2fc00008a00780b */ /* 0x000fe40003fce000 */
[C---:B----4-:R-:W-:Y:S01]  /*43d0*/  HMMA.16816.F32 R84, R64.reuse, R56, R84 ;  /* 0x000000384054723c */ /* 0x050fe20000001854 */
[----:B------:R-:W4:Y:S07]  /*43e0*/  LDSM.16.MT88.2 R56, [R195+0x2000] ;  /* 0x00200000c338783b */ /* 0x000f2e0000004100 */
[----:B-----5:R-:W-:Y:S01]  /*43f0*/  HMMA.16816.F32 R120, R64, R136, R120 ;  /* 0x000000884078723c */ /* 0x020fe20000001878 */
[----:B------:R-:W-:-:S02]  /*4400*/  FADD R137, R188, R197 ;  /* 0x000000c5bc897221 */ /* 0x000fc40000000000 */
[----:B------:R-:W-:Y:S02]  /*4410*/  @!P6 FMUL R138, R138, 0.5 ;  /* 0x3f0000008a8ae820 */ /* 0x000fe40000400000 */
[----:B------:R-:W-:Y:S02]  /*4420*/  FADD R137, R196, R137 ;  /* 0x00000089c4897221 */ /* 0x000fe40000000000 */
[----:B------:R5:W1:Y:S01]  /*4430*/  MUFU.EX2 R207, R138 ;  /* 0x0000008a00cf7308 */ /* 0x000a620000000800 */
[C---:B--2---:R-:W-:Y:S01]  /*4440*/  HMMA.16816.F32 R76, R64.reuse, R140, R76 ;  /* 0x0000008c404c723c */ /* 0x044fe2000000184c */
[----:B------:R-:W-:Y:S04]  /*4450*/  LDSM.16.MT88.2 R140, [R193+0x3000] ;  /* 0x00300000c18c783b */ /* 0x000fe80000004100 */
[----:B-----5:R-:W-:Y:S03]  /*4460*/  LDSM.16.MT88.2 R138, [R191+0x3000] ;  /* 0x00300000bf8a783b */ /* 0x020fe60000004100 */
[----:B---3--:R-:W-:Y:S01]  /*4470*/  HMMA.16816.F32 R72, R64, R58, R72 ;  /* 0x0000003a4048723c */ /* 0x008fe20000001848 */
[----:B------:R-:W-:Y:S01]  /*4480*/  FADD R59, R192, R205 ;  /* 0x000000cdc03b7221 */ /* 0x000fe20000000000 */
[----:B------:R-:W-:-:S03]  /*4490*/  FADD R58, R190, R199 ;  /* 0x000000c7be3a7221 */ /* 0x000fc60000000000 */
[----:B------:R-:W-:Y:S01]  /*44a0*/  FADD R59, R214, R59 ;  /* 0x0000003bd63b7221 */ /* 0x000fe20000000000 */
[----:B-1----:R-:W-:Y:S01]  /*44b0*/  FADD R177, R137, R58 ;  /* 0x0000003a89b17221 */ /* 0x002fe20000000000 */
[----:B------:R-:W-:Y:S01]  /*44c0*/  @!P6 FMUL R207, R207, R207 ;  /* 0x000000cfcfcfe220 */ /* 0x000fe20000400000 */
[----:B------:R-:W-:-:S03]  /*44d0*/  F2FP.F16.F32.PACK_AB R58, R199, R190 ;  /* 0x000000bec73a723e */ /* 0x000fc600000000ff */
[----:B------:R-:W-:Y:S01]  /*44e0*/  FADD R136, R198, R207 ;  /* 0x000000cfc6887221 */ /* 0x000fe20000000000 */
[----:B------:R-:W1:Y:S03]  /*44f0*/  SHFL.BFLY PT, R190, R177, 0x1, 0x1f ;  /* 0x0c201f00b1be7f89 */ /* 0x000e6600000e0000 */
[----:B------:R-:W-:Y:S01]  /*4500*/  FADD R171, R59, R136 ;  /* 0x000000883bab7221 */ /* 0x000fe20000000000 */
[----:B----4-:R-:W-:Y:S01]  /*4510*/  HMMA.16816.F32 R68, R64, R56, R68 ;  /* 0x000000384044723c */ /* 0x010fe20000001844 */
[----:B------:R-:W-:Y:S01]  /*4520*/  LDSM.16.MT88.2 R136, [R195+0x3000] ;  /* 0x00300000c388783b */ /* 0x000fe20000004100 */
[----:B------:R-:W-:Y:S02]  /*4530*/  F2FP.F16.F32.PACK_AB R56, R197, R188 ;  /* 0x000000bcc538723e */ /* 0x000fe400000000ff */
[----:B------:R-:W-:Y:S01]  /*4540*/  F2FP.F16.F32.PACK_AB R57, R205, R192 ;  /* 0x000000c0cd39723e */ /* 0x000fe200000000ff */
[----:B------:R-:W-:Y:S01]  /*4550*/  LDSM.16.MT88.2 R64, [R194+0x3000] ;  /* 0x00300000c240783b */ /* 0x000fe20000004100 */
[----:B------:R-:W-:-:S03]  /*4560*/  F2FP.F16.F32.PACK_AB R59, R207, R198 ;  /* 0x000000c6cf3b723e */ /* 0x000fc600000000ff */
[----:B------:R-:W2:Y:S04]  /*4570*/  SHFL.BFLY PT, R188, R171, 0x1, 0x1f ;  /* 0x0c201f00abbc7f89 */ /* 0x000ea800000e0000 */
[----:B------:R-:W-:Y:S01]  /*4580*/  HMMA.16816.F32 R80, R56, R144, R80 ;  /* 0x000000903850723c */ /* 0x000fe20000001850 */
[----:B-1----:R-:W-:-:S07]  /*4590*/  FADD R190, R177, R190 ;  /* 0x000000beb1be7221 */ /* 0x002fce0000000000 */
[C---:B------:R-:W-:Y:S01]  /*45a0*/  HMMA.16816.F32 R76, R56.reuse, R142, R76 ;  /* 0x0000008e384c723c */ /* 0x040fe2000000184c */
[----:B------:R1:W3:Y:S07]  /*45b0*/  SHFL.BFLY PT, R143, R190, 0x2, 0x1f ;  /* 0x0c401f00be8f7f89 */ /* 0x0002ee00000e0000 */
[----:B------:R-:W-:Y:S01]  /*45c0*/  HMMA.16816.F32 R124, R56, R178, R124 ;  /* 0x000000b2387c723c */ /* 0x000fe2000000187c */
[----:B--2---:R-:W-:-:S07]  /*45d0*/  FADD R188, R171, R188 ;  /* 0x000000bcabbc7221 */ /* 0x004fce0000000000 */
[C---:B------:R-:W-:Y:S01]  /*45e0*/  HMMA.16816.F32 R116, R56.reuse, R172, R116 ;  /* 0x000000ac3874723c */ /* 0x040fe20000001874 */
[----:B------:R1:W2:Y:S07]  /*45f0*/  SHFL.BFLY PT, R145, R188, 0x2, 0x1f ;  /* 0x0c401f00bc917f89 */ /* 0x0002ae00000e0000 */
[C---:B------:R-:W-:Y:S08]  /*4600*/  HMMA.16816.F32 R112, R56.reuse, R168, R112 ;  /* 0x000000a83870723c */ /* 0x040ff00000001870 */
        /* <DEDUP_REMOVED lines=10> */
[----:B------:R-:W-:Y:S01]  /*46b0*/  HMMA.16816.F32 R56, R56, R64, R60 ;  /* 0x000000403838723c */ /* 0x000fe2000000183c */
[----:B------:R-:W-:-:S04]  /*46c0*/  NOP ;  /* 0x0000000000007918 */ /* 0x000fc80000000000 */
[----:B-123--:R-:W-:-:S15]  /*46d0*/  BRA.U UP0, `(.L_x_20) ;  /* 0x0000000100a47547 */ /* 0x00efde000b800000 */
[----:B------:R-:W-:Y:S01]  /*46e0*/  IADD3 R60, PT, PT, R14, 0xc0, RZ ;  /* 0x000000c00e3c7810 */ /* 0x000fe20007ffe0ff */
[----:B------:R-:W-:Y:S01]  /*46f0*/  VIADD R62, R175, 0xc0 ;  /* 0x000000c0af3e7836 */ /* 0x000fe20000000000 */
[----:B------:R-:W-:Y:S01]  /*4700*/  IADD3 R61, PT, PT, R181, 0xc0, RZ ;  /* 0x000000c0b53d7810 */ /* 0x000fe20007ffe0ff */
[----:B------:R-:W-:Y:S01]  /*4710*/  IMAD R67, R15, 0x8400, R2 ;  /* 0x000084000f437824 */ /* 0x000fe200078e0202 */
[----:B------:R-:W-:Y:S01]  /*4720*/  ISETP.GE.AND P0, PT, R60, UR9, PT ;  /* 0x000000093c007c0c */ /* 0x000fe2000bf06270 */
[----:B------:R-:W-:Y:S01]  /*4730*/  VIADD R151, R174, 0x6000 ;  /* 0x00006000ae977836 */ /* 0x000fe20000000000 */
[----:B------:R-:W-:Y:S01]  /*4740*/  IADD3 R66, PT, PT, R165, 0xc0, RZ ;  /* 0x000000c0a5427810 */ /* 0x000fe20007ffe0ff */
[----:B------:R-:W-:Y:S01]  /*4750*/  IMAD.IADD R141, R4, 0x1, R67 ;  /* 0x00000001048d7824 */ /* 0x000fe200078e0243 */
[----:B------:R-:W-:Y:S01]  /*4760*/  ISETP.GE.AND P1, PT, R61, UR9, PT ;  /* 0x000000093d007c0c */ /* 0x000fe2000bf26270 */
[----:B------:R-:W-:Y:S01]  /*4770*/  IMAD.WIDE.U32 R64, R151, 0x2, R212 ;  /* 0x0000000297407825 */ /* 0x000fe200078e00d4 */
[----:B------:R-:W-:-:S02]  /*4780*/  ISETP.GE.AND P2, PT, R62, UR9, PT ;  /* 0x000000093e007c0c */ /* 0x000fc4000bf46270 */
[----:B------:R-:W-:Y:S01]  /*4790*/  IADD3 R137, PT, PT, R12, 0x6000, RZ ;  /* 0x000060000c897810 */ /* 0x000fe20007ffe0ff */
[--C-:B------:R-:W-:Y:S01]  /*47a0*/  IMAD.IADD R157, R11, 0x1, R176.reuse ;  /* 0x000000010b9d7824 */ /* 0x100fe200078e02b0 */
[----:B------:R-:W-:Y:S01]  /*47b0*/  IADD3 R147, PT, PT, R180, 0x6000, RZ ;  /* 0x00006000b4937810 */ /* 0x000fe20007ffe0ff */
[----:B------:R-:W-:Y:S01]  /*47c0*/  IMAD.IADD R171, R10, 0x1, R176 ;  /* 0x000000010aab7824 */ /* 0x000fe200078e02b0 */
[----:B------:R-:W-:Y:S01]  /*47d0*/  ISETP.GE.AND P3, PT, R66, UR9, PT ;  /* 0x0000000942007c0c */ /* 0x000fe2000bf66270 */
[--C-:B------:R-:W-:Y:S01]  /*47e0*/  IMAD.WIDE.U32 R60, R137, 0x2, R212.reuse ;  /* 0x00000002893c7825 */ /* 0x100fe200078e00d4 */
[----:B------:R-:W-:Y:S02]  /*47f0*/  IADD3 R155, PT, PT, R164, 0x6000, RZ ;  /* 0x00006000a49b7810 */ /* 0x000fe40007ffe0ff */
[-C--:B------:R-:W-:Y:S01]  /*4800*/  IADD3 R139, PT, PT, R6, R67.reuse, RZ ;  /* 0x00000043068b7210 */ /* 0x080fe20007ffe0ff */
[----:B------:R-:W-:Y:S01]  /*4810*/  IMAD.WIDE.U32 R62, R147, 0x2, R212 ;  /* 0x00000002933e7825 */ /* 0x000fe200078e00d4 */
[----:B------:R-:W-:-:S02]  /*4820*/  IADD3 R149, PT, PT, R7, R67, RZ ;  /* 0x0000004307957210 */ /* 0x000fc40007ffe0ff */
[----:B------:R-:W-:Y:S01]  /*4830*/  IADD3 R153, PT, PT, R8, R67, RZ ;  /* 0x0000004308997210 */ /* 0x000fe20007ffe0ff */
[----:B------:R-:W-:Y:S01]  /*4840*/  IMAD.WIDE.U32 R66, R155, 0x2, R212 ;  /* 0x000000029b427825 */ /* 0x000fe200078e00d4 */
[----:B------:R-:W-:Y:S01]  /*4850*/  @!PT LDS RZ, [RZ] ;  /* 0x00000000fffff984 */ /* 0x000fe20000000800 */
[----:B------:R-:W-:Y:S01]  /*4860*/  @!PT LDS RZ, [RZ] ;  /* 0x00000000fffff984 */ /* 0x000fe20000000800 */
[----:B------:R-:W-:Y:S01]  /*4870*/  @!PT LDS RZ, [RZ] ;  /* 0x00000000fffff984 */ /* 0x000fe20000000800 */
[----:B------:R1:W-:Y:S01]  /*4880*/  LDGSTS.E.128 [R139], desc[UR6][R60.64], !P0 ;  /* 0x000000003c8b7fae */ /* 0x0003e2000c1a1806 */
[-C--:B------:R-:W-:Y:S02]  /*4890*/  IADD3 R159, PT, PT, R5, R176.reuse, RZ ;  /* 0x000000b0059f7210 */ /* 0x080fe40007ffe0ff */
[----:B------:R-:W-:Y:S01]  /*48a0*/  IMAD.WIDE.U32 R136, R137, 0x2, R210 ;  /* 0x0000000289887825 */ /* 0x000fe200078e00d2 */
[----:B------:R2:W-:Y:S01]  /*48b0*/  LDGSTS.E.128 [R141], desc[UR6][R62.64], !P1 ;  /* 0x000000003e8d7fae */ /* 0x0005e2000c9a1806 */
[----:B------:R-:W-:-:S03]  /*48c0*/  IADD3 R169, PT, PT, R9, R176, RZ ;  /* 0x000000b009a97210 */ /* 0x000fc60007ffe0ff */
[----:B------:R3:W-:Y:S01]  /*48d0*/  LDGSTS.E.128 [R149], desc[UR6][R64.64], !P2 ;  /* 0x0000000040957fae */ /* 0x0007e2000d1a1806 */
[----:B-1----:R-:W-:-:S03]  /*48e0*/  IMAD.WIDE.U32 R60, R147, 0x2, R210 ;  /* 0x00000002933c7825 */ /* 0x002fc600078e00d2 */
[----:B------:R3:W-:Y:S01]  /*48f0*/  LDGSTS.E.128 [R153], desc[UR6][R66.64], !P3 ;  /* 0x0000000042997fae */ /* 0x0007e2000d9a1806 */
[----:B--2---:R-:W-:-:S03]  /*4900*/  IMAD.WIDE.U32 R62, R151, 0x2, R210 ;  /* 0x00000002973e7825 */ /* 0x004fc600078e00d2 */
[----:B------:R3:W-:Y:S01]  /*4910*/  LDGSTS.E.128 [R157], desc[UR6][R136.64], !P0 ;  /* 0x00000000889d7fae */ /* 0x0007e2000c1a1806 */
[----:B------:R-:W-:-:S03]  /*4920*/  IMAD.WIDE.U32 R138, R155, 0x2, R210 ;  /* 0x000000029b8a7825 */ /* 0x000fc600078e00d2 */
[----:B------:R3:W-:Y:S04]  /*4930*/  LDGSTS.E.128 [R159], desc[UR6][R60.64], !P1 ;  /* 0x000000003c9f7fae */ /* 0x0007e8000c9a1806 */
[----:B------:R3:W-:Y:S04]  /*4940*/  LDGSTS.E.128 [R169], desc[UR6][R62.64], !P2 ;  /* 0x000000003ea97fae */ /* 0x0007e8000d1a1806 */
[----:B------:R3:W-:Y:S04]  /*4950*/  LDGSTS.E.128 [R171], desc[UR6][R138.64], !P3 ;  /* 0x000000008aab7fae */ /* 0x0007e8000d9a1806 */
[----:B------:R-:W0:Y:S02]  /*4960*/  LDGDEPBAR ;  /* 0x00000000000079af */ /* 0x000e240000000000 */
.L_x_20:
[----:B------:R-:W-:Y:S01]  /*4970*/  UIADD3 UR5, UPT, UPT, UR4, -0x80, URZ ;  /* 0xffffff8004057890 */ /* 0x000fe2000fffe0ff */
[----:B------:R-:W-:Y:S01]  /*4980*/  FADD R143, R190, R143 ;  /* 0x0000008fbe8f7221 */ /* 0x000fe20000000000 */
[----:B------:R-:W-:Y:S02]  /*4990*/  FADD R188, R188, R145 ;  /* 0x00000091bcbc7221 */ /* 0x000fe40000000000 */
[----:B------:R-:W-:Y:S01]  /*49a0*/  UISETP.GE.AND UP1, UPT, UR5, UR9, UPT ;  /* 0x000000090500728c */ /* 0x000fe2000bf26270 */
[----:B------:R-:W-:Y:S01]  /*49b0*/  FFMA R163, R184, R163, R143 ;  /* 0x000000a3b8a37223 */ /* 0x000fe2000000008f */
[----:B------:R-:W-:-:S07]  /*49c0*/  FFMA R162, R167, R162, R188 ;  /* 0x000000a2a7a27223 */ /* 0x000fce00000000bc */
[----:B------:R-:W-:Y:S05]  /*49d0*/  BRA.U UP1, `(.L_x_3) ;  /* 0x0000000101547547 */ /* 0x000fea000b800000 */
[----:B------:R-:W-:Y:S05]  /*49e0*/  BRA.U UP0, `(.L_x_21) ;  /* 0x0000000100087547 */ /* 0x000fea000b800000 */
[----:B------:R-:W-:-:S04]  /*49f0*/  DEPBAR.LE SB0, 0x2 ;  /* 0x000080800000791a */ /* 0x000fc80000000000 */
[----:B------:R-:W-:Y:S05]  /*4a00*/  BRA `(.L_x_22) ;  /* 0x0000000000047947 */ /* 0x000fea0003800000 */
.L_x_21:
[----:B------:R-:W-:-:S04]  /*4a10*/  DEPBAR.LE SB0, 0x0 ;  /* 0x000080000000791a */ /* 0x000fc80000000000 */
.L_x_22:
[----:B------:R-:W-:Y:S01]  /*4a20*/  BAR.SYNC.DEFER_BLOCKING 0x0 ;  /* 0x0000000000007b1d */ /* 0x000fe20000010000 */
[----:B------:R-:W-:Y:S01]  /*4a30*/  ISETP.NE.AND P0, PT, R15, 0x2, PT ;  /* 0x000000020f00780c */ /* 0x000fe20003f05270 */
[----:B------:R-:W-:Y:S01]  /*4a40*/  VIADD R165, R165, 0x40 ;  /* 0x00000040a5a57836 */ /* 0x000fe20000000000 */
[----:B------:R-:W-:Y:S01]  /*4a50*/  IADD3 R15, PT, PT, R15, 0x1, RZ ;  /* 0x000000010f0f7810 */ /* 0x000fe20007ffe0ff */
[----:B------:R-:W-:Y:S01]  /*4a60*/  VIADD R180, R180, 0x2000 ;  /* 0x00002000b4b47836 */ /* 0x000fe20000000000 */
[----:B------:R-:W-:Y:S01]  /*4a70*/  IADD3 R164, PT, PT, R164, 0x2000, RZ ;  /* 0x00002000a4a47810 */ /* 0x000fe20007ffe0ff */
[----:B------:R-:W-:Y:S01]  /*4a80*/  VIADD R14, R14, 0x40 ;  /* 0x000000400e0e7836 */ /* 0x000fe20000000000 */
[----:B------:R-:W-:Y:S01]  /*4a90*/  IADD3 R174, PT, PT, R174, 0x2000, RZ ;  /* 0x00002000aeae7810 */ /* 0x000fe20007ffe0ff */
[----:B------:R-:W-:Y:S01]  /*4aa0*/  IMAD.MOV.U32 R207, RZ, RZ, R170 ;  /* 0x000000ffffcf7224 */ /* 0x000fe200078e00aa */
[----:B------:R-:W-:Y:S01]  /*4ab0*/  IADD3 R175, PT, PT, R175, 0x40, RZ ;  /* 0x00000040afaf7810 */ /* 0x000fe20007ffe0ff */
[----:B------:R-:W-:Y:S01]  /*4ac0*/  UIADD3 UR4, UPT, UPT, UR4, 0x40, URZ ;  /* 0x0000004004047890 */ /* 0x000fe2000fffe0ff */
[----:B------:R-:W-:-:S02]  /*4ad0*/  IADD3 R181, PT, PT, R181, 0x40, RZ ;  /* 0x00000040b5b57810 */ /* 0x000fc40007ffe0ff */
[----:B------:R-:W-:Y:S02]  /*4ae0*/  IADD3 R12, PT, PT, R12, 0x2000, RZ ;  /* 0x000020000c0c7810 */ /* 0x000fe40007ffe0ff */
[----:B------:R-:W-:Y:S02]  /*4af0*/  IADD3 R13, PT, PT, R13, 0x40, RZ ;  /* 0x000000400d0d7810 */ /* 0x000fe40007ffe0ff */
[----:B------:R-:W-:Y:S02]  /*4b00*/  MOV R205, R166 ;  /* 0x000000a600cd7202 */ /* 0x000fe40000000f00 */
[----:B------:R-:W-:Y:S01]  /*4b10*/  SEL R15, R15, RZ, P0 ;  /* 0x000000ff0f0f7207 */ /* 0x000fe20000000000 */
[----:B------:R-:W-:Y:S06]  /*4b20*/  BRA `(.L_x_23) ;  /* 0xffffffc400e07947 */ /* 0x000fec000383ffff */
.L_x_3:
[C---:B------:R-:W-:Y:S01]  /*4b30*/  IADD3 R2, PT, PT, R163.reuse, 0x1800000, RZ ;  /* 0x01800000a3027810 */ /* 0x040fe20007ffe0ff */
[----:B------:R-:W-:Y:S01]  /*4b40*/  BSSY.RECONVERGENT B0, `(.L_x_24) ;  /* 0x000000c000007945 */ /* 0x000fe20003800200 */
[----:B------:R-:W-:Y:S02]  /*4b50*/  FSETP.GT.AND P3, PT, R163, RZ, PT ;  /* 0x000000ffa300720b */ /* 0x000fe40003f64000 */
[----:B------:R-:W-:-:S04]  /*4b60*/  LOP3.LUT R2, R2, 0x7f800000, RZ, 0xc0, !PT ;  /* 0x7f80000002027812 */ /* 0x000fc800078ec0ff */
[----:B------:R-:W-:-:S13]  /*4b70*/  ISETP.GT.U32.AND P0, PT, R2, 0x1ffffff, PT ;  /* 0x01ffffff0200780c */ /* 0x000fda0003f04070 */
[----:B------:R-:W-:Y:S05]  /*4b80*/  @P0 BRA `(.L_x_25) ;  /* 0x00000000000c0947 */ /* 0x000fea0003800000 */
[----:B------:R-:W-:-:S07]  /*4b90*/  MOV R8, 0x4bb0 ;  /* 0x00004bb000087802 */ /* 0x000fce0000000f00 */
[----:B---3-5:R-:W-:Y:S05]  /*4ba0*/  CALL.REL.NOINC `($__internal_0_$__cuda_sm20_rcp_rn_f32_slowpath) ;  /* 0x0000001000107944 */ /* 0x028fea0003c00000 */
[----:B------:R-:W-:Y:S05]  /*4bb0*/  BRA `(.L_x_26) ;  /* 0x0000000000107947 */ /* 0x000fea0003800000 */
.L_x_25:
[----:B------:R-:W1:Y:S02]  /*4bc0*/  MUFU.RCP R2, R163 ;  /* 0x000000a300027308 */ /* 0x000e640000001000 */
[----:B-1----:R-:W-:-:S04]  /*4bd0*/  FFMA R4, R2, R163, -1 ;  /* 0xbf80000002047423 */ /* 0x002fc800000000a3 */
[----:B------:R-:W-:-:S04]  /*4be0*/  FADD.FTZ R5, -R4, -RZ ;  /* 0x800000ff04057221 */ /* 0x000fc80000010100 */
[----:B------:R-:W-:-:S07]  /*4bf0*/  FFMA R2, R2, R5, R2 ;  /* 0x0000000502027223 */ /* 0x000fce0000000002 */
.L_x_26:
[----:B------:R-:W-:Y:S05]  /*4c00*/  BSYNC.RECONVERGENT B0 ;  /* 0x0000000000007941 */ /* 0x000fea0003800200 */
.L_x_24:
[C---:B------:R-:W-:Y:S01]  /*4c10*/  VIADD R4, R162.reuse, 0x1800000 ;  /* 0x01800000a2047836 */ /* 0x040fe20000000000 */
[----:B------:R-:W-:Y:S01]  /*4c20*/  BSSY.RECONVERGENT B0, `(.L_x_27) ;  /* 0x000000e000007945 */ /* 0x000fe20003800200 */
[----:B------:R-:W-:Y:S02]  /*4c30*/  FSETP.GT.AND P4, PT, R162, RZ, PT ;  /* 0x000000ffa200720b */ /* 0x000fe40003f84000 */
[----:B------:R-:W-:Y:S02]  /*4c40*/  FSEL R9, R2, RZ, P3 ;  /* 0x000000ff02097208 */ /* 0x000fe40001800000 */
[----:B------:R-:W-:-:S04]  /*4c50*/  LOP3.LUT R4, R4, 0x7f800000, RZ, 0xc0, !PT ;  /* 0x7f80000004047812 */ /* 0x000fc800078ec0ff */
[----:B------:R-:W-:-:S13]  /*4c60*/  ISETP.GT.U32.AND P0, PT, R4, 0x1ffffff, PT ;  /* 0x01ffffff0400780c */ /* 0x000fda0003f04070 */
[----:B------:R-:W-:Y:S05]  /*4c70*/  @P0 BRA `(.L_x_28) ;  /* 0x0000000000100947 */ /* 0x000fea0003800000 */
[----:B------:R-:W-:Y:S02]  /*4c80*/  MOV R163, R162 ;  /* 0x000000a200a37202 */ /* 0x000fe40000000f00 */
[----:B------:R-:W-:-:S07]  /*4c90*/  MOV R8, 0x4cb0 ;  /* 0x00004cb000087802 */ /* 0x000fce0000000f00 */
[----:B---3-5:R-:W-:Y:S05]  /*4ca0*/  CALL.REL.NOINC `($__internal_0_$__cuda_sm20_rcp_rn_f32_slowpath) ;  /* 0x0000000c00d07944 */ /* 0x028fea0003c00000 */
[----:B------:R-:W-:Y:S05]  /*4cb0*/  BRA `(.L_x_29) ;  /* 0x0000000000107947 */ /* 0x000fea0003800000 */
.L_x_28:
[----:B------:R-:W1:Y:S02]  /*4cc0*/  MUFU.RCP R5, R162 ;  /* 0x000000a200057308 */ /* 0x000e640000001000 */
[----:B-1----:R-:W-:-:S04]  /*4cd0*/  FFMA R2, R5, R162, -1 ;  /* 0xbf80000005027423 */ /* 0x002fc800000000a2 */
[----:B------:R-:W-:-:S04]  /*4ce0*/  FADD.FTZ R2, -R2, -RZ ;  /* 0x800000ff02027221 */ /* 0x000fc80000010100 */
[----:B------:R-:W-:-:S07]  /*4cf0*/  FFMA R2, R5, R2, R5 ;  /* 0x0000000205027223 */ /* 0x000fce0000000005 */
.L_x_29:
[----:B------:R-:W-:Y:S05]  /*4d00*/  BSYNC.RECONVERGENT B0 ;  /* 0x0000000000007941 */ /* 0x000fea0003800200 */
.L_x_27:
[----:B------:R-:W-:Y:S01]  /*4d10*/  FSEL R2, R2, RZ, P4 ;  /* 0x000000ff02027208 */ /* 0x000fe20002000000 */
[C---:B------:R-:W-:Y:S01]  /*4d20*/  FMUL R124, R9.reuse, R124 ;  /* 0x0000007c097c7220 */ /* 0x040fe20000400000 */
[----:B------:R-:W-:Y:S01]  /*4d30*/  IADD3 R208, PT, PT, R208, R203, RZ ;  /* 0x000000cbd0d07210 */ /* 0x000fe20007ffe0ff */
[C---:B------:R-:W-:Y:S01]  /*4d40*/  FMUL R125, R9.reuse, R125 ;  /* 0x0000007d097d7220 */ /* 0x040fe20000400000 */
        /* <DEDUP_REMOVED lines=29> */
[----:B------:R-:W-:Y:S01]  /*4f20*/  FMUL R57, R9, R57 ;  /* 0x0000003909397220 */ /* 0x000fe20000400000 */
[----:B------:R-:W-:Y:S01]  /*4f30*/  LEA R5, R208, R201, 0x7 ;  /* 0x000000c9d0057211 */ /* 0x000fe200078e38ff */
        /* <DEDUP_REMOVED lines=32> */
[----:B------:R-:W1:Y:S01]  /*5140*/  LDCU UR4, c[0x0][0x3b0] ;  /* 0x00007600ff0477ac */ /* 0x000e620008000800 */
[----:B------:R-:W-:Y:S01]  /*5150*/  F2FP.F16.F32.PACK_AB R124, R125, R124 ;  /* 0x0000007c7d7c723e */ /* 0x000fe200000000ff */
[----:B------:R-:W-:Y:S01]  /*5160*/  IMAD.U32 R5, R5, 0x2, R202 ;  /* 0x0000000205057824 */ /* 0x000fe200078e00ca */
[----:B------:R-:W-:Y:S01]  /*5170*/  F2FP.F16.F32.PACK_AB R116, R117, R116 ;  /* 0x000000747574723e */ /* 0x000fe200000000ff */
[----:B------:R-:W-:Y:S01]  /*5180*/  IMAD.IADD R206, R206, 0x1, R187 ;  /* 0x00000001cece7824 */ /* 0x000fe200078e02bb */
[----:B------:R-:W-:Y:S01]  /*5190*/  F2FP.F16.F32.PACK_AB R112, R113, R112 ;  /* 0x000000707170723e */ /* 0x000fe200000000ff */
[----:B------:R-:W-:Y:S01]  /*51a0*/  BSSY.RECONVERGENT B0, `(.L_x_30) ;  /* 0x0000063000007945 */ /* 0x000fe20003800200 */
[----:B------:R-:W-:Y:S01]  /*51b0*/  F2FP.F16.F32.PACK_AB R108, R109, R108 ;  /* 0x0000006c6d6c723e */ /* 0x000fe200000000ff */
[----:B------:R-:W-:Y:S01]  /*51c0*/  STS [R5], R124 ;  /* 0x0000007c05007388 */ /* 0x000fe20000000800 */
[----:B------:R-:W-:Y:S01]  /*51d0*/  F2FP.F16.F32.PACK_AB R104, R105, R104 ;  /* 0x000000686968723e */ /* 0x000fe200000000ff */
[----:B------:R-:W-:Y:S01]  /*51e0*/  VIADD R2, R206, 0x10 ;  /* 0x00000010ce027836 */ /* 0x000fe20000000000 */
[----:B------:R-:W-:Y:S01]  /*51f0*/  F2FP.F16.F32.PACK_AB R100, R101, R100 ;  /* 0x000000646564723e */ /* 0x000fe200000000ff */
[----:B------:R-:W-:Y:S01]  /*5200*/  STS [R5+0x10], R116 ;  /* 0x0000107405007388 */ /* 0x000fe20000000800 */
[----:B------:R-:W-:-:S02]  /*5210*/  F2FP.F16.F32.PACK_AB R96, R97, R96 ;  /* 0x000000606160723e */ /* 0x000fc400000000ff */
[----:B------:R-:W-:Y:S01]  /*5220*/  F2FP.F16.F32.PACK_AB R92, R93, R92 ;  /* 0x0000005c5d5c723e */ /* 0x000fe200000000ff */
[----:B------:R-:W-:Y:S01]  /*5230*/  STS [R5+0x20], R112 ;  /* 0x0000207005007388 */ /* 0x000fe20000000800 */
[----:B------:R-:W-:Y:S02]  /*5240*/  F2FP.F16.F32.PACK_AB R88, R89, R88 ;  /* 0x000000585958723e */ /* 0x000fe400000000ff */
[----:B------:R-:W-:Y:S01]  /*5250*/  F2FP.F16.F32.PACK_AB R84, R85, R84 ;  /* 0x000000545554723e */ /* 0x000fe200000000ff */
[----:B------:R-:W-:Y:S01]  /*5260*/  STS [R5+0x30], R108 ;  /* 0x0000306c05007388 */ /* 0x000fe20000000800 */
[----:B------:R-:W-:Y:S02]  /*5270*/  F2FP.F16.F32.PACK_AB R80, R81, R80 ;  /* 0x000000505150723e */ /* 0x000fe400000000ff */
        /* <DEDUP_REMOVED lines=32> */
[----:B-1----:R-:W-:Y:S02]  /*5480*/  ISETP.GE.AND P6, PT, R206, UR4, PT ;  /* 0x00000004ce007c0c */ /* 0x002fe4000bfc6270 */
[----:B------:R-:W-:Y:S01]  /*5490*/  LEA R186, R187, R186, 0x7 ;  /* 0x000000babbba7211 */ /* 0x000fe200078e38ff */
[----:B------:R-:W-:Y:S01]  /*54a0*/  STS [R5+0x870], R94 ;  /* 0x0008705e05007388 */ /* 0x000fe20000000800 */
[----:B------:R-:W-:Y:S02]  /*54b0*/  SHF.L.U32 R0, R0, 0xe, RZ ;  /* 0x0000000e00007819 */ /* 0x000fe400000006ff */
[----:B------:R-:W-:Y:S01]  /*54c0*/  LEA R202, R186, R202, 0x1 ;  /* 0x000000cabaca7211 */ /* 0x000fe200078e08ff */
[----:B------:R-:W-:Y:S01]  /*54d0*/  STS [R5+0x80], R88 ;  /* 0x0000805805007388 */ /* 0x000fe20000000800 */
[----:B------:R-:W-:-:S02]  /*54e0*/  IADD3 R13, P0, PT, R204, R0, RZ ;  /* 0x00000000cc0d7210 */ /* 0x000fc40007f1e0ff */
[----:B------:R-:W-:Y:S01]  /*54f0*/  ISETP.GE.AND P5, PT, R2, UR4, PT ;  /* 0x0000000402007c0c */ /* 0x000fe2000bfa6270 */
[----:B------:R-:W-:Y:S01]  /*5500*/  STS [R5+0x880], R90 ;  /* 0x0008805a05007388 */ /* 0x000fe20000000800 */
[----:B------:R-:W-:Y:S01]  /*5510*/  LEA.HI.X.SX32 R12, R0, R3, 0x1, P0 ;  /* 0x00000003000c7211 */ /* 0x000fe200000f0eff */
[----:B------:R-:W1:Y:S01]  /*5520*/  @!P6 LDC.64 R6, c[0x0][0x398] ;  /* 0x0000e600ff06eb82 */ /* 0x000e620000000a00 */
[----:B------:R-:W-:Y:S01]  /*5530*/  IADD3 R0, PT, PT, R206, 0x20, RZ ;  /* 0x00000020ce007810 */ /* 0x000fe20007ffe0ff */
[----:B------:R-:W-:Y:S01]  /*5540*/  STS [R5+0x90], R84 ;  /* 0x0000905405007388 */ /* 0x000fe20000000800 */
[----:B------:R-:W-:Y:S02]  /*5550*/  @!P6 IADD3 R4, P0, PT, R186, R13, RZ ;  /* 0x0000000dba04e210 */ /* 0x000fe40007f1e0ff */
[----:B------:R-:W-:Y:S01]  /*5560*/  ISETP.GE.AND P4, PT, R0, UR4, PT ;  /* 0x0000000400007c0c */ /* 0x000fe2000bf86270 */
[----:B------:R-:W-:Y:S01]  /*5570*/  STS [R5+0x890], R86 ;  /* 0x0008905605007388 */ /* 0x000fe20000000800 */
[----:B------:R-:W-:Y:S01]  /*5580*/  IADD3 R3, PT, PT, R206, 0x30, RZ ;  /* 0x00000030ce037810 */ /* 0x000fe20007ffe0ff */
[----:B------:R-:W-:-:S02]  /*5590*/  @!P6 IMAD.X R0, RZ, RZ, R12, P0 ;  /* 0x000000ffff00e224 */ /* 0x000fc400000e060c */
[----:B------:R-:W-:Y:S01]  /*55a0*/  STS [R5+0xa0], R80 ;  /* 0x0000a05005007388 */ /* 0x000fe20000000800 */
[----:B------:R-:W-:-:S03]  /*55b0*/  ISETP.GE.AND P3, PT, R3, UR4, PT ;  /* 0x0000000403007c0c */ /* 0x000fc6000bf66270 */
[----:B------:R-:W-:Y:S04]  /*55c0*/  STS [R5+0x8a0], R82 ;  /* 0x0008a05205007388 */ /* 0x000fe80000000800 */
[----:B------:R-:W-:Y:S04]  /*55d0*/  STS [R5+0xb0], R76 ;  /* 0x0000b04c05007388 */ /* 0x000fe80000000800 */
[----:B------:R-:W-:Y:S01]  /*55e0*/  STS [R5+0x8b0], R78 ;  /* 0x0008b04e05007388 */ /* 0x000fe20000000800 */
[----:B-1----:R-:W-:-:S03]  /*55f0*/  @!P6 LEA R2, P0, R4, R6, 0x1 ;  /* 0x000000060402e211 */ /* 0x002fc600078008ff */
[----:B------:R-:W-:Y:S01]  /*5600*/  STS [R5+0xc0], R120 ;  /* 0x0000c07805007388 */ /* 0x000fe20000000800 */
[----:B------:R-:W-:Y:S02]  /*5610*/  IADD3 R6, PT, PT, R206, 0x50, RZ ;  /* 0x00000050ce067810 */ /* 0x000fe40007ffe0ff */
[----:B------:R-:W-:Y:S01]  /*5620*/  @!P6 LEA.HI.X R3, R4, R7, R0, 0x1, P0 ;  /* 0x000000070403e211 */ /* 0x000fe200000f0c00 */
[----:B------:R-:W-:Y:S01]  /*5630*/  STS [R5+0x8c0], R122 ;  /* 0x0008c07a05007388 */ /* 0x000fe20000000800 */
[----:B------:R-:W-:Y:S01]  /*5640*/  VIADD R0, R206, 0x60 ;  /* 0x00000060ce007836 */ /* 0x000fe20000000000 */
[----:B------:R-:W-:Y:S02]  /*5650*/  ISETP.GE.AND P1, PT, R6, UR4, PT ;  /* 0x0000000406007c0c */ /* 0x000fe4000bf26270 */
[----:B------:R-:W-:Y:S02]  /*5660*/  STS [R5+0xd0], R72 ;  /* 0x0000d04805007388 */ /* 0x000fe40000000800 */
[----:B------:R-:W-:-:S02]  /*5670*/  ISETP.GE.AND P0, PT, R0, UR4, PT ;  /* 0x0000000400007c0c */ /* 0x000fc4000bf06270 */
[----:B------:R-:W-:Y:S04]  /*5680*/  STS [R5+0x8d0], R74 ;  /* 0x0008d04a05007388 */ /* 0x000fe80000000800 */
[----:B------:R-:W-:Y:S04]  /*5690*/  STS [R5+0xe0], R68 ;  /* 0x0000e04405007388 */ /* 0x000fe80000000800 */
[----:B------:R-:W-:Y:S04]  /*56a0*/  STS [R5+0x8e0], R70 ;  /* 0x0008e04605007388 */ /* 0x000fe80000000800 */
[----:B------:R-:W-:Y:S04]  /*56b0*/  STS [R5+0xf0], R56 ;  /* 0x0000f03805007388 */ /* 0x000fe80000000800 */
[----:B------:R1:W-:Y:S01]  /*56c0*/  STS [R5+0x8f0], R58 ;  /* 0x0008f03a05007388 */ /* 0x0003e20000000800 */
[----:B------:R-:W-:Y:S01]  /*56d0*/  BAR.SYNC.DEFER_BLOCKING 0x0 ;  /* 0x0000000000007b1d */ /* 0x000fe20000010000 */
[----:B-1----:R-:W-:-:S02]  /*56e0*/  IADD3 R5, PT, PT, R206, 0x40, RZ ;  /* 0x00000040ce057810 */ /* 0x002fc40007ffe0ff */
[----:B------:R-:W-:Y:S02]  /*56f0*/  IADD3 R206, PT, PT, R206, 0x70, RZ ;  /* 0x00000070cece7810 */ /* 0x000fe40007ffe0ff */
[----:B------:R-:W-:Y:S01]  /*5700*/  ISETP.GE.AND P2, PT, R5, UR4, PT ;  /* 0x0000000405007c0c */ /* 0x000fe2000bf46270 */
[----:B------:R-:W1:Y:S04]  /*5710*/  @!P6 LDS.128 R8, [R202] ;  /* 0x00000000ca08e984 */ /* 0x000e680000000c00 */
[----:B-1----:R1:W-:Y:S01]  /*5720*/  @!P6 STG.E.128 desc[UR6][R2.64], R8 ;  /* 0x000000080200e986 */ /* 0x0023e2000c101d06 */
[----:B------:R-:W-:Y:S01]  /*5730*/  ISETP.GE.AND P6, PT, R206, UR4, PT ;  /* 0x00000004ce007c0c */ /* 0x000fe2000bfc6270 */
[----:B------:R-:W-:-:S12]  /*5740*/  @P5 BRA `(.L_x_31) ;  /* 0x0000000000205947 */ /* 0x000fd80003800000 */
[----:B------:R-:W2:Y:S01]  /*5750*/  LDS.128 R4, [R202+0x1000] ;  /* 0x00100000ca047984 */ /* 0x000ea20000000c00 */
[----:B------:R-:W4:Y:S01]  /*5760*/  LDCU.64 UR8, c[0x0][0x398] ;  /* 0x00007300ff0877ac */ /* 0x000f220008000a00 */
[----:B------:R-:W-:-:S04]  /*5770*/  LOP3.LUT R0, R186, 0x800, RZ, 0xfc, !PT ;  /* 0x00000800ba007812 */ /* 0x000fc800078efcff */
[----:B------:R-:W-:-:S04]  /*5780*/  IADD3 R0, P5, PT, R0, R13, RZ ;  /* 0x0000000d00007210 */ /* 0x000fc80007fbe0ff */
[----:B-1----:R-:W-:Y:S02]  /*5790*/  IADD3.X R3, PT, PT, RZ, R12, RZ, P5, !PT ;  /* 0x0000000cff037210 */ /* 0x002fe40002ffe4ff */
[----:B----4-:R-:W-:-:S04]  /*57a0*/  LEA R2, P5, R0, UR8, 0x1 ;  /* 0x0000000800027c11 */ /* 0x010fc8000f8a08ff */
[----:B------:R-:W-:-:S05]  /*57b0*/  LEA.HI.X R3, R0, UR9, R3, 0x1, P5 ;  /* 0x0000000900037c11 */ /* 0x000fca000a8f0c03 */
[----:B--2---:R2:W-:Y:S04]  /*57c0*/  STG.E.128 desc[UR6][R2.64], R4 ;  /* 0x0000000402007986 */ /* 0x0045e8000c101d06 */
.L_x_31:
[----:B------:R-:W-:Y:S05]  /*57d0*/  BSYNC.RECONVERGENT B0 ;  /* 0x0000000000007941 */ /* 0x000fea0003800200 */
.L_x_30:
[----:B------:R-:W-:Y:S04]  /*57e0*/  BSSY.RECONVERGENT B0, `(.L_x_32) ;  /* 0x000000a000007945 */ /* 0x000fe80003800200 */
[----:B------:R-:W-:Y:S05]  /*57f0*/  @P4 BRA `(.L_x_33) ;  /* 0x0000000000204947 */ /* 0x000fea0003800000 */
[----:B--2---:R-:W2:Y:S01]  /*5800*/  LDS.128 R4, [R202+0x2000] ;  /* 0x00200000ca047984 */ /* 0x004ea20000000c00 */
[----:B------:R-:W4:Y:S01]  /*5810*/  LDCU.64 UR8, c[0x0][0x398] ;  /* 0x00007300ff0877ac */ /* 0x000f220008000a00 */
[----:B------:R-:W-:-:S04]  /*5820*/  LOP3.LUT R0, R186, 0x1000, RZ, 0xfc, !PT ;  /* 0x00001000ba007812 */ /* 0x000fc800078efcff */
[----:B------:R-:W-:-:S05]  /*5830*/  IADD3 R0, P4, PT, R0, R13, RZ ;  /* 0x0000000d00007210 */ /* 0x000fca0007f9e0ff */
[----:B-1----:R-:W-:Y:S01]  /*5840*/  IMAD.X R3, RZ, RZ, R12, P4 ;  /* 0x000000ffff037224 */ /* 0x002fe200020e060c */
[----:B----4-:R-:W-:-:S04]  /*5850*/  LEA R2, P4, R0, UR8, 0x1 ;  /* 0x0000000800027c11 */ /* 0x010fc8000f8808ff */
[----:B------:R-:W-:-:S05]  /*5860*/  LEA.HI.X R3, R0, UR9, R3, 0x1, P4 ;  /* 0x0000000900037c11 */ /* 0x000fca000a0f0c03 */
[----:B--2---:R4:W-:Y:S04]  /*5870*/  STG.E.128 desc[UR6][R2.64], R4 ;  /* 0x0000000402007986 */ /* 0x0049e8000c101d06 */
.L_x_33:
[----:B------:R-:W-:Y:S05]  /*5880*/  BSYNC.RECONVERGENT B0 ;  /* 0x0000000000007941 */ /* 0x000fea0003800200 */
.L_x_32:
[----:B------:R-:W-:Y:S04]  /*5890*/  BSSY.RECONVERGENT B0, `(.L_x_34) ;  /* 0x000000a000007945 */ /* 0x000fe80003800200 */
[----:B------:R-:W-:Y:S05]  /*58a0*/  @P3 BRA `(.L_x_35) ;  /* 0x0000000000203947 */ /* 0x000fea0003800000 */
[----:B--2-4-:R-:W2:Y:S01]  /*58b0*/  LDS.128 R4, [R202+0x3000] ;  /* 0x00300000ca047984 */ /* 0x014ea20000000c00 */
[----:B------:R-:W4:Y:S01]  /*58c0*/  LDCU.64 UR8, c[0x0][0x398] ;  /* 0x00007300ff0877ac */ /* 0x000f220008000a00 */
[----:B------:R-:W-:-:S04]  /*58d0*/  LOP3.LUT R0, R186, 0x1800, RZ, 0xfc, !PT ;  /* 0x00001800ba007812 */ /* 0x000fc800078efcff */
[----:B------:R-:W-:-:S04]  /*58e0*/  IADD3 R0, P3, PT, R0, R13, RZ ;  /* 0x0000000d00007210 */ /* 0x000fc80007f7e0ff */
[----:B-1----:R-:W-:Y:S02]  /*58f0*/  IADD3.X R3, PT, PT, RZ, R12, RZ, P3, !PT ;  /* 0x0000000cff037210 */ /* 0x002fe40001ffe4ff */
[----:B----4-:R-:W-:-:S04]  /*5900*/  LEA R2, P3, R0, UR8, 0x1 ;  /* 0x0000000800027c11 */ /* 0x010fc8000f8608ff */
[----:B------:R-:W-:-:S05]  /*5910*/  LEA.HI.X R3, R0, UR9, R3, 0x1, P3 ;  /* 0x0000000900037c11 */ /* 0x000fca00098f0c03 */
[----:B--2---:R1:W-:Y:S04]  /*5920*/  STG.E.128 desc[UR6][R2.64], R4 ;  /* 0x0000000402007986 */ /* 0x0043e8000c101d06 */
.L_x_35:
[----:B------:R-:W-:Y:S05]  /*5930*/  BSYNC.RECONVERGENT B0 ;  /* 0x0000000000007941 */ /* 0x000fea0003800200 */
.L_x_34:
[----:B------:R-:W-:Y:S04]  /*5940*/  BSSY.RECONVERGENT B0, `(.L_x_36) ;  /* 0x000000a000007945 */ /* 0x000fe80003800200 */
[----:B------:R-:W-:Y:S05]  /*5950*/  @P2 BRA `(.L_x_37) ;  /* 0x0000000000202947 */ /* 0x000fea0003800000 */
[----:B-12-4-:R-:W1:Y:S01]  /*5960*/  LDS.128 R4, [R202+0x4000] ;  /* 0x00400000ca047984 */ /* 0x016e620000000c00 */
[----:B------:R-:W2:Y:S01]  /*5970*/  LDCU.64 UR8, c[0x0][0x398] ;  /* 0x00007300ff0877ac */ /* 0x000ea20008000a00 */
[----:B------:R-:W-:-:S04]  /*5980*/  LOP3.LUT R0, R186, 0x2000, RZ, 0xfc, !PT ;  /* 0x00002000ba007812 */ /* 0x000fc800078efcff */
[----:B------:R-:W-:-:S04]  /*5990*/  IADD3 R0, P2, PT, R0, R13, RZ ;  /* 0x0000000d00007210 */ /* 0x000fc80007f5e0ff */
[----:B------:R-:W-:Y:S02]  /*59a0*/  IADD3.X R3, PT, PT, RZ, R12, RZ, P2, !PT ;  /* 0x0000000cff037210 */ /* 0x000fe400017fe4ff */
[----:B--2---:R-:W-:-:S04]  /*59b0*/  LEA R2, P2, R0, UR8, 0x1 ;  /* 0x0000000800027c11 */ /* 0x004fc8000f8408ff */
[----:B------:R-:W-:-:S05]  /*59c0*/  LEA.HI.X R3, R0, UR9, R3, 0x1, P2 ;  /* 0x0000000900037c11 */ /* 0x000fca00090f0c03 */
[----:B-1----:R1:W-:Y:S04]  /*59d0*/  STG.E.128 desc[UR6][R2.64], R4 ;  /* 0x0000000402007986 */ /* 0x0023e8000c101d06 */
.L_x_37:
[----:B------:R-:W-:Y:S05]  /*59e0*/  BSYNC.RECONVERGENT B0 ;  /* 0x0000000000007941 */ /* 0x000fea0003800200 */
.L_x_36:
[----:B------:R-:W-:Y:S04]  /*59f0*/  BSSY.RECONVERGENT B0, `(.L_x_38) ;  /* 0x000000a000007945 */ /* 0x000fe80003800200 */
[----:B------:R-:W-:Y:S05]  /*5a00*/  @P1 BRA `(.L_x_39) ;  /* 0x0000000000201947 */ /* 0x000fea0003800000 */
[----:B-12-4-:R-:W1:Y:S01]  /*5a10*/  LDS.128 R4, [R202+0x5000] ;  /* 0x00500000ca047984 */ /* 0x016e620000000c00 */
[----:B------:R-:W2:Y:S01]  /*5a20*/  LDCU.64 UR8, c[0x0][0x398] ;  /* 0x00007300ff0877ac */ /* 0x000ea20008000a00 */
[----:B------:R-:W-:-:S04]  /*5a30*/  LOP3.LUT R0, R186, 0x2800, RZ, 0xfc, !PT ;  /* 0x00002800ba007812 */ /* 0x000fc800078efcff */
[----:B------:R-:W-:-:S05]  /*5a40*/  IADD3 R0, P1, PT, R0, R13, RZ ;  /* 0x0000000d00007210 */ /* 0x000fca0007f3e0ff */
[----:B------:R-:W-:Y:S01]  /*5a50*/  IMAD.X R3, RZ, RZ, R12, P1 ;  /* 0x000000ffff037224 */ /* 0x000fe200008e060c */
[----:B--2---:R-:W-:-:S04]  /*5a60*/  LEA R2, P1, R0, UR8, 0x1 ;  /* 0x0000000800027c11 */ /* 0x004fc8000f8208ff */
[----:B------:R-:W-:-:S05]  /*5a70*/  LEA.HI.X R3, R0, UR9, R3, 0x1, P1 ;  /* 0x0000000900037c11 */ /* 0x000fca00088f0c03 */
[----:B-1----:R1:W-:Y:S04]  /*5a80*/  STG.E.128 desc[UR6][R2.64], R4 ;  /* 0x0000000402007986 */ /* 0x0023e8000c101d06 */
.L_x_39:
[----:B------:R-:W-:Y:S05]  /*5a90*/  BSYNC.RECONVERGENT B0 ;  /* 0x0000000000007941 */ /* 0x000fea0003800200 */
.L_x_38:
        /* <DEDUP_REMOVED lines=10> */
.L_x_41:
[----:B------:R-:W-:Y:S05]  /*5b40*/  BSYNC.RECONVERGENT B0 ;  /* 0x0000000000007941 */ /* 0x000fea0003800200 */
.L_x_40:
[----:B------:R-:W-:Y:S05]  /*5b50*/  @P6 EXIT ;  /* 0x000000000000694d */ /* 0x000fea0003800000 */
[----:B------:R-:W3:Y:S01]  /*5b60*/  LDS.128 R200, [R202+0x7000] ;  /* 0x00700000cac87984 */ /* 0x000ee20000000c00 */
[----:B------:R-:W1:Y:S01]  /*5b70*/  LDCU.64 UR4, c[0x0][0x398] ;  /* 0x00007300ff0477ac */ /* 0x000e620008000a00 */
[----:B------:R-:W-:-:S04]  /*5b80*/  LOP3.LUT R0, R186, 0x3800, RZ, 0xfc, !PT ;  /* 0x00003800ba007812 */ /* 0x000fc800078efcff */
[----:B------:R-:W-:-:S04]  /*5b90*/  IADD3 R0, P0, PT, R0, R13, RZ ;  /* 0x0000000d00007210 */ /* 0x000fc80007f1e0ff */
[----:B-12-4-:R-:W-:Y:S02]  /*5ba0*/  IADD3.X R3, PT, PT, RZ, R12, RZ, P0, !PT ;  /* 0x0000000cff037210 */ /* 0x016fe400007fe4ff */
[----:B------:R-:W-:-:S04]  /*5bb0*/  LEA R2, P0, R0, UR4, 0x1 ;  /* 0x0000000400027c11 */ /* 0x000fc8000f8008ff */
[----:B------:R-:W-:-:S05]  /*5bc0*/  LEA.HI.X R3, R0, UR5, R3, 0x1, P0 ;  /* 0x0000000500037c11 */ /* 0x000fca00080f0c03 */
[----:B---3--:R-:W-:Y:S01]  /*5bd0*/  STG.E.128 desc[UR6][R2.64], R200 ;  /* 0x000000c802007986 */ /* 0x008fe2000c101d06 */
[----:B------:R-:W-:Y:S05]  /*5be0*/  EXIT ;  /* 0x000000000000794d */ /* 0x000fea0003800000 */
        .weak           $__internal_0_$__cuda_sm20_rcp_rn_f32_slowpath
        .type           $__internal_0_$__cuda_sm20_rcp_rn_f32_slowpath,@function
        .size           $__internal_0_$__cuda_sm20_rcp_rn_f32_slowpath,(.L_x_279 - $__internal_0_$__cuda_sm20_rcp_rn_f32_slowpath)
$__internal_0_$__cuda_sm20_rcp_rn_f32_slowpath:
[----:B------:R-:W-:Y:S01]  /*5bf0*/  IMAD.SHL.U32 R2, R163, 0x2, RZ ;  /* 0x00000002a3027824 */ /* 0x000fe200078e00ff */
[----:B------:R-:W-:Y:S04]  /*5c00*/  BSSY.RECONVERGENT B1, `(.L_x_42) ;  /* 0x0000030000017945 */ /* 0x000fe80003800200 */
[----:B------:R-:W-:-:S04]  /*5c10*/  SHF.R.U32.HI R10, RZ, 0x18, R2 ;  /* 0x00000018ff0a7819 */ /* 0x000fc80000011602 */
[----:B------:R-:W-:-:S13]  /*5c20*/  ISETP.NE.U32.AND P0, PT, R10, RZ, PT ;  /* 0x000000ff0a00720c */ /* 0x000fda0003f05070 */
[----:B------:R-:W-:Y:S05]  /*5c30*/  @P0 BRA `(.L_x_43) ;  /* 0x0000000000280947 */ /* 0x000fea0003800000 */
[----:B------:R-:W-:-:S04]  /*5c40*/  SHF.L.U32 R2, R163, 0x1, RZ ;  /* 0x00000001a3027819 */ /* 0x000fc800000006ff */
[----:B------:R-:W-:-:S13]  /*5c50*/  ISETP.NE.AND P0, PT, R2, RZ, PT ;  /* 0x000000ff0200720c */ /* 0x000fda0003f05270 */
[----:B------:R-:W-:Y:S01]  /*5c60*/  @P0 FFMA R5, R163, 1.84467440737095516160e+19, RZ ;  /* 0x5f800000a3050823 */ /* 0x000fe200000000ff */
[----:B------:R-:W-:Y:S08]  /*5c70*/  @!P0 MUFU.RCP R4, R163 ;  /* 0x000000a300048308 */ /* 0x000ff00000001000 */
[----:B------:R-:W1:Y:S02]  /*5c80*/  @P0 MUFU.RCP R2, R5 ;  /* 0x0000000500020308 */ /* 0x000e640000001000 */
[----:B-1----:R-:W-:-:S04]  /*5c90*/  @P0 FFMA R6, R5, R2, -1 ;  /* 0xbf80000005060423 */ /* 0x002fc80000000002 */
[----:B------:R-:W-:-:S04]  /*5ca0*/  @P0 FADD.FTZ R7, -R6, -RZ ;  /* 0x800000ff06070221 */ /* 0x000fc80000010100 */
[----:B------:R-:W-:-:S04]  /*5cb0*/  @P0 FFMA R2, R2, R7, R2 ;  /* 0x0000000702020223 */ /* 0x000fc80000000002 */
[----:B------:R-:W-:Y:S01]  /*5cc0*/  @P0 FFMA R4, R2, 1.84467440737095516160e+19, RZ ;  /* 0x5f80000002040823 */ /* 0x000fe200000000ff */
[----:B------:R-:W-:Y:S06]  /*5cd0*/  BRA `(.L_x_44) ;  /* 0x0000000000887947 */ /* 0x000fec0003800000 */
.L_x_43:
[----:B------:R-:W-:-:S04]  /*5ce0*/  IADD3 R12, PT, PT, R10, -0xfd, RZ ;  /* 0xffffff030a0c7810 */ /* 0x000fc80007ffe0ff */
[----:B------:R-:W-:-:S13]  /*5cf0*/  ISETP.GT.U32.AND P0, PT, R12, 0x1, PT ;  /* 0x000000010c00780c */ /* 0x000fda0003f04070 */
[----:B------:R-:W-:Y:S05]  /*5d00*/  @P0 BRA `(.L_x_45) ;  /* 0x0000000000780947 */ /* 0x000fea0003800000 */
[----:B------:R-:W-:Y:S01]  /*5d10*/  LOP3.LUT R2, R163, 0x7fffff, RZ, 0xc0, !PT ;  /* 0x007fffffa3027812 */ /* 0x000fe200078ec0ff */
[----:B------:R-:W-:-:S03]  /*5d20*/  IMAD.MOV.U32 R7, RZ, RZ, 0x3 ;  /* 0x00000003ff077424 */ /* 0x000fc600078e00ff */
[----:B------:R-:W-:Y:S02]  /*5d30*/  LOP3.LUT R2, R2, 0x3f800000, RZ, 0xfc, !PT ;  /* 0x3f80000002027812 */ /* 0x000fe400078efcff */
[----:B------:R-:W-:Y:S02]  /*5d40*/  SHF.L.U32 R7, R7, R12, RZ ;  /* 0x0000000c07077219 */ /* 0x000fe400000006ff */
[----:B------:R-:W1:Y:S02]  /*5d50*/  MUFU.RCP R5, R2 ;  /* 0x0000000200057308 */ /* 0x000e640000001000 */
[----:B-1----:R-:W-:-:S04]  /*5d60*/  FFMA R4, R2, R5, -1 ;  /* 0xbf80000002047423 */ /* 0x002fc80000000005 */
[----:B------:R-:W-:-:S04]  /*5d70*/  FADD.FTZ R4, -R4, -RZ ;  /* 0x800000ff04047221 */ /* 0x000fc80000010100 */
[CCC-:B------:R-:W-:Y:S01]  /*5d80*/  FFMA.RM R6, R5.reuse, R4.reuse, R5.reuse ;  /* 0x0000000405067223 */ /* 0x1c0fe20000004005 */
[----:B------:R-:W-:-:S04]  /*5d90*/  FFMA.RP R5, R5, R4, R5 ;  /* 0x0000000405057223 */ /* 0x000fc80000008005 */
[C---:B------:R-:W-:Y:S02]  /*5da0*/  LOP3.LUT R4, R6.reuse, 0x7fffff, RZ, 0xc0, !PT ;  /* 0x007fffff06047812 */ /* 0x040fe400078ec0ff */
[----:B------:R-:W-:Y:S02]  /*5db0*/  FSETP.NEU.FTZ.AND P0, PT, R6, R5, PT ;  /* 0x000000050600720b */ /* 0x000fe40003f1d000 */
[----:B------:R-:W-:Y:S02]  /*5dc0*/  LOP3.LUT R4, R4, 0x800000, RZ, 0xfc, !PT ;  /* 0x0080000004047812 */ /* 0x000fe400078efcff */
[----:B------:R-:W-:Y:S02]  /*5dd0*/  SEL R5, RZ, 0xffffffff, !P0 ;  /* 0xffffffffff057807 */ /* 0x000fe40004000000 */
[----:B------:R-:W-:Y:S02]  /*5de0*/  LOP3.LUT R7, R7, R4, RZ, 0xc0, !PT ;  /* 0x0000000407077212 */ /* 0x000fe400078ec0ff */
[----:B------:R-:W-:-:S02]  /*5df0*/  IADD3 R5, PT, PT, -R5, RZ, RZ ;  /* 0x000000ff05057210 */ /* 0x000fc40007ffe1ff */
[-C--:B------:R-:W-:Y:S02]  /*5e00*/  SHF.R.U32.HI R7, RZ, R12.reuse, R7 ;  /* 0x0000000cff077219 */ /* 0x080fe40000011607 */
[--C-:B------:R-:W-:Y:S01]  /*5e10*/  LOP3.LUT P1, RZ, R5, R12, R4.reuse, 0xf8, !PT ;  /* 0x0000000c05ff7212 */ /* 0x100fe2000782f804 */
[----:B------:R-:W-:Y:S01]  /*5e20*/  VIADD R5, R10, 0xffffff04 ;  /* 0xffffff040a057836 */ /* 0x000fe20000000000 */
[C---:B------:R-:W-:Y:S02]  /*5e30*/  LOP3.LUT P0, RZ, R7.reuse, 0x1, RZ, 0xc0, !PT ;  /* 0x0000000107ff7812 */ /* 0x040fe4000780c0ff */
[----:B------:R-:W-:Y:S02]  /*5e40*/  LOP3.LUT P2, RZ, R7, 0x2, RZ, 0xc0, !PT ;  /* 0x0000000207ff7812 */ /* 0x000fe4000784c0ff */
[----:B------:R-:W-:Y:S02]  /*5e50*/  SHF.R.U32.HI R4, RZ, R5, R4 ;  /* 0x00000005ff047219 */ /* 0x000fe40000011604 */
[----:B------:R-:W-:-:S02]  /*5e60*/  PLOP3.LUT P0, PT, P0, P1, P2, 0xe0, 0x0 ;  /* 0x000000000000781c */ /* 0x000fc40000703c20 */
[----:B------:R-:W-:Y:S02]  /*5e70*/  LOP3.LUT P1, RZ, R163, 0x7fffff, RZ, 0xc0, !PT ;  /* 0x007fffffa3ff7812 */ /* 0x000fe4000782c0ff */
[----:B------:R-:W-:-:S04]  /*5e80*/  SEL R2, RZ, 0x1, !P0 ;  /* 0x00000001ff027807 */ /* 0x000fc80004000000 */
[----:B------:R-:W-:-:S04]  /*5e90*/  IADD3 R2, PT, PT, -R2, RZ, RZ ;  /* 0x000000ff02027210 */ /* 0x000fc80007ffe1ff */
[----:B------:R-:W-:-:S13]  /*5ea0*/  ISETP.GE.AND P0, PT, R2, RZ, PT ;  /* 0x000000ff0200720c */ /* 0x000fda0003f06270 */
[----:B------:R-:W-:-:S04]  /*5eb0*/  @!P0 IADD3 R4, PT, PT, R4, 0x1, RZ ;  /* 0x0000000104048810 */ /* 0x000fc80007ffe0ff */
[----:B------:R-:W-:-:S04]  /*5ec0*/  @!P1 SHF.L.U32 R4, R4, 0x1, RZ ;  /* 0x0000000104049819 */ /* 0x000fc800000006ff */
[----:B------:R-:W-:Y:S01]  /*5ed0*/  LOP3.LUT R4, R4, 0x80000000, R163, 0xf8, !PT ;  /* 0x8000000004047812 */ /* 0x000fe200078ef8a3 */
[----:B------:R-:W-:Y:S06]  /*5ee0*/  BRA `(.L_x_44) ;  /* 0x0000000000047947 */ /* 0x000fec0003800000 */
.L_x_45:
[----:B------:R1:W2:Y:S02]  /*5ef0*/  MUFU.RCP R4, R163 ;  /* 0x000000a300047308 */ /* 0x0002a40000001000 */
.L_x_44:
[----:B------:R-:W-:Y:S05]  /*5f00*/  BSYNC.RECONVERGENT B1 ;  /* 0x0000000000017941 */ /* 0x000fea0003800200 */
.L_x_42:
[----:B--2---:R-:W-:Y:S01]  /*5f10*/  IMAD.MOV.U32 R2, RZ, RZ, R4 ;  /* 0x000000ffff027224 */ /* 0x004fe200078e0004 */
[----:B------:R-:W-:Y:S02]  /*5f20*/  MOV R4, R8 ;  /* 0x0000000800047202 */ /* 0x000fe40000000f00 */
[----:B------:R-:W-:-:S04]  /*5f30*/  MOV R5, 0x0 ;  /* 0x0000000000057802 */ /* 0x000fc80000000f00 */
[----:B-1----:R-:W-:Y:S05]  /*5f40*/  RET.REL.NODEC R4 `(_Z18flash_attention_v9ILi128ELi64ELi8ELi128ELb0ELi1ELb0ELb1ELb0ELb0ELb0ELb1EEvPK6__halfS2_S2_PS0_PfS4_ifi) ;  /* 0xffffffa0042c7950 */ /* 0x002fea0003c3ffff */
.L_x_46:
[----:B------:R-:W-:-:S00]  /*5f50*/  BRA `(.L_x_46) ;  /* 0xfffffffc00fc7947 */ /* 0x000fc0000383ffff */
[----:B------:R-:W-:-:S00]  /*5f60*/  NOP ;  /* 0x0000000000007918 */ /* 0x000fc00000000000 */
        /* <DEDUP_REMOVED lines=9> */
.L_x_279:


//--------------------- .text._Z18flash_attention_v9ILi128ELi64ELi8ELi128ELb0ELi1ELb0ELb1ELb0ELb0ELb0ELb0EEvPK6__halfS2_S2_PS0_PfS4_ifi --------------------------
	.section	.text._Z18flash_attention_v9ILi128ELi64ELi8ELi128ELb0ELi1ELb0ELb1ELb0ELb0ELb0ELb0EEvPK6__halfS2_S2_PS0_PfS4_ifi,"ax",@progbits
	.align	128
        .global         _Z18flash_attention_v9ILi128ELi64ELi8ELi128ELb0ELi1ELb0ELb1ELb0ELb0ELb0ELb0EEvPK6__halfS2_S2_PS0_PfS4_ifi
        .type           _Z18flash_attention_v9ILi128ELi64ELi8ELi128ELb0ELi1ELb0ELb1ELb0ELb0ELb0ELb0EEvPK6__halfS2_S2_PS0_PfS4_ifi,@function
        .size           _Z18flash_attention_v9ILi128ELi64ELi8ELi128ELb0ELi1ELb0ELb1ELb0ELb0ELb0ELb0EEvPK6__halfS2_S2_PS0_PfS4_ifi,(.L_x_280 - _Z18flash_attention_v9ILi128ELi64ELi8ELi128ELb0ELi1ELb0ELb1ELb0ELb0ELb0ELb0EEvPK6__halfS2_S2_PS0_PfS4_ifi)
        .other          _Z18flash_attention_v9ILi128ELi64ELi8ELi128ELb0ELi1ELb0ELb1ELb0ELb0ELb0ELb0EEvPK6__halfS2_S2_PS0_PfS4_ifi,@"STO_CUDA_ENTRY STV_DEFAULT"
_Z18flash_attention_v9ILi128ELi64ELi8ELi128ELb0ELi1ELb0ELb1ELb0ELb0ELb0ELb0EEvPK6__halfS2_S2_PS0_PfS4_ifi:
.text._Z18flash_attention_v9ILi128ELi64ELi8ELi128ELb0ELi1ELb0ELb1ELb0ELb0ELb0ELb0EEvPK6__halfS2_S2_PS0_PfS4_ifi:
[----:B------:R-:W-:Y:S01]  /*0000*/  LDC R1, c[0x0][0x37c] ;  /* 0x0000df00ff017b82 */ /* 0x000fe20000000800 */
[----:B------:R-:W0:Y:S07]  /*0010*/  S2R R0, SR_CTAID.X ;  /* 0x0000000000007919 */ /* 0x000e2e0000002500 */
[----:B------:R-:W1:Y:S01]  /*0020*/  LDC R13, c[0x0][0x3b0] ;  /* 0x0000ec00ff0d7b82 */ /* 0x000e620000000800 */
[----:B0-----:R-:W-:-:S04]  /*0030*/  SHF.L.U32 R160, R0, 0x7, RZ ;  /* 0x0000000700a07819 */ /* 0x001fc800000006ff */
[----:B-1----:R-:W-:-:S13]  /*0040*/  ISETP.GE.AND P0, PT, R160, R13, PT ;  /* 0x0000000da000720c */ /* 0x002fda0003f06270 */
[----:B------:R-:W-:Y:S05]  /*0050*/  @P0 EXIT ;  /* 0x000000000000094d */ /* 0x000fea0003800000 */
[----:B------:R-:W0:Y:S01]  /*0060*/  S2R R2, SR_TID.X ;  /* 0x0000000000027919 */ /* 0x000e220000002100 */
[----:B------:R-:W1:Y:S01]  /*0070*/  LDCU.64 UR4, c[0x0][0x380] ;  /* 0x00007000ff0477ac */ /* 0x000e620008000a00 */
[----:B------:R-:W-:Y:S02]  /*0080*/  CS2R R54, SRZ ;  /* 0x0000000000367805 */ /* 0x000fe4000001ff00 */
[----:B------:R-:W-:Y:S01]  /*0090*/  CS2R R50, SRZ ;  /* 0x0000000000327805 */ /* 0x000fe2000001ff00 */
[----:B------:R-:W2:Y:S01]  /*00a0*/  S2R R134, SR_CTAID.Y ;  /* 0x0000000000867919 */ /* 0x000ea20000002600 */
[----:B------:R-:W3:Y:S01]  /*00b0*/  LDCU.64 UR8, c[0x0][0x358] ;  /* 0x00006b00ff0877ac */ /* 0x000ee20008000a00 */
        /* <DEDUP_REMOVED lines=14> */
[----:B0-----:R-:W-:-:S02]  /*01a0*/  SHF.R.U32.HI R7, RZ, 0x1, R2 ;  /* 0x00000001ff077819 */ /* 0x001fc40000011602 */
[----:B------:R-:W-:Y:S02]  /*01b0*/  LOP3.LUT R6, R2, 0x1f, RZ, 0xc0, !PT ;  /* 0x0000001f02067812 */ /* 0x000fe400078ec0ff */
[----:B------:R-:W-:Y:S01]  /*01c0*/  LOP3.LUT R135, R7, 0x70, RZ, 0xc0, !PT ;  /* 0x0000007007877812 */ /* 0x000fe200078ec0ff */
[----:B--2---:R-:W-:Y:S01]  /*01d0*/  IMAD R134, R134, R13, RZ ;  /* 0x0000000d86867224 */ /* 0x004fe200078e02ff */
[----:B------:R-:W-:Y:S02]  /*01e0*/  SHF.R.U32.HI R162, RZ, 0x2, R6 ;  /* 0x00000002ffa27819 */ /* 0x000fe40000011606 */
[----:B------:R-:W-:Y:S01]  /*01f0*/  SHF.L.U32 R133, R2, 0x1, RZ ;  /* 0x0000000102857819 */ /* 0x000fe200000006ff */
[----:B------:R-:W-:Y:S01]  /*0200*/  IMAD.IADD R5, R160, 0x1, R135 ;  /* 0x00000001a0057824 */ /* 0x000fe200078e0287 */
[----:B------:R-:W-:Y:S02]  /*0210*/  SHF.L.U32 R134, R134, 0x7, RZ ;  /* 0x0000000786867819 */ /* 0x000fe400000006ff */
[----:B------:R-:W-:Y:S01]  /*0220*/  LOP3.LUT R133, R133, 0x6, RZ, 0xc0, !PT ;  /* 0x0000000685857812 */ /* 0x000fe200078ec0ff */
[----:B------:R-:W-:Y:S01]  /*0230*/  IMAD.SHL.U32 R4, R5, 0x80, RZ ;  /* 0x0000008005047824 */ /* 0x000fe200078e00ff */
[----:B------:R-:W-:Y:S01]  /*0240*/  SHF.R.S32.HI R3, RZ, 0x1f, R134 ;  /* 0x0000001fff037819 */ /* 0x000fe20000011486 */
[----:B------:R-:W-:-:S02]  /*0250*/  IMAD.IADD R8, R162, 0x1, R5 ;  /* 0x00000001a2087824 */ /* 0x000fc400078e0205 */
[----:B------:R-:W-:Y:S01]  /*0260*/  IMAD R11, R162, 0x80, R133 ;  /* 0x00000080a20b7824 */ /* 0x000fe200078e0285 */
[----:B------:R-:W-:Y:S02]  /*0270*/  IADD3 R10, P0, PT, R134, R4, RZ ;  /* 0x00000004860a7210 */ /* 0x000fe40007f1e0ff */
[----:B------:R-:W-:Y:S02]  /*0280*/  IADD3 R9, PT, PT, R8, 0x8, RZ ;  /* 0x0000000808097810 */ /* 0x000fe40007ffe0ff */
[----:B------:R-:W-:Y:S02]  /*0290*/  LEA.HI.X.SX32 R5, R4, R3, 0x1, P0 ;  /* 0x0000000304057211 */ /* 0x000fe400000f0eff */
[C---:B-1----:R-:W-:Y:S02]  /*02a0*/  LEA R4, P0, R10.reuse, UR4, 0x1 ;  /* 0x000000040a047c11 */ /* 0x042fe4000f8008ff */
[-C--:B------:R-:W-:Y:S02]  /*02b0*/  ISETP.GE.AND P1, PT, R9, R13.reuse, PT ;  /* 0x0000000d0900720c */ /* 0x080fe40003f26270 */
[----:B------:R-:W-:Y:S01]  /*02c0*/  LEA.HI.X R5, R10, UR5, R5, 0x1, P0 ;  /* 0x000000050a057c11 */ /* 0x000fe200080f0c05 */
[----:B------:R-:W0:Y:S01]  /*02d0*/  S2UR UR6, SR_CgaCtaId ;  /* 0x00000000000679c3 */ /* 0x000e220000008800 */
[----:B------:R-:W-:Y:S01]  /*02e0*/  ISETP.GE.AND P0, PT, R8, R13, PT ;  /* 0x0000000d0800720c */ /* 0x000fe20003f06270 */
[----:B------:R-:W-:-:S08]  /*02f0*/  IMAD.WIDE.U32 R4, R11, 0x2, R4 ;  /* 0x000000020b047825 */ /* 0x000fd000078e0004 */
[----:B---3--:R1:W5:Y:S04]  /*0300*/  @!P1 LDG.E.CONSTANT R54, desc[UR8][R4.64+0x800] ;  /* 0x0008000804369981 */ /* 0x008368000c1e9900 */
        /* <DEDUP_REMOVED lines=15> */
[----:B------:R-:W2:Y:S01]  /*0400*/  S2UR UR7, SR_SWINHI ;  /* 0x00000000000779c3 */ /* 0x000ea20000002f00 */
[----:B------:R-:W-:-:S02]  /*0410*/  UMOV UR4, 0x400 ;  /* 0x0000040000047882 */ /* 0x000fc40000000000 */
[----:B------:R1:W5:Y:S01]  /*0420*/  @!P0 LDG.E.CONSTANT R52, desc[UR8][R4.64] ;  /* 0x0000000804348981 */ /* 0x000362000c1e9900 */
[----:B0-----:R-:W-:-:S03]  /*0430*/  ULEA UR6, UR6, UR4, 0x18 ;  /* 0x0000000406067291 */ /* 0x001fc6000f8ec0ff */
        /* <DEDUP_REMOVED lines=15> */
[----:B------:R-:W-:Y:S01]  /*0530*/  ISETP.GE.AND P0, PT, R13, 0x1, PT ;  /* 0x000000010d00780c */ /* 0x000fe20003f06270 */
[----:B------:R-:W-:Y:S01]  /*0540*/  UMOV UR4, UR6 ;  /* 0x0000000600047c82 */ /* 0x000fe20008000000 */
[----:B--2---:R-:W-:Y:S01]  /*0550*/  UMOV UR5, UR7 ;  /* 0x0000000700057c82 */ /* 0x004fe20008000000 */
[----:B------:R-:W-:Y:S01]  /*0560*/  UIADD3 UR4, UP0, UPT, UR4, 0x4400, URZ ;  /* 0x0000440004047890 */ /* 0x000fe2000ff1e0ff */
[----:B------:R-:W-:-:S03]  /*0570*/  SHF.L.U32 R132, R2, 0x3, RZ ;  /* 0x0000000302847819 */ /* 0x000fc600000006ff */
[----:B------:R-:W-:Y:S01]  /*0580*/  UIADD3.X UR5, UPT, UPT, URZ, UR5, URZ, UP0, !UPT ;  /* 0x00000005ff057290 */ /* 0x000fe200087fe4ff */
        /* <DEDUP_REMOVED lines=33> */
[----:B------:R-:W-:Y:S01]  /*07a0*/  LOP3.LUT R132, R132, 0x78, RZ, 0xc0, !PT ;  /* 0x0000007884847812 */ /* 0x000fe200078ec0ff */
[----:B-1----:R-:W-:Y:S06]  /*07b0*/  @!P0 BRA `(.L_x_47) ;  /* 0x00000038004c8947 */ /* 0x002fec0003800000 */
[----:B------:R-:W-:Y:S01]  /*07c0*/  VIMNMX.U32 R6, PT, PT, R6, 0xf, PT ;  /* 0x0000000f06067848 */ /* 0x000fe20003fe0000 */
[----:B------:R-:W-:Y:S01]  /*07d0*/  UMOV UR4, UR4 ;  /* 0x0000000400047c82 */ /* 0x000fe20008000000 */
[----:B------:R-:W-:Y:S01]  /*07e0*/  LOP3.LUT R4, R132, 0x38, R7, 0x78, !PT ;  /* 0x0000003884047812 */ /* 0x000fe200078e7807 */
[----:B------:R-:W-:Y:S01]  /*07f0*/  IMAD.MOV.U32 R59, RZ, RZ, RZ ;  /* 0x000000ffff3b7224 */ /* 0x000fe200078e00ff */
[----:B------:R-:W-:Y:S01]  /*0800*/  SHF.R.U32.HI R129, RZ, 0x4, R2 ;  /* 0x00000004ff817819 */ /* 0x000fe20000011602 */
[----:B------:R-:W-:Y:S01]  /*0810*/  IMAD.SHL.U32 R5, R6, 0x10, RZ ;  /* 0x0000001006057824 */ /* 0x000fe200078e00ff */
[----:B------:R-:W-:Y:S02]  /*0820*/  SHF.L.U32 R136, R2, 0x4, RZ ;  /* 0x0000000402887819 */ /* 0x000fe400000006ff */
[----:B------:R-:W-:Y:S01]  /*0830*/  LEA R19, R6, UR4, 0x8 ;  /* 0x0000000406137c11 */ /* 0x000fe2000f8e40ff */
[----:B------:R-:W-:Y:S01]  /*0840*/  UMOV UR4, URZ ;  /* 0x000000ff00047c82 */ /* 0x000fe20008000000 */
[----:B------:R-:W-:Y:S01]  /*0850*/  LOP3.LUT R8, R5, 0x70, RZ, 0xc0, !PT ;  /* 0x0000007005087812 */ /* 0x000fe200078ec0ff */
[----:B------:R-:W-:Y:S01]  /*0860*/  IMAD R5, R129, 0x80, R4 ;  /* 0x0000008081057824 */ /* 0x000fe200078e0204 */
[----:B------:R-:W-:-:S02]  /*0870*/  LOP3.LUT R136, R136, 0xf0, RZ, 0xe2, !PT ;  /* 0x000000f088887812 */ /* 0x000fc400078ee2ff */
[C---:B------:R-:W-:Y:S02]  /*0880*/  LOP3.LUT R10, R8.reuse, 0x30, RZ, 0x3c, !PT ;  /* 0x00000030080a7812 */ /* 0x040fe400078e3cff */
[C---:B------:R-:W-:Y:S02]  /*0890*/  LOP3.LUT R12, R8.reuse, 0x40, RZ, 0x3c, !PT ;  /* 0x00000040080c7812 */ /* 0x040fe400078e3cff */
[C---:B------:R-:W-:Y:S02]  /*08a0*/  LOP3.LUT R14, R8.reuse, 0x50, RZ, 0x3c, !PT ;  /* 0x00000050080e7812 */ /* 0x040fe400078e3cff */
[C---:B------:R-:W-:Y:S02]  /*08b0*/  LOP3.LUT R18, R8.reuse, 0x70, RZ, 0x3c, !PT ;  /* 0x0000007008127812 */ /* 0x040fe400078e3cff */
[C---:B------:R-:W-:Y:S02]  /*08c0*/  LOP3.LUT R6, R8.reuse, 0x10, RZ, 0x3c, !PT ;  /* 0x0000001008067812 */ /* 0x040fe400078e3cff */
[----:B------:R-:W-:-:S02]  /*08d0*/  LOP3.LUT R16, R8, 0x60, RZ, 0x3c, !PT ;  /* 0x0000006008107812 */ /* 0x000fc400078e3cff */
[C---:B------:R-:W-:Y:S01]  /*08e0*/  LOP3.LUT R22, R8.reuse, 0xa0, RZ, 0x3c, !PT ;  /* 0x000000a008167812 */ /* 0x040fe200078e3cff */
[----:B------:R-:W-:Y:S01]  /*08f0*/  IMAD.IADD R6, R19, 0x1, R6 ;  /* 0x0000000113067824 */ /* 0x000fe200078e0206 */
[C---:B------:R-:W-:Y:S02]  /*0900*/  LOP3.LUT R62, R8.reuse, 0xc0, RZ, 0x3c, !PT ;  /* 0x000000c0083e7812 */ /* 0x040fe400078e3cff */
[C---:B------:R-:W-:Y:S02]  /*0910*/  LOP3.LUT R4, R8.reuse, 0x20, RZ, 0x3c, !PT ;  /* 0x0000002008047812 */ /* 0x040fe400078e3cff */
[C---:B------:R-:W-:Y:S02]  /*0920*/  LOP3.LUT R20, R8.reuse, 0x90, RZ, 0x3c, !PT ;  /* 0x0000009008147812 */ /* 0x040fe400078e3cff */
[C---:B------:R-:W-:Y:S02]  /*0930*/  LOP3.LUT R60, R8.reuse, 0xb0, RZ, 0x3c, !PT ;  /* 0x000000b0083c7812 */ /* 0x040fe400078e3cff */
[----:B------:R-:W-:-:S02]  /*0940*/  LOP3.LUT R64, R8, 0xd0, RZ, 0x3c, !PT ;  /* 0x000000d008407812 */ /* 0x000fc400078e3cff */
[C---:B------:R-:W-:Y:S02]  /*0950*/  LOP3.LUT R66, R8.reuse, 0xe0, RZ, 0x3c, !PT ;  /* 0x000000e008427812 */ /* 0x040fe400078e3cff */
[----:B------:R-:W-:Y:S02]  /*0960*/  LOP3.LUT R128, R8, 0xf0, RZ, 0x3c, !PT ;  /* 0x000000f008807812 */ /* 0x000fe400078e3cff */
[C---:B------:R-:W-:Y:S01]  /*0970*/  IADD3 R23, PT, PT, R19.reuse, R8, RZ ;  /* 0x0000000813177210 */ /* 0x040fe20007ffe0ff */
[C---:B------:R-:W-:Y:S01]  /*0980*/  IMAD.IADD R8, R19.reuse, 0x1, R10 ;  /* 0x0000000113087824 */ /* 0x040fe200078e020a */
        /* <DEDUP_REMOVED lines=8> */
[----:B------:R-:W-:Y:S01]  /*0a10*/  IADD3 R15, PT, PT, R19, R60, RZ ;  /* 0x0000003c130f7210 */ /* 0x000fe20007ffe0ff */
[----:B------:R-:W-:Y:S01]  /*0a20*/  IMAD R4, R129, 0x110, R136 ;  /* 0x0000011081047824 */ /* 0x000fe200078e0288 */
[----:B------:R-:W-:-:S02]  /*0a30*/  IADD3 R17, PT, PT, R19, R64, RZ ;  /* 0x0000004013117210 */ /* 0x000fc40007ffe0ff */
[C---:B------:R-:W-:Y:S01]  /*0a40*/  IADD3 R18, PT, PT, R19.reuse, R66, RZ ;  /* 0x0000004213127210 */ /* 0x040fe20007ffe0ff */
[----:B------:R-:W-:Y:S01]  /*0a50*/  IMAD.IADD R19, R19, 0x1, R128 ;  /* 0x0000000113137824 */ /* 0x000fe200078e0280 */
[----:B------:R-:W-:Y:S01]  /*0a60*/  LEA R22, R5, UR6, 0x1 ;  /* 0x0000000605167c11 */ /* 0x000fe2000f8e08ff */
[----:B------:R-:W-:Y:S01]  /*0a70*/  IMAD R128, R162, 0x88, R133 ;  /* 0x00000088a2807824 */ /* 0x000fe200078e0285 */
[----:B------:R-:W-:Y:S02]  /*0a80*/  MOV R20, 0xff7fffff ;  /* 0xff7fffff00147802 */ /* 0x000fe40000000f00 */
[----:B------:R-:W-:Y:S02]  /*0a90*/  MOV R21, 0xff7fffff ;  /* 0xff7fffff00157802 */ /* 0x000fe40000000f00 */
[----:B------:R-:W-:Y:S02]  /*0aa0*/  LEA R128, R128, UR6, 0x1 ;  /* 0x0000000680807c11 */ /* 0x000fe4000f8e08ff */
[----:B------:R-:W-:-:S02]  /*0ab0*/  IADD3 R22, PT, PT, R22, 0x4400, RZ ;  /* 0x0000440016167810 */ /* 0x000fc40007ffe0ff */
[----:B------:R-:W-:-:S07]  /*0ac0*/  IADD3 R4, PT, PT, R4, UR6, RZ ;  /* 0x0000000604047c10 */ /* 0x000fce000fffe0ff */
.L_x_66:
[----:B------:R-:W0:Y:S01]  /*0ad0*/  LDC R5, c[0x0][0x3b0] ;  /* 0x0000ec00ff057b82 */ /* 0x000e220000000800 */
[----:B------:R-:W-:Y:S01]  /*0ae0*/  IADD3 R140, PT, PT, R129, UR4, RZ ;  /* 0x00000004818c7c10 */ /* 0x000fe2000fffe0ff */
[----:B------:R-:W-:Y:S01]  /*0af0*/  BSSY.RECONVERGENT B0, `(.L_x_48) ;  /* 0x0000022000007945 */ /* 0x000fe20003800200 */
[----:B------:R-:W-:Y:S01]  /*0b00*/  IMAD.MOV.U32 R161, RZ, RZ, R20 ;  /* 0x000000ffffa17224 */ /* 0x000fe200078e0014 */
[----:B------:R-:W-:Y:S01]  /*0b10*/  MOV R164, R21 ;  /* 0x0000001500a47202 */ /* 0x000fe20000000f00 */
[----:B------:R-:W-:Y:S01]  /*0b20*/  IMAD.MOV.U32 R142, RZ, RZ, R4 ;  /* 0x000000ffff8e7224 */ /* 0x000fe200078e0004 */
[----:B------:R-:W-:Y:S01]  /*0b30*/  MOV R143, R22 ;  /* 0x00000016008f7202 */ /* 0x000fe20000000f00 */
[----:B------:R-:W-:Y:S01]  /*0b40*/  IMAD R141, R140, 0x80, R132 ;  /* 0x000000808c8d7824 */ /* 0x000fe200078e0284 */
[----:B------:R-:W-:-:S07]  /*0b50*/  MOV R144, R129 ;  /* 0x0000008100907202 */ /* 0x000fce0000000f00 */
.L_x_49:
[----:B0-----:R-:W-:Y:S02]  /*0b60*/  ISETP.GE.AND P0, PT, R140, R5, PT ;  /* 0x000000058c00720c */ /* 0x001fe40003f06270 */
[----:B------:R-:W-:-:S11]  /*0b70*/  CS2R R66, SRZ ;  /* 0x0000000000427805 */ /* 0x000fd6000001ff00 */
[----:B------:R-:W0:Y:S01]  /*0b80*/  @!P0 LDC.64 R136, c[0x0][0x388] ;  /* 0x0000e200ff888b82 */ /* 0x000e220000000a00 */
[CC--:B------:R-:W-:Y:S02]  /*0b90*/  @!P0 IADD3 R60, P1, PT, R134.reuse, R141.reuse, RZ ;  /* 0x0000008d863c8210 */ /* 0x0c0fe40007f3e0ff */
[----:B------:R-:W-:Y:S02]  /*0ba0*/  @!P0 IADD3 R62, P2, PT, R134, R141, RZ ;  /* 0x0000008d863e8210 */ /* 0x000fe40007f5e0ff */
[-C--:B------:R-:W-:Y:S02]  /*0bb0*/  @!P0 IADD3.X R61, PT, PT, RZ, R3.reuse, RZ, P1, !PT ;  /* 0x00000003ff3d8210 */ /* 0x080fe40000ffe4ff */
[----:B------:R-:W-:Y:S01]  /*0bc0*/  @!P0 IADD3.X R64, PT, PT, RZ, R3, RZ, P2, !PT ;  /* 0x00000003ff408210 */ /* 0x000fe200017fe4ff */
[----:B------:R-:W1:Y:S01]  /*0bd0*/  @!P0 LDC.64 R138, c[0x0][0x390] ;  /* 0x0000e400ff8a8b82 */ /* 0x000e620000000a00 */
[----:B0-----:R-:W-:-:S04]  /*0be0*/  @!P0 LEA R136, P1, R60, R136, 0x1 ;  /* 0x000000883c888211 */ /* 0x001fc800078208ff */
[----:B------:R-:W-:Y:S02]  /*0bf0*/  @!P0 LEA.HI.X R137, R60, R137, R61, 0x1, P1 ;  /* 0x000000893c898211 */ /* 0x000fe400008f0c3d */
[----:B------:R-:W-:Y:S02]  /*0c00*/  CS2R R60, SRZ ;  /* 0x00000000003c7805 */ /* 0x000fe4000001ff00 */
[----:B-1----:R-:W-:-:S04]  /*0c10*/  @!P0 LEA R138, P2, R62, R138, 0x1 ;  /* 0x0000008a3e8a8211 */ /* 0x002fc800078408ff */
[----:B------:R-:W-:Y:S02]  /*0c20*/  @!P0 LEA.HI.X R139, R62, R139, R64, 0x1, P2 ;  /* 0x0000008b3e8b8211 */ /* 0x000fe400010f0c40 */
[----:B------:R-:W-:Y:S02]  /*0c30*/  CS2R R62, SRZ ;  /* 0x00000000003e7805 */ /* 0x000fe4000001ff00 */
[----:B------:R-:W-:-:S04]  /*0c40*/  CS2R R64, SRZ ;  /* 0x0000000000407805 */ /* 0x000fc8000001ff00 */
[----:B------:R-:W2:Y:S04]  /*0c50*/  @!P0 LDG.E.128.CONSTANT R60, desc[UR8][R136.64] ;  /* 0x00000008883c8981 */ /* 0x000ea8000c1e9d00 */
[----:B------:R-:W3:Y:S01]  /*0c60*/  @!P0 LDG.E.128.CONSTANT R64, desc[UR8][R138.64] ;  /* 0x000000088a408981 */ /* 0x000ee2000c1e9d00 */
[C---:B------:R-:W-:Y:S01]  /*0c70*/  ISETP.GE.U32.AND P0, PT, R144.reuse, 0x30, PT ;  /* 0x000000309000780c */ /* 0x040fe20003f06070 */
[----:B------:R-:W-:Y:S01]  /*0c80*/  VIADD R145, R144, 0x10 ;  /* 0x0000001090917836 */ /* 0x000fe20000000000 */
[----:B------:R-:W-:Y:S01]  /*0c90*/  IADD3 R140, PT, PT, R140, 0x10, RZ ;  /* 0x000000108c8c7810 */ /* 0x000fe20007ffe0ff */
[----:B------:R-:W-:-:S03]  /*0ca0*/  VIADD R141, R141, 0x800 ;  /* 0x000008008d8d7836 */ /* 0x000fc60000000000 */
[----:B------:R-:W-:Y:S01]  /*0cb0*/  MOV R144, R145 ;  /* 0x0000009100907202 */ /* 0x000fe20000000f00 */
[----:B--2---:R0:W-:Y:S04]  /*0cc0*/  STS.128 [R142], R60 ;  /* 0x0000003c8e007388 */ /* 0x0041e80000000c00 */
[----:B---3--:R1:W-:Y:S01]  /*0cd0*/  STS.128 [R143], R64 ;  /* 0x000000408f007388 */ /* 0x0083e20000000c00 */
[----:B0-----:R-:W-:Y:S02]  /*0ce0*/  IADD3 R142, PT, PT, R142, 0x1100, RZ ;  /* 0x000011008e8e7810 */ /* 0x001fe40007ffe0ff */
[----:B-1----:R-:W-:Y:S01]  /*0cf0*/  IADD3 R143, PT, PT, R143, 0x1000, RZ ;  /* 0x000010008f8f7810 */ /* 0x002fe20007ffe0ff */
[----:B------:R-:W-:Y:S06]  /*0d00*/  @!P0 BRA `(.L_x_49) ;  /* 0xfffffffc00948947 */ /* 0x000fec000383ffff */
[----:B------:R-:W-:Y:S05]  /*0d10*/  BSYNC.RECONVERGENT B0 ;  /* 0x0000000000007941 */ /* 0x000fea0003800200 */
.L_x_48:
[----:B------:R-:W-:Y:S01]  /*0d20*/  BAR.SYNC.DEFER_BLOCKING 0x0 ;  /* 0x0000000000007b1d */ /* 0x000fe20000010000 */
[----:B------:R-:W-:-:S05]  /*0d30*/  MOV R165, 0xc61c4000 ;  /* 0xc61c400000a57802 */ /* 0x000fca0000000f00 */
[----:B------:R-:W-:Y:S01]  /*0d40*/  BSSY.RECONVERGENT B0, `(.L_x_50) ;  /* 0x00000de000007945 */ /* 0x000fe20003800200 */
[----:B------:R-:W-:Y:S04]  /*0d50*/  LDS R140, [R128] ;  /* 0x00000000808c7984 */ /* 0x000fe80000000800 */
[----:B------:R-:W0:Y:S04]  /*0d60*/  LDS R141, [R128+0x10] ;  /* 0x00001000808d7984 */ /* 0x000e280000000800 */
[----:B------:R-:W-:Y:S04]  /*0d70*/  LDS R62, [R128+0x20] ;  /* 0x00002000803e7984 */ /* 0x000fe80000000800 */
[----:B------:R-:W-:Y:S04]  /*0d80*/  LDS R63, [R128+0x30] ;  /* 0x00003000803f7984 */ /* 0x000fe80000000800 */
[----:B------:R-:W-:Y:S04]  /*0d90*/  LDS R156, [R128+0x1100] ;  /* 0x00110000809c7984 */ /* 0x000fe80000000800 */
[----:B------:R-:W1:Y:S04]  /*0da0*/  LDS R157, [R128+0x1110] ;  /* 0x00111000809d7984 */ /* 0x000e680000000800 */
[----:B------:R-:W-:Y:S04]  /*0db0*/  LDS R60, [R128+0x880] ;  /* 0x00088000803c7984 */ /* 0x000fe80000000800 */
[----:B------:R-:W2:Y:S04]  /*0dc0*/  LDS R61, [R128+0x890] ;  /* 0x00089000803d7984 */ /* 0x000ea80000000800 */
[----:B------:R-:W-:Y:S04]  /*0dd0*/  LDS R136, [R128+0x40] ;  /* 0x0000400080887984 */ /* 0x000fe80000000800 */
[----:B------:R-:W-:Y:S04]  /*0de0*/  LDS R137, [R128+0x50] ;  /* 0x0000500080897984 */ /* 0x000fe80000000800 */
[----:B------:R-:W-:Y:S01]  /*0df0*/  LDS R66, [R128+0x1120] ;  /* 0x0011200080427984 */ /* 0x000fe20000000800 */
[C---:B0----5:R-:W-:Y:S03]  /*0e00*/  HMMA.16816.F32 R140, R52.reuse, R140, RZ ;  /* 0x0000008c348c723c */ /* 0x061fe600000018ff */
[----:B------:R-:W0:Y:S04]  /*0e10*/  LDS R67, [R128+0x1130] ;  /* 0x0011300080437984 */ /* 0x000e280000000800 */
[----:B------:R-:W-:Y:S04]  /*0e20*/  LDS R64, [R128+0x8a0] ;  /* 0x0008a00080407984 */ /* 0x000fe80000000800 */
[----:B------:R-:W3:Y:S04]  /*0e30*/  LDS R65, [R128+0x8b0] ;  /* 0x0008b00080417984 */ /* 0x000ee80000000800 */
[----:B------:R-:W-:Y:S01]  /*0e40*/  LDS R148, [R128+0x60] ;  /* 0x0000600080947984 */ /* 0x000fe20000000800 */
[----:B-1----:R-:W-:Y:S03]  /*0e50*/  HMMA.16816.F32 R156, R52, R156, RZ ;  /* 0x0000009c349c723c */ /* 0x002fe600000018ff */
[----:B------:R-:W-:Y:S04]  /*0e60*/  LDS R149, [R128+0x70] ;  /* 0x0000700080957984 */ /* 0x000fe80000000800 */
[----:B------:R-:W-:Y:S01]  /*0e70*/  LDS R152, [R128+0x1980] ;  /* 0x0019800080987984 */ /* 0x000fe20000000800 */
[----:B------:R-:W-:Y:S03]  /*0e80*/  HMMA.16816.F32 R140, R48, R62, R140 ;  /* 0x0000003e308c723c */ /* 0x000fe6000000188c */
[----:B------:R-:W1:Y:S04]  /*0e90*/  LDS R153, [R128+0x1990] ;  /* 0x0019900080997984 */ /* 0x000e680000000800 */
[----:B------:R-:W-:Y:S01]  /*0ea0*/  LDS R138, [R128+0x8c0] ;  /* 0x0008c000808a7984 */ /* 0x000fe20000000800 */
[----:B--2---:R-:W-:Y:S03]  /*0eb0*/  HMMA.16816.F32 R60, R52, R60, RZ ;  /* 0x0000003c343c723c */ /* 0x004fe600000018ff */
[----:B------:R-:W2:Y:S04]  /*0ec0*/  LDS R139, [R128+0x8d0] ;  /* 0x0008d000808b7984 */ /* 0x000ea80000000800 */
[----:B------:R-:W-:Y:S01]  /*0ed0*/  LDS R150, [R128+0x2220] ;  /* 0x0022200080967984 */ /* 0x000fe20000000800 */
[----:B0-----:R-:W-:Y:S03]  /*0ee0*/  HMMA.16816.F32 R156, R48, R66, R156 ;  /* 0x00000042309c723c */ /* 0x001fe6000000189c */
[----:B------:R-:W-:Y:S04]  /*0ef0*/  LDS R66, [R128+0x19a0] ;  /* 0x0019a00080427984 */ /* 0x000fe80000000800 */
[----:B------:R-:W0:Y:S01]  /*0f00*/  LDS R67, [R128+0x19b0] ;  /* 0x0019b00080437984 */ /* 0x000e220000000800 */
[----:B------:R-:W-:Y:S03]  /*0f10*/  HMMA.16816.F32 R140, R44, R136, R140 ;  /* 0x000000882c8c723c */ /* 0x000fe6000000188c */
[----:B------:R-:W-:Y:S04]  /*0f20*/  LDS R136, [R128+0x2200] ;  /* 0x0022000080887984 */ /* 0x000fe80000000800 */
[----:B------:R-:W4:Y:S01]  /*0f30*/  LDS R137, [R128+0x2210] ;  /* 0x0022100080897984 */ /* 0x000f220000000800 */
[----:B---3--:R-:W-:Y:S03]  /*0f40*/  HMMA.16816.F32 R60, R48, R64, R60 ;  /* 0x00000040303c723c */ /* 0x008fe6000000183c */
[----:B------:R-:W-:Y:S04]  /*0f50*/  LDS R151, [R128+0x2230] ;  /* 0x0022300080977984 */ /* 0x000fe80000000800 */
[----:B------:R-:W-:Y:S01]  /*0f60*/  LDS R172, [R128+0x19c0] ;  /* 0x0019c00080ac7984 */ /* 0x000fe20000000800 */
[----:B-1----:R-:W-:Y:S03]  /*0f70*/  HMMA.16816.F32 R152, R52, R152, RZ ;  /* 0x000000983498723c */ /* 0x002fe600000018ff */
[----:B------:R-:W1:Y:S04]  /*0f80*/  LDS R173, [R128+0x19d0] ;  /* 0x0019d00080ad7984 */ /* 0x000e680000000800 */
[----:B------:R-:W-:Y:S01]  /*0f90*/  LDS R174, [R128+0x2240] ;  /* 0x0022400080ae7984 */ /* 0x000fe20000000800 */
[----:B------:R-:W-:Y:S03]  /*0fa0*/  HMMA.16816.F32 R140, R40, R148, R140 ;  /* 0x00000094288c723c */ /* 0x000fe6000000188c */
[----:B------:R-:W-:Y:S04]  /*0fb0*/  LDS R148, [R128+0x3300] ;  /* 0x0033000080947984 */ /* 0x000fe80000000800 */
[----:B------:R-:W3:Y:S01]  /*0fc0*/  LDS R149, [R128+0x3310] ;  /* 0x0033100080957984 */ /* 0x000ee20000000800 */
[----:B--2---:R-:W-:Y:S03]  /*0fd0*/  HMMA.16816.F32 R60, R44, R138, R60 ;  /* 0x0000008a2c3c723c */ /* 0x004fe6000000183c */
[----:B------:R-:W-:Y:S04]  /*0fe0*/  LDS R175, [R128+0x2250] ;  /* 0x0022500080af7984 */ /* 0x000fe80000000800 */
[----:B------:R-:W-:Y:S01]  /*0ff0*/  LDS R64, [R128+0x3b80] ;  /* 0x003b800080407984 */ /* 0x000fe20000000800 */
[----:B0-----:R-:W-:Y:S03]  /*1000*/  HMMA.16816.F32 R152, R48, R66, R152 ;  /* 0x000000423098723c */ /* 0x001fe60000001898 */
[----:B------:R-:W0:Y:S04]  /*1010*/  LDS R65, [R128+0x3b90] ;  /* 0x003b900080417984 */ /* 0x000e280000000800 */
[----:B------:R-:W-:Y:S01]  /*1020*/  LDS R146, [R128+0x1140] ;  /* 0x0011400080927984 */ /* 0x000fe20000000800 */
[----:B----4-:R-:W-:Y:S03]  /*1030*/  HMMA.16816.F32 R136, R52, R136, RZ ;  /* 0x000000883488723c */ /* 0x010fe600000018ff */
[----:B------:R-:W2:Y:S04]  /*1040*/  LDS R147, [R128+0x1150] ;  /* 0x0011500080937984 */ /* 0x000ea80000000800 */
        /* <DEDUP_REMOVED lines=8> */
[C---:B---3--:R-:W-:Y:S03]  /*10d0*/  HMMA.16816.F32 R148, R52.reuse, R148, RZ ;  /* 0x000000943494723c */ /* 0x048fe600000018ff */
[----:B------:R-:W-:Y:S04]  /*10e0*/  LDS R166, [R128+0x2aa0] ;  /* 0x002aa00080a67984 */ /* 0x000fe80000000800 */
[----:B------:R-:W3:Y:S01]  /*10f0*/  LDS R167, [R128+0x2ab0] ;  /* 0x002ab00080a77984 */ /* 0x000ee20000000800 */
[----:B0-----:R-:W-:Y:S03]  /*1100*/  HMMA.16816.F32 R64, R52, R64, RZ ;  /* 0x000000403440723c */ /* 0x001fe600000018ff */
[----:B------:R-:W-:Y:S04]  /*1110*/  LDS R172, [R128+0x3340] ;  /* 0x0033400080ac7984 */ /* 0x000fe80000000800 */
[----:B------:R-:W0:Y:S01]  /*1120*/  LDS R173, [R128+0x3350] ;  /* 0x0033500080ad7984 */ /* 0x000e220000000800 */
[C---:B------:R-:W-:Y:S03]  /*1130*/  HMMA.16816.F32 R136, R44.reuse, R174, R136 ;  /* 0x000000ae2c88723c */ /* 0x040fe60000001888 */
[----:B------:R-:W-:Y:S04]  /*1140*/  LDS R186, [R128+0x19e0] ;  /* 0x0019e00080ba7984 */ /* 0x000fe80000000800 */
[----:B------:R-:W0:Y:S01]  /*1150*/  LDS R187, [R128+0x19f0] ;  /* 0x0019f00080bb7984 */ /* 0x000e220000000800 */
[----:B--2---:R-:W-:Y:S03]  /*1160*/  HMMA.16816.F32 R156, R44, R146, R156 ;  /* 0x000000922c9c723c */ /* 0x004fe6000000189c */
[----:B------:R-:W-:Y:S04]  /*1170*/  LDS R174, [R128+0x80] ;  /* 0x0000800080ae7984 */ /* 0x000fe80000000800 */
[----:B------:R-:W2:Y:S01]  /*1180*/  LDS R175, [R128+0x90] ;  /* 0x0000900080af7984 */ /* 0x000ea20000000800 */
[----:B----4-:R-:W-:Y:S03]  /*1190*/  HMMA.16816.F32 R144, R52, R144, RZ ;  /* 0x000000903490723c */ /* 0x010fe600000018ff */
[----:B------:R-:W-:Y:S04]  /*11a0*/  LDS R176, [R128+0x2ac0] ;  /* 0x002ac00080b07984 */ /* 0x000fe80000000800 */
[----:B------:R-:W4:Y:S01]  /*11b0*/  LDS R177, [R128+0x2ad0] ;  /* 0x002ad00080b17984 */ /* 0x000f220000000800 */
[C---:B-1----:R-:W-:Y:S03]  /*11c0*/  HMMA.16816.F32 R148, R48.reuse, R168, R148 ;  /* 0x000000a83094723c */ /* 0x042fe60000001894 */
[----:B------:R-:W-:Y:S04]  /*11d0*/  LDS R182, [R128+0x8e0] ;  /* 0x0008e00080b67984 */ /* 0x000fe80000000800 */
[----:B------:R-:W1:Y:S01]  /*11e0*/  LDS R183, [R128+0x8f0] ;  /* 0x0008f00080b77984 */ /* 0x000e620000000800 */
[C---:B------:R-:W-:Y:S03]  /*11f0*/  HMMA.16816.F32 R64, R48.reuse, R170, R64 ;  /* 0x000000aa3040723c */ /* 0x040fe60000001840 */
[----:B------:R-:W-:Y:S04]  /*1200*/  LDS R188, [R128+0x2260] ;  /* 0x0022600080bc7984 */ /* 0x000fe80000000800 */
[----:B------:R-:W1:Y:S01]  /*1210*/  LDS R189, [R128+0x2270] ;  /* 0x0022700080bd7984 */ /* 0x000e620000000800 */
[----:B---3--:R-:W-:Y:S03]  /*1220*/  HMMA.16816.F32 R144, R48, R166, R144 ;  /* 0x000000a63090723c */ /* 0x008fe60000001890 */
[----:B------:R-:W-:Y:S04]  /*1230*/  LDS R170, [R128+0x1a00] ;  /* 0x001a000080aa7984 */ /* 0x000fe80000000800 */
[----:B------:R-:W3:Y:S01]  /*1240*/  LDS R171, [R128+0x1a10] ;  /* 0x001a100080ab7984 */ /* 0x000ee20000000800 */
[----:B0-----:R-:W-:Y:S03]  /*1250*/  HMMA.16816.F32 R148, R44, R172, R148 ;  /* 0x000000ac2c94723c */ /* 0x001fe60000001894 */
[----:B------:R-:W-:Y:S04]  /*1260*/  LDS R190, [R128+0x2ae0] ;  /* 0x002ae00080be7984 */ /* 0x000fe80000000800 */
[----:B------:R-:W0:Y:S01]  /*1270*/  LDS R191, [R128+0x2af0] ;  /* 0x002af00080bf7984 */ /* 0x000e220000000800 */
[----:B------:R-:W-:Y:S03]  /*1280*/  HMMA.16816.F32 R152, R40, R186, R152 ;  /* 0x000000ba2898723c */ /* 0x000fe60000001898 */
[----:B------:R-:W-:Y:S04]  /*1290*/  LDS R172, [R128+0x2280] ;  /* 0x0022800080ac7984 */ /* 0x000fe80000000800 */
[----:B------:R-:W0:Y:S01]  /*12a0*/  LDS R173, [R128+0x2290] ;  /* 0x0022900080ad7984 */ /* 0x000e220000000800 */
[----:B--2---:R-:W-:Y:S03]  /*12b0*/  HMMA.16816.F32 R140, R36, R174, R140 ;  /* 0x000000ae248c723c */ /* 0x004fe6000000188c */
[----:B------:R-:W-:Y:S04]  /*12c0*/  LDS R180, [R128+0x3bc0] ;  /* 0x003bc00080b47984 */ /* 0x000fe80000000800 */
[----:B------:R-:W2:Y:S01]  /*12d0*/  LDS R181, [R128+0x3bd0] ;  /* 0x003bd00080b57984 */ /* 0x000ea20000000800 */
[----:B----4-:R-:W-:Y:S03]  /*12e0*/  HMMA.16816.F32 R144, R44, R176, R144 ;  /* 0x000000b02c90723c */ /* 0x010fe60000001890 */
[----:B------:R-:W-:Y:S04]  /*12f0*/  LDS R178, [R128+0x3360] ;  /* 0x0033600080b27984 */ /* 0x000fe80000000800 */
[----:B------:R-:W4:Y:S01]  /*1300*/  LDS R179, [R128+0x3370] ;  /* 0x0033700080b37984 */ /* 0x000f220000000800 */
[C---:B-1----:R-:W-:Y:S03]  /*1310*/  HMMA.16816.F32 R60, R40.reuse, R182, R60 ;  /* 0x000000b6283c723c */ /* 0x042fe6000000183c */
[----:B------:R-:W-:Y:S04]  /*1320*/  LDS R184, [R128+0x1160] ;  /* 0x0011600080b87984 */ /* 0x000fe80000000800 */
[----:B------:R-:W1:Y:S01]  /*1330*/  LDS R185, [R128+0x1170] ;  /* 0x0011700080b97984 */ /* 0x000e620000000800 */
[----:B------:R-:W-:Y:S03]  /*1340*/  HMMA.16816.F32 R136, R40, R188, R136 ;  /* 0x000000bc2888723c */ /* 0x000fe60000001888 */
        /* <DEDUP_REMOVED lines=14> */
[C---:B----4-:R-:W-:Y:S03]  /*1430*/  HMMA.16816.F32 R148, R40.reuse, R178, R148 ;  /* 0x000000b22894723c */ /* 0x050fe60000001894 */
        /* <DEDUP_REMOVED lines=32> */
[C---:B0-----:R-:W-:Y:S03]  /*1640*/  HMMA.16816.F32 R60, R32.reuse, R184, R60 ;  /* 0x000000b8203c723c */ /* 0x041fe6000000183c */
[----:B------:R-:W-:Y:S04]  /*1650*/  LDS R174, [R128+0x940] ;  /* 0x0009400080ae7984 */ /* 0x000fe80000000800 */
[----:B------:R-:W0:Y:S01]  /*1660*/  LDS R175, [R128+0x950] ;  /* 0x0009500080af7984 */ /* 0x000e220000000800 */
[C---:B------:R-:W-:Y:S03]  /*1670*/  HMMA.16816.F32 R156, R32.reuse, R186, R156 ;  /* 0x000000ba209c723c */ /* 0x040fe6000000189c */
[----:B------:R-:W-:Y:S04]  /*1680*/  LDS R172, [R128+0x22c0] ;  /* 0x0022c00080ac7984 */ /* 0x000fe80000000800 */
[----:B------:R-:W0:Y:S01]  /*1690*/  LDS R173, [R128+0x22d0] ;  /* 0x0022d00080ad7984 */ /* 0x000e220000000800 */
[C---:B--2---:R-:W-:Y:S03]  /*16a0*/  HMMA.16816.F32 R136, R32.reuse, R176, R136 ;  /* 0x000000b02088723c */ /* 0x044fe60000001888 */
        /* <DEDUP_REMOVED lines=20> */
[----:B--2---:R-:W-:Y:S03]  /*17f0*/  HMMA.16816.F32 R144, R28, R182, R144 ;  /* 0x000000b61c90723c */ /* 0x004fe60000001890 */
[----:B------:R-:W-:Y:S01]  /*1800*/  LDS R188, [R128+0xe0] ;  /* 0x0000e00080bc7984 */ /* 0x000fe20000000800 */
[----:B------:R-:W-:-:S03]  /*1810*/  VIADD R182, R133, UR4 ;  /* 0x0000000485b67c36 */ /* 0x000fc60008000000 */
[----:B------:R-:W2:Y:S02]  /*1820*/  LDS R189, [R128+0xf0] ;  /* 0x0000f00080bd7984 */ /* 0x000ea40000000800 */
[C---:B------:R-:W-:Y:S01]  /*1830*/  ISETP.GE.AND P6, PT, R182.reuse, R5, PT ;  /* 0x00000005b600720c */ /* 0x040fe20003fc6270 */
[C---:B----4-:R-:W-:Y:S01]  /*1840*/  HMMA.16816.F32 R148, R28.reuse, R184, R148 ;  /* 0x000000b81c94723c */ /* 0x050fe20000001894 */
[----:B------:R-:W-:Y:S04]  /*1850*/  LDS R178, [R128+0x960] ;  /* 0x0009600080b27984 */ /* 0x000fe80000000800 */
[----:B------:R-:W4:Y:S03]  /*1860*/  LDS R179, [R128+0x970] ;  /* 0x0009700080b37984 */ /* 0x000f260000000800 */
[C---:B-1----:R-:W-:Y:S01]  /*1870*/  HMMA.16816.F32 R152, R28.reuse, R180, R152 ;  /* 0x000000b41c98723c */ /* 0x042fe20000001898 */
[----:B------:R-:W-:Y:S04]  /*1880*/  LDS R176, [R128+0x11e0] ;  /* 0x0011e00080b07984 */ /* 0x000fe80000000800 */
[----:B------:R-:W1:Y:S03]  /*1890*/  LDS R177, [R128+0x11f0] ;  /* 0x0011f00080b17984 */ /* 0x000e660000000800 */
[----:B------:R-:W-:Y:S01]  /*18a0*/  HMMA.16816.F32 R64, R28, R186, R64 ;  /* 0x000000ba1c40723c */ /* 0x000fe20000001840 */
[----:B------:R-:W-:Y:S04]  /*18b0*/  LDS R174, [R128+0x1a60] ;  /* 0x001a600080ae7984 */ /* 0x000fe80000000800 */
[----:B------:R-:W1:Y:S03]  /*18c0*/  LDS R175, [R128+0x1a70] ;  /* 0x001a700080af7984 */ /* 0x000e660000000800 */
[----:B---3--:R-:W-:Y:S01]  /*18d0*/  HMMA.16816.F32 R136, R24, R166, R136 ;  /* 0x000000a61888723c */ /* 0x008fe20000001888 */
[----:B------:R-:W-:Y:S01]  /*18e0*/  LDS R172, [R128+0x3c60] ;  /* 0x003c600080ac7984 */ /* 0x000fe20000000800 */
[----:B------:R-:W-:-:S03]  /*18f0*/  IADD3 R166, PT, PT, R182, 0x8, RZ ;  /* 0x00000008b6a67810 */ /* 0x000fc60007ffe0ff */
[----:B------:R-:W3:Y:S01]  /*1900*/  LDS R173, [R128+0x3c70] ;  /* 0x003c700080ad7984 */ /* 0x000ee20000000800 */
[----:B------:R-:W-:Y:S01]  /*1910*/  ISETP.GE.AND P1, PT, R166, R5, PT ;  /* 0x00000005a600720c */ /* 0x000fe20003f26270 */
[C---:B------:R-:W-:Y:S01]  /*1920*/  VIADD R166, R182.reuse, 0x18 ;  /* 0x00000018b6a67836 */ /* 0x040fe20000000000 */
[----:B0-----:R-:W-:Y:S01]  /*1930*/  HMMA.16816.F32 R144, R24, R168, R144 ;  /* 0x000000a81890723c */ /* 0x001fe20000001890 */
[----:B------:R-:W-:-:S03]  /*1940*/  IADD3 R168, PT, PT, R182, 0x10, RZ ;  /* 0x00000010b6a87810 */ /* 0x000fc60007ffe0ff */
[-C--:B------:R-:W-:Y:S01]  /*1950*/  ISETP.GE.AND P3, PT, R166, R5.reuse, PT ;  /* 0x00000005a600720c */ /* 0x080fe20003f66270 */
[----:B------:R-:W-:Y:S01]  /*1960*/  VIADD R166, R182, 0x30 ;  /* 0x00000030b6a67836 */ /* 0x000fe20000000000 */
[-C--:B------:R-:W-:Y:S02]  /*1970*/  ISETP.GE.AND P2, PT, R168, R5.reuse, PT ;  /* 0x00000005a800720c */ /* 0x080fe40003f46270 */
[C---:B------:R-:W-:Y:S01]  /*1980*/  HMMA.16816.F32 R148, R24.reuse, R170, R148 ;  /* 0x000000aa1894723c */ /* 0x040fe20000001894 */
[C---:B------:R-:W-:Y:S02]  /*1990*/  IADD3 R168, PT, PT, R182.reuse, 0x20, RZ ;  /* 0x00000020b6a87810 */ /* 0x040fe40007ffe0ff */
[----:B------:R-:W-:Y:S02]  /*19a0*/  IADD3 R170, PT, PT, R182, 0x28, RZ ;  /* 0x00000028b6aa7810 */ /* 0x000fe40007ffe0ff */
[-C--:B------:R-:W-:Y:S02]  /*19b0*/  ISETP.GE.AND P4, PT, R168, R5.reuse, PT ;  /* 0x00000005a800720c */ /* 0x080fe40003f86270 */
[-C--:B------:R-:W-:Y:S01]  /*19c0*/  ISETP.GE.AND P0, PT, R166, R5.reuse, PT ;  /* 0x00000005a600720c */ /* 0x080fe20003f06270 */
[----:B--2---:R-:W-:Y:S01]  /*19d0*/  HMMA.16816.F32 R140, R24, R188, R140 ;  /* 0x000000bc188c723c */ /* 0x004fe2000000188c */
[----:B------:R-:W-:Y:S01]  /*19e0*/  ISETP.GE.AND P5, PT, R170, R5, PT ;  /* 0x00000005aa00720c */ /* 0x000fe20003fa6270 */
[----:B------:R-:W-:Y:S01]  /*19f0*/  IMAD.MOV.U32 R166, RZ, RZ, -0x39e3c000 ;  /* 0xc61c4000ffa67424 */ /* 0x000fe200078e00ff */
[----:B------:R-:W-:-:S05]  /*1a00*/  IADD3 R168, PT, PT, R182, 0x38, RZ ;  /* 0x00000038b6a87810 */ /* 0x000fca0007ffe0ff */
[----:B----4-:R-:W-:Y:S01]  /*1a10*/  HMMA.16816.F32 R60, R24, R178, R60 ;  /* 0x000000b2183c723c */ /* 0x010fe2000000183c */
[----:B------:R-:W-:-:S07]  /*1a20*/  MOV R178, 0xc61c4000 ;  /* 0xc61c400000b27802 */ /* 0x000fce0000000f00 */
[C---:B-1----:R-:W-:Y:S08]  /*1a30*/  HMMA.16816.F32 R156, R24.reuse, R176, R156 ;  /* 0x000000b0189c723c */ /* 0x042ff0000000189c */
[C---:B------:R-:W-:Y:S08]  /*1a40*/  HMMA.16816.F32 R152, R24.reuse, R174, R152 ;  /* 0x000000ae1898723c */ /* 0x040ff00000001898 */
[----:B---3--:R-:W-:Y:S01]  /*1a50*/  HMMA.16816.F32 R64, R24, R172, R64 ;  /* 0x000000ac1840723c */ /* 0x008fe20000001840 */
[----:B------:R-:W-:Y:S01]  /*1a60*/  MOV R173, 0xc61c4000 ;  /* 0xc61c400000ad7802 */ /* 0x000fe20000000f00 */
[----:B------:R-:W-:-:S03]  /*1a70*/  NOP ;  /* 0x0000000000007918 */ /* 0x000fc60000000000 */
[----:B------:R-:W-:-:S15]  /*1a80*/  @P6 BRA `(.L_x_51) ;  /* 0x0000000000246947 */ /* 0x000fde0003800000 */
[----:B------:R-:W0:Y:S01]  /*1a90*/  LDCU UR5, c[0x0][0x3b4] ;  /* 0x00007680ff0577ac */ /* 0x000e220008000800 */
[----:B------:R-:W-:-:S05]  /*1aa0*/  VIADD R166, R182, 0x1 ;  /* 0x00000001b6a67836 */ /* 0x000fca0000000000 */
[----:B------:R-:W-:Y:S01]  /*1ab0*/  ISETP.GE.AND P6, PT, R166, R5, PT ;  /* 0x00000005a600720c */ /* 0x000fe20003fc6270 */
[----:B0-----:R-:W-:Y:S01]  /*1ac0*/  FMUL R143, R143, UR5 ;  /* 0x000000058f8f7c20 */ /* 0x001fe20008400000 */
[----:B------:R-:W-:Y:S01]  /*1ad0*/  FMUL R141, R141, UR5 ;  /* 0x000000058d8d7c20 */ /* 0x000fe20008400000 */
[----:B------:R-:W-:Y:S01]  /*1ae0*/  FMUL R178, R142, UR5 ;  /* 0x000000058eb27c20 */ /* 0x000fe20008400000 */
[----:B------:R-:W-:Y:S02]  /*1af0*/  FMUL R165, R140, UR5 ;  /* 0x000000058ca57c20 */ /* 0x000fe40008400000 */
[----:B------:R-:W-:Y:S02]  /*1b00*/  FSEL R173, R143, -10000, !P6 ;  /* 0xc61c40008fad7808 */ /* 0x000fe40007000000 */
[----:B------:R-:W-:-:S07]  /*1b10*/  FSEL R166, R141, -10000, !P6 ;  /* 0xc61c40008da67808 */ /* 0x000fce0007000000 */
.L_x_51:
[----:B------:R-:W-:Y:S05]  /*1b20*/  BSYNC.RECONVERGENT B0 ;  /* 0x0000000000007941 */ /* 0x000fea0003800200 */
.L_x_50:
[----:B------:R-:W-:Y:S01]  /*1b30*/  BSSY.RECONVERGENT B0, `(.L_x_52) ;  /* 0x0000010000007945 */ /* 0x000fe20003800200 */
[----:B------:R-:W-:Y:S01]  /*1b40*/  ISETP.GE.AND P6, PT, R168, R5, PT ;  /* 0x00000005a800720c */ /* 0x000fe20003fc6270 */
[----:B------:R-:W-:Y:S01]  /*1b50*/  IMAD.MOV.U32 R172, RZ, RZ, -0x39e3c000 ;  /* 0xc61c4000ffac7424 */ /* 0x000fe200078e00ff */
[----:B------:R-:W-:Y:S02]  /*1b60*/  MOV R179, 0xc61c4000 ;  /* 0xc61c400000b37802 */ /* 0x000fe40000000f00 */
[----:B------:R-:W-:Y:S02]  /*1b70*/  MOV R181, 0xc61c4000 ;  /* 0xc61c400000b57802 */ /* 0x000fe40000000f00 */
[----:B------:R-:W-:Y:S01]  /*1b80*/  MOV R167, 0xc61c4000 ;  /* 0xc61c400000a77802 */ /* 0x000fe20000000f00 */
[----:B------:R-:W-:Y:S06]  /*1b90*/  @P1 BRA `(.L_x_53) ;  /* 0x0000000000241947 */ /* 0x000fec0003800000 */
[----:B------:R-:W0:Y:S01]  /*1ba0*/  LDCU UR5, c[0x0][0x3b4] ;  /* 0x00007680ff0577ac */ /* 0x000e220008000800 */
[----:B------:R-:W-:-:S04]  /*1bb0*/  IADD3 R140, PT, PT, R182, 0x9, RZ ;  /* 0x00000009b68c7810 */ /* 0x000fc80007ffe0ff */
[----:B------:R-:W-:Y:S01]  /*1bc0*/  ISETP.GE.AND P1, PT, R140, R5, PT ;  /* 0x000000058c00720c */ /* 0x000fe20003f26270 */
[----:B0-----:R-:W-:Y:S01]  /*1bd0*/  FMUL R63, R63, UR5 ;  /* 0x000000053f3f7c20 */ /* 0x001fe20008400000 */
[----:B------:R-:W-:Y:S01]  /*1be0*/  FMUL R61, R61, UR5 ;  /* 0x000000053d3d7c20 */ /* 0x000fe20008400000 */
[----:B------:R-:W-:Y:S01]  /*1bf0*/  FMUL R181, R62, UR5 ;  /* 0x000000053eb57c20 */ /* 0x000fe20008400000 */
[----:B------:R-:W-:Y:S02]  /*1c00*/  FMUL R167, R60, UR5 ;  /* 0x000000053ca77c20 */ /* 0x000fe40008400000 */
[----:B------:R-:W-:Y:S02]  /*1c10*/  FSEL R179, R63, -10000, !P1 ;  /* 0xc61c40003fb37808 */ /* 0x000fe40004800000 */
[----:B------:R-:W-:-:S07]  /*1c20*/  FSEL R172, R61, -10000, !P1 ;  /* 0xc61c40003dac7808 */ /* 0x000fce0004800000 */
.L_x_53:
[----:B------:R-:W-:Y:S05]  /*1c30*/  BSYNC.RECONVERGENT B0 ;  /* 0x0000000000007941 */ /* 0x000fea0003800200 */
.L_x_52:
[----:B------:R-:W-:Y:S01]  /*1c40*/  BSSY.RECONVERGENT B0, `(.L_x_54) ;  /* 0x000000f000007945 */ /* 0x000fe20003800200 */
[----:B------:R-:W-:Y:S01]  /*1c50*/  IMAD.MOV.U32 R180, RZ, RZ, -0x39e3c000 ;  /* 0xc61c4000ffb47424 */ /* 0x000fe200078e00ff */
[----:B------:R-:W-:Y:S01]  /*1c60*/  MOV R177, 0xc61c4000 ;  /* 0xc61c400000b17802 */ /* 0x000fe20000000f00 */
[----:B------:R-:W-:Y:S01]  /*1c70*/  IMAD.MOV.U32 R171, RZ, RZ, -0x39e3c000 ;  /* 0xc61c4000ffab7424 */ /* 0x000fe200078e00ff */
        /* <DEDUP_REMOVED lines=11> */
.L_x_55:
[----:B------:R-:W-:Y:S05]  /*1d30*/  BSYNC.RECONVERGENT B0 ;  /* 0x0000000000007941 */ /* 0x000fea0003800200 */
.L_x_54:
[----:B------:R-:W-:Y:S01]  /*1d40*/  BSSY.RECONVERGENT B0, `(.L_x_56) ;  /* 0x000000f000007945 */ /* 0x000fe20003800200 */
[----:B------:R-:W-:Y:S01]  /*1d50*/  MOV R175, 0xc61c4000 ;  /* 0xc61c400000af7802 */ /* 0x000fe20000000f00 */
[----:B------:R-:W-:Y:S01]  /*1d60*/  IMAD.MOV.U32 R176, RZ, RZ, -0x39e3c000 ;  /* 0xc61c4000ffb07424 */ /* 0x000fe200078e00ff */
[----:B------:R-:W-:Y:S02]  /*1d70*/  MOV R169, 0xc61c4000 ;  /* 0xc61c400000a97802 */ /* 0x000fe40000000f00 */
[----:B------:R-:W-:Y:S01]  /*1d80*/  MOV R170, 0xc61c4000 ;  /* 0xc61c400000aa7802 */ /* 0x000fe20000000f00 */
[----:B------:R-:W-:Y:S06]  /*1d90*/  @P3 BRA `(.L_x_57) ;  /* 0x0000000000243947 */ /* 0x000fec0003800000 */
        /* <DEDUP_REMOVED lines=9> */
.L_x_57:
[----:B------:R-:W-:Y:S05]  /*1e30*/  BSYNC.RECONVERGENT B0 ;  /* 0x0000000000007941 */ /* 0x000fea0003800200 */
.L_x_56:
[----:B------:R-:W-:Y:S01]  /*1e40*/  BSSY.RECONVERGENT B0, `(.L_x_58) ;  /* 0x000000f000007945 */ /* 0x000fe20003800200 */
[----:B------:R-:W-:Y:S01]  /*1e50*/  MOV R163, 0xc61c4000 ;  /* 0xc61c400000a37802 */ /* 0x000fe20000000f00 */
[----:B------:R-:W-:Y:S01]  /*1e60*/  IMAD.MOV.U32 R154, RZ, RZ, -0x39e3c000 ;  /* 0xc61c4000ff9a7424 */ /* 0x000fe200078e00ff */
        /* <DEDUP_REMOVED lines=12> */
.L_x_59:
[----:B------:R-:W-:Y:S05]  /*1f30*/  BSYNC.RECONVERGENT B0 ;  /* 0x0000000000007941 */ /* 0x000fea0003800200 */
.L_x_58:
        /* <DEDUP_REMOVED lines=15> */
.L_x_61:
[----:B------:R-:W-:Y:S05]  /*2030*/  BSYNC.RECONVERGENT B0 ;  /* 0x0000000000007941 */ /* 0x000fea0003800200 */
.L_x_60:
[----:B------:R-:W-:Y:S01]  /*2040*/  BSSY.RECONVERGENT B0, `(.L_x_62) ;  /* 0x0000010000007945 */ /* 0x000fe20003800200 */
[----:B------:R-:W-:Y:S01]  /*2050*/  MOV R145, 0xc61c4000 ;  /* 0xc61c400000917802 */ /* 0x000fe20000000f00 */
        /* <DEDUP_REMOVED lines=14> */
.L_x_63:
[----:B------:R-:W-:Y:S05]  /*2140*/  BSYNC.RECONVERGENT B0 ;  /* 0x0000000000007941 */ /* 0x000fea0003800200 */
.L_x_62:
[----:B------:R-:W-:Y:S01]  /*2150*/  BSSY.RECONVERGENT B0, `(.L_x_64) ;  /* 0x000000e000007945 */ /* 0x000fe20003800200 */
        /* <DEDUP_REMOVED lines=13> */
.L_x_65:
[----:B------:R-:W-:Y:S05]  /*2230*/  BSYNC.RECONVERGENT B0 ;  /* 0x0000000000007941 */ /* 0x000fea0003800200 */
.L_x_64:
[----:B------:R-:W-:Y:S02]  /*2240*/  FMNMX3 R60, R178, -3.40282346638528859812e+38, R173, !PT ;  /* 0xff7fffffb23c7876 */ /* 0x000fe400078000ad */
[----:B------:R-:W-:Y:S02]  /*2250*/  CS2R R136, SRZ ;  /* 0x0000000000887805 */ /* 0x000fe4000001ff00 */
[----:B------:R-:W-:Y:S01]  /*2260*/  FSETP.GT.AND P6, PT, R161, -1.70141173319264429906e+38, PT ;  /* 0xfeffffffa100780b */ /* 0x000fe20003fc4000 */
[----:B------:R-:W-:Y:S01]  /*2270*/  UIADD3 UR4, UPT, UPT, UR4, 0x40, URZ ;  /* 0x0000004004047890 */ /* 0x000fe2000fffe0ff */
[----:B------:R-:W-:Y:S02]  /*2280*/  FMNMX3 R60, R181, R179, R60, !PT ;  /* 0x000000b3b53c7276 */ /* 0x000fe4000780003c */
[----:B------:R-:W-:Y:S02]  /*2290*/  FSETP.GT.AND P2, PT, R21, -1.70141173319264429906e+38, PT ;  /* 0xfeffffff1500780b */ /* 0x000fe40003f44000 */
[----:B------:R-:W-:-:S02]  /*22a0*/  FMNMX3 R60, R177, R180, R60, !PT ;  /* 0x000000b4b13c7276 */ /* 0x000fc4000780003c */
[----:B------:R-:W-:Y:S02]  /*22b0*/  PLOP3.LUT P1, PT, PT, PT, PT, 0x80, 0x8 ;  /* 0x000000000008781c */ /* 0x000fe40003f2f070 */
[----:B------:R-:W-:-:S04]  /*22c0*/  FMNMX3 R60, R176, R175, R60, !PT ;  /* 0x000000afb03c7276 */ /* 0x000fc8000780003c */
[----:B------:R-:W-:-:S04]  /*22d0*/  FMNMX3 R60, R168, R163, R60, !PT ;  /* 0x000000a3a83c7276 */ /* 0x000fc8000780003c */
[----:B------:R-:W-:Y:S02]  /*22e0*/  FMNMX3 R61, R158, R159, R60, !PT ;  /* 0x0000009f9e3d7276 */ /* 0x000fe4000780003c */
[----:B------:R-:W-:Y:S02]  /*22f0*/  FMNMX3 R60, R165, -3.40282346638528859812e+38, R166, !PT ;  /* 0xff7fffffa53c7876 */ /* 0x000fe400078000a6 */
[----:B------:R-:W-:Y:S02]  /*2300*/  FMNMX3 R61, R152, R145, R61, !PT ;  /* 0x00000091983d7276 */ /* 0x000fe4000780003d */
[----:B------:R-:W-:Y:S02]  /*2310*/  FMNMX3 R60, R167, R172, R60, !PT ;  /* 0x000000aca73c7276 */ /* 0x000fe4000780003c */
[----:B------:R-:W-:Y:S02]  /*2320*/  FMNMX3 R61, R142, R143, R61, !PT ;  /* 0x0000008f8e3d7276 */ /* 0x000fe4000780003d */
[----:B------:R-:W-:-:S03]  /*2330*/  FMNMX3 R60, R171, R174, R60, !PT ;  /* 0x000000aeab3c7276 */ /* 0x000fc6000780003c */
[----:B------:R-:W0:Y:S01]  /*2340*/  SHFL.BFLY PT, R62, R61, 0x1, 0x1f ;  /* 0x0c201f003d3e7f89 */ /* 0x000e2200000e0000 */
[----:B------:R-:W-:-:S04]  /*2350*/  FMNMX3 R60, R170, R169, R60, !PT ;  /* 0x000000a9aa3c7276 */ /* 0x000fc8000780003c */
[----:B------:R-:W-:-:S04]  /*2360*/  FMNMX3 R60, R157, R154, R60, !PT ;  /* 0x0000009a9d3c7276 */ /* 0x000fc8000780003c */
[----:B------:R-:W-:-:S04]  /*2370*/  FMNMX3 R60, R156, R155, R60, !PT ;  /* 0x0000009b9c3c7276 */ /* 0x000fc8000780003c */
[----:B------:R-:W-:-:S04]  /*2380*/  FMNMX3 R60, R141, R140, R60, !PT ;  /* 0x0000008c8d3c7276 */ /* 0x000fc8000780003c */
[----:B------:R-:W-:-:S05]  /*2390*/  FMNMX3 R60, R139, R138, R60, !PT ;  /* 0x0000008a8b3c7276 */ /* 0x000fca000780003c */
[----:B------:R-:W1:Y:S01]  /*23a0*/  SHFL.BFLY PT, R63, R60, 0x1, 0x1f ;  /* 0x0c201f003c3f7f89 */ /* 0x000e6200000e0000 */
[----:B0-----:R-:W-:-:S05]  /*23b0*/  FMNMX R65, R61, R62, !PT ;  /* 0x0000003e3d417209 */ /* 0x001fca0007800000 */
[----:B------:R-:W0:Y:S01]  /*23c0*/  SHFL.BFLY PT, R64, R65, 0x2, 0x1f ;  /* 0x0c401f0041407f89 */ /* 0x000e2200000e0000 */
[----:B-1----:R-:W-:-:S05]  /*23d0*/  FMNMX R62, R60, R63, !PT ;  /* 0x0000003f3c3e7209 */ /* 0x002fca0007800000 */
[----:B------:R-:W1:Y:S01]  /*23e0*/  SHFL.BFLY PT, R61, R62, 0x2, 0x1f ;  /* 0x0c401f003e3d7f89 */ /* 0x000e6200000e0000 */
[----:B0-----:R-:W-:-:S05]  /*23f0*/  FMNMX3 R20, R65, R64, R20, !PT ;  /* 0x0000004041147276 */ /* 0x001fca0007800014 */
[C---:B------:R-:W-:Y:S01]  /*2400*/  @P6 FADD R63, -R20.reuse, R161 ;  /* 0x000000a1143f6221 */ /* 0x040fe20000000100 */
[C---:B------:R-:W-:Y:S01]  /*2410*/  FADD R178, -R20.reuse, R178 ;  /* 0x000000b214b27221 */ /* 0x040fe20000000100 */
[C---:B------:R-:W-:Y:S01]  /*2420*/  FADD R173, -R20.reuse, R173 ;  /* 0x000000ad14ad7221 */ /* 0x040fe20000000100 */
[----:B------:R-:W-:Y:S01]  /*2430*/  FADD R181, -R20, R181 ;  /* 0x000000b514b57221 */ /* 0x000fe20000000100 */
[----:B------:R-:W-:Y:S01]  /*2440*/  @P6 FMUL R63, R63, 1.4426950216293334961 ;  /* 0x3fb8aa3b3f3f6820 */ /* 0x000fe20000400000 */
[----:B------:R-:W-:Y:S01]  /*2450*/  FMUL R153, R178, 1.4426950216293334961 ;  /* 0x3fb8aa3bb2997820 */ /* 0x000fe20000400000 */
[----:B------:R-:W-:Y:S01]  /*2460*/  FMUL R150, R173, 1.4426950216293334961 ;  /* 0x3fb8aa3bad967820 */ /* 0x000fe20000400000 */
[----:B------:R-:W-:Y:S01]  /*2470*/  FMUL R151, R181, 1.4426950216293334961 ;  /* 0x3fb8aa3bb5977820 */ /* 0x000fe20000400000 */
[C---:B------:R-:W-:Y:S01]  /*2480*/  FADD R179, -R20.reuse, R179 ;  /* 0x000000b314b37221 */ /* 0x040fe20000000100 */
[----:B------:R-:W-:Y:S01]  /*2490*/  @P6 FSETP.GEU.AND P0, PT, R63, -126, PT ;  /* 0xc2fc00003f00680b */ /* 0x000fe20003f0e000 */
[----:B------:R-:W-:Y:S01]  /*24a0*/  FADD R177, -R20, R177 ;  /* 0x000000b114b17221 */ /* 0x000fe20000000100 */
[----:B------:R-:W-:Y:S01]  /*24b0*/  FSETP.GEU.AND P5, PT, R153, -126, PT ;  /* 0xc2fc00009900780b */ /* 0x000fe20003fae000 */
[----:B------:R-:W-:Y:S01]  /*24c0*/  FMUL R148, R179, 1.4426950216293334961 ;  /* 0x3fb8aa3bb3947820 */ /* 0x000fe20000400000 */
[----:B------:R-:W-:Y:S01]  /*24d0*/  @P6 PLOP3.LUT P1, PT, P0, PT, PT, 0x80, 0x8 ;  /* 0x000000000008681c */ /* 0x000fe2000072f070 */
[----:B------:R-:W-:Y:S01]  /*24e0*/  LDSM.16.MT88.2 R178, [R6] ;  /* 0x0000000006b2783b */ /* 0x000fe20000004100 */
[----:B------:R-:W-:Y:S01]  /*24f0*/  FSETP.GEU.AND P4, PT, R150, -126, PT ;  /* 0xc2fc00009600780b */ /* 0x000fe20003f8e000 */
[----:B------:R-:W-:Y:S01]  /*2500*/  FMUL R161, R177, 1.4426950216293334961 ;  /* 0x3fb8aa3bb1a17820 */ /* 0x000fe20000400000 */
[----:B-1----:R-:W-:Y:S01]  /*2510*/  FMNMX3 R21, R62, R61, R21, !PT ;  /* 0x0000003d3e157276 */ /* 0x002fe20007800015 */
[C---:B------:R-:W-:Y:S01]  /*2520*/  FADD R180, -R20.reuse, R180 ;  /* 0x000000b414b47221 */ /* 0x040fe20000000100 */
[----:B------:R-:W-:Y:S01]  /*2530*/  PLOP3.LUT P0, PT, PT, PT, PT, 0x80, 0x8 ;  /* 0x000000000008781c */ /* 0x000fe20003f0f070 */
[C---:B------:R-:W-:Y:S01]  /*2540*/  FADD R176, -R20.reuse, R176 ;  /* 0x000000b014b07221 */ /* 0x040fe20000000100 */
[----:B------:R-:W-:Y:S01]  /*2550*/  FADD R175, -R20, R175 ;  /* 0x000000af14af7221 */ /* 0x000fe20000000100 */
[C---:B------:R-:W-:Y:S01]  /*2560*/  @P2 FADD R60, -R21.reuse, R164 ;  /* 0x000000a4153c2221 */ /* 0x040fe20000000100 */
[----:B------:R-:W-:Y:S01]  /*2570*/  FADD R165, -R21, R165 ;  /* 0x000000a515a57221 */ /* 0x000fe20000000100 */
[----:B------:R-:W-:Y:S01]  /*2580*/  @!P5 FMUL R153, R153, 0.5 ;  /* 0x3f0000009999d820 */ /* 0x000fe20000400000 */
[----:B------:R-:W-:Y:S01]  /*2590*/  FADD R166, -R21, R166 ;  /* 0x000000a615a67221 */ /* 0x000fe20000000100 */
[----:B------:R-:W-:Y:S01]  /*25a0*/  @P2 FMUL R60, R60, 1.4426950216293334961 ;  /* 0x3fb8aa3b3c3c2820 */ /* 0x000fe20000400000 */
[----:B------:R-:W-:Y:S01]  /*25b0*/  @!P1 FMUL R63, R63, 0.5 ;  /* 0x3f0000003f3f9820 */ /* 0x000fe20000400000 */
[----:B------:R-:W-:Y:S01]  /*25c0*/  @!P4 FMUL R150, R150, 0.5 ;  /* 0x3f0000009696c820 */ /* 0x000fe20000400000 */
[C---:B------:R-:W-:Y:S01]  /*25d0*/  FADD R167, -R21.reuse, R167 ;  /* 0x000000a715a77221 */ /* 0x040fe20000000100 */
[----:B------:R-:W0:Y:S01]  /*25e0*/  MUFU.EX2 R153, R153 ;  /* 0x0000009900997308 */ /* 0x000e220000000800 */
[----:B------:R-:W-:Y:S01]  /*25f0*/  @P2 FSETP.GEU.AND P3, PT, R60, -126, PT ;  /* 0xc2fc00003c00280b */ /* 0x000fe20003f6e000 */
[----:B------:R-:W-:Y:S01]  /*2600*/  FADD R172, -R21, R172 ;  /* 0x000000ac15ac7221 */ /* 0x000fe20000000100 */
[----:B------:R-:W-:Y:S01]  /*2610*/  FMUL R149, R165, 1.4426950216293334961 ;  /* 0x3fb8aa3ba5957820 */ /* 0x000fe20000400000 */
[----:B------:R-:W-:Y:S01]  /*2620*/  FMUL R146, R166, 1.4426950216293334961 ;  /* 0x3fb8aa3ba6927820 */ /* 0x000fe20000400000 */
[----:B------:R-:W-:Y:S01]  /*2630*/  @P2 PLOP3.LUT P0, PT, P3, PT, PT, 0x80, 0x8 ;  /* 0x000000000008281c */ /* 0x000fe20001f0f070 */
[----:B------:R-:W-:Y:S01]  /*2640*/  FMUL R147, R167, 1.4426950216293334961 ;  /* 0x3fb8aa3ba7937820 */ /* 0x000fe20000400000 */
[----:B------:R-:W-:Y:S01]  /*2650*/  FSETP.GEU.AND P3, PT, R151, -126, PT ;  /* 0xc2fc00009700780b */ /* 0x000fe20003f6e000 */
[----:B------:R-:W1:Y:S01]  /*2660*/  @P6 MUFU.EX2 R63, R63 ;  /* 0x0000003f003f6308 */ /* 0x000e620000000800 */
[----:B------:R-:W-:Y:S01]  /*2670*/  FMUL R62, R172, 1.4426950216293334961 ;  /* 0x3fb8aa3bac3e7820 */ /* 0x000fe20000400000 */
[----:B------:R-:W2:Y:S01]  /*2680*/  LDSM.16.MT88.2 R164, [R8] ;  /* 0x0000000008a4783b */ /* 0x000ea20000004100 */
[C---:B------:R-:W-:Y:S01]  /*2690*/  FADD R170, -R21.reuse, R170 ;  /* 0x000000aa15aa7221 */ /* 0x040fe20000000100 */
[C---:B------:R-:W-:Y:S01]  /*26a0*/  FADD R169, -R21.reuse, R169 ;  /* 0x000000a915a97221 */ /* 0x040fe20000000100 */
[C---:B------:R-:W-:Y:S01]  /*26b0*/  FADD R171, -R21.reuse, R171 ;  /* 0x000000ab15ab7221 */ /* 0x040fe20000000100 */
[----:B------:R-:W-:Y:S01]  /*26c0*/  LDSM.16.MT88.2 R166, [R23] ;  /* 0x0000000017a6783b */ /* 0x000fe20000004100 */
[----:B------:R-:W-:Y:S01]  /*26d0*/  FADD R174, -R21, R174 ;  /* 0x000000ae15ae7221 */ /* 0x000fe20000000100 */
[----:B------:R-:W3:Y:S01]  /*26e0*/  MUFU.EX2 R150, R150 ;  /* 0x0000009600967308 */ /* 0x000ee20000000800 */
[----:B0-----:R-:W-:Y:S01]  /*26f0*/  @!P5 FMUL R153, R153, R153 ;  /* 0x000000999999d220 */ /* 0x001fe20000400000 */
[----:B------:R-:W-:Y:S01]  /*2700*/  @!P0 FMUL R60, R60, 0.5 ;  /* 0x3f0000003c3c8820 */ /* 0x000fe20000400000 */
[----:B------:R-:W-:Y:S01]  /*2710*/  FSETP.GEU.AND P5, PT, R146, -126, PT ;  /* 0xc2fc00009200780b */ /* 0x000fe20003fae000 */
[----:B------:R-:W-:Y:S01]  /*2720*/  @!P3 FMUL R151, R151, 0.5 ;  /* 0x3f0000009797b820 */ /* 0x000fe20000400000 */
[----:B------:R-:W-:Y:S01]  /*2730*/  FMUL R180, R180, 1.4426950216293334961 ;  /* 0x3fb8aa3bb4b47820 */ /* 0x000fe20000400000 */
[----:B------:R-:W-:Y:S01]  /*2740*/  FMUL R177, R176, 1.4426950216293334961 ;  /* 0x3fb8aa3bb0b17820 */ /* 0x000fe20000400000 */
[----:B------:R-:W-:Y:S01]  /*2750*/  FMUL R182, R169, 1.4426950216293334961 ;  /* 0x3fb8aa3ba9b67820 */ /* 0x000fe20000400000 */
[----:B------:R-:W0:Y:S01]  /*2760*/  @P2 MUFU.EX2 R61, R60 ;  /* 0x0000003c003d2308 */ /* 0x000e220000000800 */
[----:B-1----:R-:W-:Y:S01]  /*2770*/  @!P1 FMUL R63, R63, R63 ;  /* 0x0000003f3f3f9220 */ /* 0x002fe20000400000 */
[----:B------:R-:W-:Y:S01]  /*2780*/  FSETP.GEU.AND P1, PT, R148, -126, PT ;  /* 0xc2fc00009400780b */ /* 0x000fe20003f2e000 */
[----:B------:R-:W-:Y:S01]  /*2790*/  FMUL R175, R175, 1.4426950216293334961 ;  /* 0x3fb8aa3bafaf7820 */ /* 0x000fe20000400000 */
[----:B------:R-:W-:Y:S01]  /*27a0*/  FMUL R171, R171, 1.4426950216293334961 ;  /* 0x3fb8aa3babab7820 */ /* 0x000fe20000400000 */
[----:B------:R-:W-:Y:S01]  /*27b0*/  @P6 IMAD.MOV.U32 R137, RZ, RZ, R63 ;  /* 0x000000ffff896224 */ /* 0x000fe200078e003f */
[----:B------:R-:W-:Y:S01]  /*27c0*/  FSETP.GEU.AND P6, PT, R149, -126, PT ;  /* 0xc2fc00009500780b */ /* 0x000fe20003fce000 */
[----:B------:R-:W-:Y:S01]  /*27d0*/  FMUL R174, R174, 1.4426950216293334961 ;  /* 0x3fb8aa3baeae7820 */ /* 0x000fe20000400000 */
[----:B------:R-:W1:Y:S01]  /*27e0*/  MUFU.EX2 R151, R151 ;  /* 0x0000009700977308 */ /* 0x000e620000000800 */
[----:B---3--:R-:W-:Y:S01]  /*27f0*/  @!P4 FMUL R150, R150, R150 ;  /* 0x000000969696c220 */ /* 0x008fe20000400000 */
[----:B------:R-:W-:Y:S01]  /*2800*/  FSETP.GEU.AND P4, PT, R147, -126, PT ;  /* 0xc2fc00009300780b */ /* 0x000fe20003f8e000 */
[----:B------:R-:W-:Y:S01]  /*2810*/  @!P5 FMUL R146, R146, 0.5 ;  /* 0x3f0000009292d820 */ /* 0x000fe20000400000 */
[C---:B------:R-:W-:Y:S01]  /*2820*/  FMUL R66, R137.reuse, R126 ;  /* 0x0000007e89427220 */ /* 0x040fe20000400000 */
[C---:B------:R-:W-:Y:S01]  /*2830*/  FMUL R67, R137.reuse, R127 ;  /* 0x0000007f89437220 */ /* 0x040fe20000400000 */
[----:B------:R-:W-:Y:S01]  /*2840*/  FMUL R110, R137, R110 ;  /* 0x0000006e896e7220 */ /* 0x000fe20000400000 */
[----:B------:R-:W-:Y:S01]  /*2850*/  @!P1 FMUL R148, R148, 0.5 ;  /* 0x3f00000094949820 */ /* 0x000fe20000400000 */
[----:B------:R-:W-:Y:S01]  /*2860*/  LDSM.16.MT88.2 R126, [R11] ;  /* 0x000000000b7e783b */ /* 0x000fe20000004100 */
[----:B0-----:R-:W-:Y:S01]  /*2870*/  @!P0 FMUL R61, R61, R61 ;  /* 0x0000003d3d3d8220 */ /* 0x001fe20000400000 */
[----:B------:R-:W0:Y:S01]  /*2880*/  MUFU.EX2 R146, R146 ;  /* 0x0000009200927308 */ /* 0x000e220000000800 */
[----:B------:R-:W-:Y:S01]  /*2890*/  @!P6 FMUL R149, R149, 0.5 ;  /* 0x3f0000009595e820 */ /* 0x000fe20000400000 */
[C---:B------:R-:W-:Y:S01]  /*28a0*/  FMUL R111, R137.reuse, R111 ;  /* 0x0000006f896f7220 */ /* 0x040fe20000400000 */
[----:B------:R-:W-:Y:S01]  /*28b0*/  FMUL R102, R137, R102 ;  /* 0x0000006689667220 */ /* 0x000fe20000400000 */
[----:B------:R-:W-:Y:S01]  /*28c0*/  @P2 MOV R136, R61 ;  /* 0x0000003d00882202 */ /* 0x000fe20000000f00 */
[----:B------:R-:W-:Y:S01]  /*28d0*/  @!P4 FMUL R147, R147, 0.5 ;  /* 0x3f0000009393c820 */ /* 0x000fe20000400000 */
[----:B------:R-:W-:Y:S01]  /*28e0*/  F2FP.F16.F32.PACK_AB R61, R150, R153 ;  /* 0x00000099963d723e */ /* 0x000fe200000000ff */
[----:B-1----:R-:W-:Y:S01]  /*28f0*/  @!P3 FMUL R151, R151, R151 ;  /* 0x000000979797b220 */ /* 0x002fe20000400000 */
[----:B------:R-:W-:Y:S01]  /*2900*/  FSETP.GEU.AND P3, PT, R62, -126, PT ;  /* 0xc2fc00003e00780b */ /* 0x000fe20003f6e000 */
[C---:B------:R-:W-:Y:S01]  /*2910*/  FMUL R64, R136.reuse, R124 ;  /* 0x0000007c88407220 */ /* 0x040fe20000400000 */
[C---:B------:R-:W-:Y:S01]  /*2920*/  FMUL R65, R136.reuse, R125 ;  /* 0x0000007d88417220 */ /* 0x040fe20000400000 */
[----:B------:R-:W1:Y:S01]  /*2930*/  MUFU.EX2 R148, R148 ;  /* 0x0000009400947308 */ /* 0x000e620000000800 */
[----:B------:R-:W3:Y:S01]  /*2940*/  LDSM.16.MT88.2 R124, [R10] ;  /* 0x000000000a7c783b */ /* 0x000ee20000004100 */
[C---:B------:R-:W-:Y:S01]  /*2950*/  FMUL R108, R136.reuse, R108 ;  /* 0x0000006c886c7220 */ /* 0x040fe20000400000 */
[C---:B------:R-:W-:Y:S01]  /*2960*/  FMUL R109, R136.reuse, R109 ;  /* 0x0000006d886d7220 */ /* 0x040fe20000400000 */
[C---:B------:R-:W-:Y:S01]  /*2970*/  FMUL R103, R137.reuse, R103 ;  /* 0x0000006789677220 */ /* 0x040fe20000400000 */
[----:B------:R-:W-:Y:S01]  /*2980*/  FMUL R100, R136, R100 ;  /* 0x0000006488647220 */ /* 0x000fe20000400000 */
[----:B0-----:R-:W-:Y:S01]  /*2990*/  @!P5 FMUL R146, R146, R146 ;  /* 0x000000929292d220 */ /* 0x001fe20000400000 */
[----:B------:R-:W-:Y:S01]  /*29a0*/  FMUL R101, R136, R101 ;  /* 0x0000006588657220 */ /* 0x000fe20000400000 */
[----:B------:R-:W0:Y:S01]  /*29b0*/  MUFU.EX2 R149, R149 ;  /* 0x0000009500957308 */ /* 0x000e220000000800 */
[C---:B------:R-:W-:Y:S01]  /*29c0*/  FMUL R98, R137.reuse, R98 ;  /* 0x0000006289627220 */ /* 0x040fe20000400000 */
[----:B------:R-:W-:Y:S01]  /*29d0*/  @!P3 FMUL R62, R62, 0.5 ;  /* 0x3f0000003e3eb820 */ /* 0x000fe20000400000 */
[C---:B------:R-:W-:Y:S01]  /*29e0*/  FMUL R99, R137.reuse, R99 ;  /* 0x0000006389637220 */ /* 0x040fe20000400000 */
[C---:B------:R-:W-:Y:S01]  /*29f0*/  FMUL R96, R136.reuse, R96 ;  /* 0x0000006088607220 */ /* 0x040fe20000400000 */
[----:B------:R-:W-:Y:S01]  /*2a00*/  FMUL R97, R136, R97 ;  /* 0x0000006188617220 */ /* 0x000fe20000400000 */
[C---:B------:R-:W-:Y:S01]  /*2a10*/  FMUL R94, R137.reuse, R94 ;  /* 0x0000005e895e7220 */ /* 0x040fe20000400000 */
[C---:B------:R-:W-:Y:S01]  /*2a20*/  FMUL R95, R137.reuse, R95 ;  /* 0x0000005f895f7220 */ /* 0x040fe20000400000 */
[----:B------:R-:W4:Y:S01]  /*2a30*/  MUFU.EX2 R147, R147 ;  /* 0x0000009300937308 */ /* 0x000f220000000800 */
[----:B-1----:R-:W-:Y:S01]  /*2a40*/  @!P1 FMUL R148, R148, R148 ;  /* 0x0000009494949220 */ /* 0x002fe20000400000 */
[C---:B------:R-:W-:Y:S01]  /*2a50*/  FMUL R92, R136.reuse, R92 ;  /* 0x0000005c885c7220 */ /* 0x040fe20000400000 */
[----:B------:R-:W-:Y:S01]  /*2a60*/  FMUL R93, R136, R93 ;  /* 0x0000005d885d7220 */ /* 0x000fe20000400000 */
[C---:B------:R-:W-:Y:S01]  /*2a70*/  FMUL R86, R137.reuse, R86 ;  /* 0x0000005689567220 */ /* 0x040fe20000400000 */
[----:B------:R-:W-:Y:S01]  /*2a80*/  FMUL R87, R137, R87 ;  /* 0x0000005789577220 */ /* 0x000fe20000400000 */
[----:B------:R-:W-:Y:S01]  /*2a90*/  F2FP.F16.F32.PACK_AB R63, R148, R151 ;  /* 0x00000097943f723e */ /* 0x000fe200000000ff */
[C---:B------:R-:W-:Y:S01]  /*2aa0*/  FMUL R84, R136.reuse, R84 ;  /* 0x0000005488547220 */ /* 0x040fe20000400000 */
[----:B------:R-:W1:Y:S01]  /*2ab0*/  MUFU.EX2 R144, R62 ;  /* 0x0000003e00907308 */ /* 0x000e620000000800 */
[----:B0-----:R-:W-:Y:S01]  /*2ac0*/  @!P6 FMUL R149, R149, R149 ;  /* 0x000000959595e220 */ /* 0x001fe20000400000 */
[C---:B------:R-:W-:Y:S01]  /*2ad0*/  FMUL R85, R136.reuse, R85 ;  /* 0x0000005588557220 */ /* 0x040fe20000400000 */
[C---:B------:R-:W-:Y:S01]  /*2ae0*/  FMUL R82, R137.reuse, R82 ;  /* 0x0000005289527220 */ /* 0x040fe20000400000 */
[----:B------:R-:W-:Y:S01]  /*2af0*/  FMUL R83, R137, R83 ;  /* 0x0000005389537220 */ /* 0x000fe20000400000 */
[----:B------:R-:W-:Y:S01]  /*2b00*/  FMUL R80, R136, R80 ;  /* 0x0000005088507220 */ /* 0x000fe20000400000 */
[----:B------:R-:W-:Y:S01]  /*2b10*/  F2FP.F16.F32.PACK_AB R60, R146, R149 ;  /* 0x00000095923c723e */ /* 0x000fe200000000ff */
[C---:B------:R-:W-:Y:S01]  /*2b20*/  FMUL R81, R136.reuse, R81 ;  /* 0x0000005188517220 */ /* 0x040fe20000400000 */
[----:B------:R-:W-:Y:S01]  /*2b30*/  FSETP.GEU.AND P6, PT, R161, -126, PT ;  /* 0xc2fc0000a100780b */ /* 0x000fe20003fce000 */
[----:B----4-:R-:W-:Y:S01]  /*2b40*/  @!P4 FMUL R147, R147, R147 ;  /* 0x000000939393c220 */ /* 0x010fe20000400000 */
[C---:B------:R-:W-:Y:S01]  /*2b50*/  FMUL R106, R137.reuse, R106 ;  /* 0x0000006a896a7220 */ /* 0x040fe20000400000 */
[C---:B------:R-:W-:Y:S01]  /*2b60*/  FMUL R107, R137.reuse, R107 ;  /* 0x0000006b896b7220 */ /* 0x040fe20000400000 */
[C---:B------:R-:W-:Y:S01]  /*2b70*/  FMUL R104, R136.reuse, R104 ;  /* 0x0000006888687220 */ /* 0x040fe20000400000 */
[C---:B------:R-:W-:Y:S01]  /*2b80*/  FMUL R105, R136.reuse, R105 ;  /* 0x0000006988697220 */ /* 0x040fe20000400000 */
[C---:B------:R-:W-:Y:S01]  /*2b90*/  FMUL R118, R137.reuse, R118 ;  /* 0x0000007689767220 */ /* 0x040fe20000400000 */
[C---:B------:R-:W-:Y:S01]  /*2ba0*/  FMUL R119, R137.reuse, R119 ;  /* 0x0000007789777220 */ /* 0x040fe20000400000 */
[----:B------:R-:W-:Y:S01]  /*2bb0*/  FMUL R116, R136, R116 ;  /* 0x0000007488747220 */ /* 0x000fe20000400000 */
[----:B-1----:R-:W-:Y:S01]  /*2bc0*/  @!P3 FMUL R144, R144, R144 ;  /* 0x000000909090b220 */ /* 0x002fe20000400000 */
[----:B------:R-:W-:Y:S01]  /*2bd0*/  FMUL R117, R136, R117 ;  /* 0x0000007588757220 */ /* 0x000fe20000400000 */
[C---:B------:R-:W-:Y:S01]  /*2be0*/  FMUL R122, R137.reuse, R122 ;  /* 0x0000007a897a7220 */ /* 0x040fe20000400000 */
[----:B------:R-:W-:Y:S01]  /*2bf0*/  FMUL R123, R137, R123 ;  /* 0x0000007b897b7220 */ /* 0x000fe20000400000 */
[----:B------:R-:W-:Y:S01]  /*2c00*/  @!P6 FMUL R161, R161, 0.5 ;  /* 0x3f000000a1a1e820 */ /* 0x000fe20000400000 */
[----:B------:R-:W-:Y:S01]  /*2c10*/  F2FP.F16.F32.PACK_AB R62, R144, R147 ;  /* 0x00000093903e723e */ /* 0x000fe200000000ff */
[C---:B------:R-:W-:Y:S01]  /*2c20*/  FMUL R120, R136.reuse, R120 ;  /* 0x0000007888787220 */ /* 0x040fe20000400000 */
[C---:B------:R-:W-:Y:S01]  /*2c30*/  FMUL R121, R136.reuse, R121 ;  /* 0x0000007988797220 */ /* 0x040fe20000400000 */
[C---:B------:R-:W-:Y:S01]  /*2c40*/  FMUL R78, R137.reuse, R78 ;  /* 0x0000004e894e7220 */ /* 0x040fe20000400000 */
[C---:B------:R-:W-:Y:S01]  /*2c50*/  FMUL R79, R137.reuse, R79 ;  /* 0x0000004f894f7220 */ /* 0x040fe20000400000 */
[----:B------:R-:W0:Y:S01]  /*2c60*/  MUFU.EX2 R161, R161 ;  /* 0x000000a100a17308 */ /* 0x000e220000000800 */
[C---:B------:R-:W-:Y:S01]  /*2c70*/  FMUL R76, R136.reuse, R76 ;  /* 0x0000004c884c7220 */ /* 0x040fe20000400000 */
[C---:B--2---:R-:W-:Y:S01]  /*2c80*/  HMMA.16816.F32 R108, R60.reuse, R164, R108 ;  /* 0x000000a43c6c723c */ /* 0x044fe2000000186c */
[----:B------:R-:W1:Y:S01]  /*2c90*/  LDSM.16.MT88.2 R164, [R12] ;  /* 0x000000000ca4783b */ /* 0x000e620000004100 */
[----:B------:R-:W-:Y:S01]  /*2ca0*/  FMUL R77, R136, R77 ;  /* 0x0000004d884d7220 */ /* 0x000fe20000400000 */
[----:B------:R-:W-:Y:S01]  /*2cb0*/  FSETP.GEU.AND P5, PT, R180, -126, PT ;  /* 0xc2fc0000b400780b */ /* 0x000fe20003fae000 */
[----:B------:R-:W-:Y:S01]  /*2cc0*/  FMUL R74, R137, R74 ;  /* 0x0000004a894a7220 */ /* 0x000fe20000400000 */
[----:B------:R-:W-:Y:S01]  /*2cd0*/  LDSM.16.MT88.2 R172, [R7] ;  /* 0x0000000007ac783b */ /* 0x000fe20000004100 */
[----:B------:R-:W-:Y:S01]  /*2ce0*/  FSETP.GEU.AND P4, PT, R177, -126, PT ;  /* 0xc2fc0000b100780b */ /* 0x000fe20003f8e000 */
[----:B------:R-:W-:Y:S01]  /*2cf0*/  FMUL R75, R137, R75 ;  /* 0x0000004b894b7220 */ /* 0x000fe20000400000 */
[C---:B---3--:R-:W-:Y:S01]  /*2d00*/  HMMA.16816.F32 R100, R60.reuse, R124, R100 ;  /* 0x0000007c3c64723c */ /* 0x048fe20000001864 */
[----:B------:R-:W2:Y:S01]  /*2d10*/  LDSM.16.MT88.2 R124, [R13] ;  /* 0x000000000d7c783b */ /* 0x000ea20000004100 */
[C---:B------:R-:W-:Y:S01]  /*2d20*/  FMUL R72, R136.reuse, R72 ;  /* 0x0000004888487220 */ /* 0x040fe20000400000 */
[----:B------:R-:W-:Y:S01]  /*2d30*/  FMUL R73, R136, R73 ;  /* 0x0000004988497220 */ /* 0x000fe20000400000 */
[----:B------:R-:W-:Y:S01]  /*2d40*/  FSETP.GEU.AND P3, PT, R175, -126, PT ;  /* 0xc2fc0000af00780b */ /* 0x000fe20003f6e000 */
[----:B------:R-:W-:Y:S01]  /*2d50*/  FMUL R90, R137, R90 ;  /* 0x0000005a895a7220 */ /* 0x000fe20000400000 */
[----:B------:R-:W-:Y:S01]  /*2d60*/  FSETP.GEU.AND P2, PT, R171, -126, PT ;  /* 0xc2fc0000ab00780b */ /* 0x000fe20003f4e000 */
[----:B0-----:R-:W-:Y:S01]  /*2d70*/  @!P6 FMUL R161, R161, R161 ;  /* 0x000000a1a1a1e220 */ /* 0x001fe20000400000 */
[C---:B------:R-:W-:Y:S01]  /*2d80*/  HMMA.16816.F32 R96, R60.reuse, R126, R96 ;  /* 0x0000007e3c60723c */ /* 0x040fe20000001860 */
[----:B------:R-:W0:Y:S01]  /*2d90*/  LDSM.16.MT88.2 R126, [R14] ;  /* 0x000000000e7e783b */ /* 0x000e220000004100 */
[----:B------:R-:W-:Y:S01]  /*2da0*/  FSETP.GEU.AND P6, PT, R182, -126, PT ;  /* 0xc2fc0000b600780b */ /* 0x000fe20003fce000 */
[----:B------:R-:W-:Y:S01]  /*2db0*/  @!P5 FMUL R180, R180, 0.5 ;  /* 0x3f000000b4b4d820 */ /* 0x000fe20000400000 */
[----:B------:R-:W-:Y:S01]  /*2dc0*/  FSETP.GEU.AND P1, PT, R174, -126, PT ;  /* 0xc2fc0000ae00780b */ /* 0x000fe20003f2e000 */
[----:B------:R-:W-:Y:S01]  /*2dd0*/  @!P4 FMUL R177, R177, 0.5 ;  /* 0x3f000000b1b1c820 */ /* 0x000fe20000400000 */
[----:B------:R-:W-:Y:S01]  /*2de0*/  FMUL R91, R137, R91 ;  /* 0x0000005b895b7220 */ /* 0x000fe20000400000 */
[----:B------:R-:W3:Y:S01]  /*2df0*/  MUFU.EX2 R176, R180 ;  /* 0x000000b400b07308 */ /* 0x000ee20000000800 */
[C---:B------:R-:W-:Y:S01]  /*2e00*/  HMMA.16816.F32 R64, R60.reuse, R166, R64 ;  /* 0x000000a63c40723c */ /* 0x040fe20000001840 */
[----:B------:R-:W4:Y:S01]  /*2e10*/  LDSM.16.MT88.2 R166, [R9] ;  /* 0x0000000009a6783b */ /* 0x000f220000004100 */
[----:B------:R-:W-:Y:S01]  /*2e20*/  @!P3 FMUL R175, R175, 0.5 ;  /* 0x3f000000afafb820 */ /* 0x000fe20000400000 */
[----:B------:R-:W-:Y:S01]  /*2e30*/  @!P2 FMUL R171, R171, 0.5 ;  /* 0x3f000000ababa820 */ /* 0x000fe20000400000 */
[C---:B------:R-:W-:Y:S01]  /*2e40*/  FMUL R88, R136.reuse, R88 ;  /* 0x0000005888587220 */ /* 0x040fe20000400000 */
[----:B------:R-:W-:Y:S01]  /*2e50*/  FMUL R89, R136, R89 ;  /* 0x0000005988597220 */ /* 0x000fe20000400000 */
[C---:B------:R-:W-:Y:S01]  /*2e60*/  FMUL R114, R137.reuse, R114 ;  /* 0x0000007289727220 */ /* 0x040fe20000400000 */
[----:B------:R-:W-:Y:S01]  /*2e70*/  @!P6 FMUL R182, R182, 0.5 ;  /* 0x3f000000b6b6e820 */ /* 0x000fe20000400000 */
[C---:B------:R-:W-:Y:S01]  /*2e80*/  HMMA.16816.F32 R116, R60.reuse, R178, R116 ;  /* 0x000000b23c74723c */ /* 0x040fe20000001874 */
[----:B------:R-:W-:Y:S01]  /*2e90*/  FMUL R179, R170, 1.4426950216293334961 ;  /* 0x3fb8aa3baab37820 */ /* 0x000fe20000400000 */
[----:B------:R-:W-:Y:S01]  /*2ea0*/  @!P1 FMUL R174, R174, 0.5 ;  /* 0x3f000000aeae9820 */ /* 0x000fe20000400000 */
[----:B------:R-:W5:Y:S01]  /*2eb0*/  MUFU.EX2 R177, R177 ;  /* 0x000000b100b17308 */ /* 0x000f620000000800 */
[----:B------:R-:W-:Y:S01]  /*2ec0*/  FMUL R115, R137, R115 ;  /* 0x0000007389737220 */ /* 0x000fe20000400000 */
[C---:B------:R-:W-:Y:S01]  /*2ed0*/  FMUL R112, R136.reuse, R112 ;  /* 0x0000007088707220 */ /* 0x040fe20000400000 */
[----:B------:R-:W-:Y:S01]  /*2ee0*/  FSETP.GEU.AND P0, PT, R179, -126, PT ;  /* 0xc2fc0000b300780b */ /* 0x000fe20003f0e000 */
[C---:B------:R-:W-:Y:S01]  /*2ef0*/  FMUL R113, R136.reuse, R113 ;  /* 0x0000007188717220 */ /* 0x040fe20000400000 */
[C---:B------:R-:W-:Y:S01]  /*2f00*/  FMUL R70, R137.reuse, R70 ;  /* 0x0000004689467220 */ /* 0x040fe20000400000 */
[C---:B-1----:R-:W-:Y:S01]  /*2f10*/  HMMA.16816.F32 R92, R60.reuse, R164, R92 ;  /* 0x000000a43c5c723c */ /* 0x042fe2000000185c */
[----:B------:R-:W1:Y:S01]  /*2f20*/  LDSM.16.MT88.2 R164, [R15] ;  /* 0x000000000fa4783b */ /* 0x000e620000004100 */
[----:B------:R-:W0:Y:S01]  /*2f30*/  MUFU.EX2 R178, R175 ;  /* 0x000000af00b27308 */ /* 0x000e220000000800 */
[C---:B------:R-:W-:Y:S01]  /*2f40*/  FMUL R71, R137.reuse, R71 ;  /* 0x0000004789477220 */ /* 0x040fe20000400000 */
[C---:B------:R-:W-:Y:S01]  /*2f50*/  FMUL R68, R136.reuse, R68 ;  /* 0x0000004488447220 */ /* 0x040fe20000400000 */
[C---:B------:R-:W-:Y:S01]  /*2f60*/  FMUL R69, R136.reuse, R69 ;  /* 0x0000004588457220 */ /* 0x040fe20000400000 */
[C---:B------:R-:W-:Y:S01]  /*2f70*/  FMUL R58, R137.reuse, R58 ;  /* 0x0000003a893a7220 */ /* 0x040fe20000400000 */
[----:B------:R-:W-:Y:S01]  /*2f80*/  FMUL R59, R137, R59 ;  /* 0x0000003b893b7220 */ /* 0x000fe20000400000 */
[C---:B--2---:R-:W-:Y:S01]  /*2f90*/  HMMA.16816.F32 R84, R60.reuse, R124, R84 ;  /* 0x0000007c3c54723c */ /* 0x044fe20000001854 */
[----:B------:R-:W2:Y:S01]  /*2fa0*/  LDSM.16.MT88.2 R124, [R16] ;  /* 0x00000000107c783b */ /* 0x000ea20000004100 */
[----:B------:R-:W-:Y:S01]  /*2fb0*/  @!P0 FMUL R179, R179, 0.5 ;  /* 0x3f000000b3b38820 */ /* 0x000fe20000400000 */
[----:B------:R4:W4:Y:S01]  /*2fc0*/  MUFU.EX2 R169, R171 ;  /* 0x000000ab00a97308 */ /* 0x0009220000000800 */
[C---:B------:R-:W-:Y:S01]  /*2fd0*/  FMUL R56, R136.reuse, R56 ;  /* 0x0000003888387220 */ /* 0x040fe20000400000 */
[----:B------:R-:W-:Y:S01]  /*2fe0*/  FMUL R57, R136, R57 ;  /* 0x0000003988397220 */ /* 0x000fe20000400000 */
[----:B---3--:R-:W-:Y:S01]  /*2ff0*/  @!P5 FMUL R176, R176, R176 ;  /* 0x000000b0b0b0d220 */ /* 0x008fe20000400000 */
[----:B-----5:R-:W-:Y:S01]  /*3000*/  @!P4 FMUL R177, R177, R177 ;  /* 0x000000b1b1b1c220 */ /* 0x020fe20000400000 */
[C---:B0-----:R-:W-:Y:S01]  /*3010*/  HMMA.16816.F32 R80, R60.reuse, R126, R80 ;  /* 0x0000007e3c50723c */ /* 0x041fe20000001850 */
[----:B------:R-:W0:Y:S01]  /*3020*/  LDSM.16.MT88.2 R126, [R17] ;  /* 0x00000000117e783b */ /* 0x000e220000004100 */
[----:B------:R-:W-:Y:S01]  /*3030*/  FADD R168, -R20, R168 ;  /* 0x000000a814a87221 */ /* 0x000fe20000000100 */
[----:B------:R3:W5:Y:S01]  /*3040*/  MUFU.EX2 R180, R174 ;  /* 0x000000ae00b47308 */ /* 0x0007620000000800 */
[----:B------:R-:W-:Y:S01]  /*3050*/  @!P3 FMUL R178, R178, R178 ;  /* 0x000000b2b2b2b220 */ /* 0x000fe20000400000 */
[----:B----4-:R-:W-:Y:S01]  /*3060*/  LDSM.16.MT88.2 R170, [R6+0x1000] ;  /* 0x0010000006aa783b */ /* 0x010fe20000004100 */
[----:B------:R-:W-:Y:S01]  /*3070*/  FMUL R168, R168, 1.4426950216293334961 ;  /* 0x3fb8aa3ba8a87820 */ /* 0x000fe20000400000 */
[C---:B------:R-:W-:Y:S01]  /*3080*/  FADD R158, -R20.reuse, R158 ;  /* 0x0000009e149e7221 */ /* 0x040fe20000000100 */
[C---:B------:R-:W-:Y:S01]  /*3090*/  HMMA.16816.F32 R104, R60.reuse, R166, R104 ;  /* 0x000000a63c68723c */ /* 0x040fe20000001868 */
[----:B------:R-:W4:Y:S01]  /*30a0*/  LDSM.16.MT88.2 R166, [R23+0x80] ;  /* 0x0000800017a6783b */ /* 0x000f220000004100 */
[----:B------:R-:W-:Y:S01]  /*30b0*/  FADD R163, -R20, R163 ;  /* 0x000000a314a37221 */ /* 0x000fe20000000100 */
[----:B------:R-:W1:Y:S01]  /*30c0*/  MUFU.EX2 R179, R179 ;  /* 0x000000b300b37308 */ /* 0x000e620000000800 */
[----:B------:R-:W-:Y:S01]  /*30d0*/  @!P2 FMUL R169, R169, R169 ;  /* 0x000000a9a9a9a220 */ /* 0x000fe20000400000 */
[----:B---3--:R-:W-:Y:S01]  /*30e0*/  LDSM.16.MT88.2 R174, [R8+0x1000] ;  /* 0x0010000008ae783b */ /* 0x008fe20000004100 */
[C---:B------:R-:W-:Y:S01]  /*30f0*/  FADD R156, -R21.reuse, R156 ;  /* 0x0000009c159c7221 */ /* 0x040fe20000000100 */
[C---:B------:R-:W-:Y:S01]  /*3100*/  FADD R155, -R21.reuse, R155 ;  /* 0x0000009b159b7221 */ /* 0x040fe20000000100 */
[C---:B------:R-:W-:Y:S01]  /*3110*/  HMMA.16816.F32 R112, R60.reuse, R172, R112 ;  /* 0x000000ac3c70723c */ /* 0x040fe20000001870 */
[----:B------:R-:W-:Y:S01]  /*3120*/  LDSM.16.MT88.2 R172, [R9+0x1000] ;  /* 0x0010000009ac783b */ /* 0x000fe20000004100 */
[C---:B------:R-:W-:Y:S01]  /*3130*/  FADD R157, -R21.reuse, R157 ;  /* 0x0000009d159d7221 */ /* 0x040fe20000000100 */
[----:B------:R-:W3:Y:S01]  /*3140*/  MUFU.EX2 R182, R182 ;  /* 0x000000b600b67308 */ /* 0x000ee20000000800 */
[----:B-----5:R-:W-:Y:S01]  /*3150*/  @!P1 FMUL R180, R180, R180 ;  /* 0x000000b4b4b49220 */ /* 0x020fe20000400000 */
[----:B------:R-:W-:Y:S01]  /*3160*/  FADD R154, -R21, R154 ;  /* 0x0000009a159a7221 */ /* 0x000fe20000000100 */
[----:B------:R-:W-:Y:S01]  /*3170*/  FMUL R157, R157, 1.4426950216293334961 ;  /* 0x3fb8aa3b9d9d7820 */ /* 0x000fe20000400000 */
[----:B------:R-:W-:Y:S01]  /*3180*/  FADD R152, -R20, R152 ;  /* 0x0000009814987221 */ /* 0x000fe20000000100 */
[----:B------:R-:W-:Y:S01]  /*3190*/  FADD R150, R153, R150 ;  /* 0x0000009699967221 */ /* 0x000fe20000000000 */
[C---:B-1----:R-:W-:Y:S01]  /*31a0*/  HMMA.16816.F32 R120, R60.reuse, R164, R120 ;  /* 0x000000a43c78723c */ /* 0x042fe20000001878 */
[----:B------:R-:W1:Y:S01]  /*31b0*/  LDSM.16.MT88.2 R164, [R18] ;  /* 0x0000000012a4783b */ /* 0x000e620000004100 */
[----:B------:R-:W-:Y:S01]  /*31c0*/  FMUL R154, R154, 1.4426950216293334961 ;  /* 0x3fb8aa3b9a9a7820 */ /* 0x000fe20000400000 */
[----:B------:R-:W-:Y:S01]  /*31d0*/  @!P0 FMUL R179, R179, R179 ;  /* 0x000000b3b3b38220 */ /* 0x000fe20000400000 */
[----:B------:R-:W-:Y:S01]  /*31e0*/  FSETP.GEU.AND P2, PT, R157, -126, PT ;  /* 0xc2fc00009d00780b */ /* 0x000fe20003f4e000 */
[----:B------:R-:W-:Y:S01]  /*31f0*/  FMUL R152, R152, 1.4426950216293334961 ;  /* 0x3fb8aa3b98987820 */ /* 0x000fe20000400000 */
[----:B------:R-:W-:Y:S01]  /*3200*/  FADD R153, R161, R176 ;  /* 0x000000b0a1997221 */ /* 0x000fe20000000000 */
[----:B------:R-:W-:Y:S01]  /*3210*/  FSETP.GEU.AND P1, PT, R154, -126, PT ;  /* 0xc2fc00009a00780b */ /* 0x000fe20003f2e000 */
[C---:B--2---:R-:W-:Y:S01]  /*3220*/  HMMA.16816.F32 R76, R60.reuse, R124, R76 ;  /* 0x0000007c3c4c723c */ /* 0x044fe2000000184c */
[----:B------:R-:W2:Y:S01]  /*3230*/  LDSM.16.MT88.2 R124, [R19] ;  /* 0x00000000137c783b */ /* 0x000ea20000004100 */
[----:B------:R-:W-:Y:S01]  /*3240*/  FADD R145, -R20, R145 ;  /* 0x0000009114917221 */ /* 0x000fe20000000100 */
[----:B---3--:R-:W-:Y:S01]  /*3250*/  @!P6 FMUL R182, R182, R182 ;  /* 0x000000b6b6b6e220 */ /* 0x008fe20000400000 */
[----:B------:R-:W-:Y:S01]  /*3260*/  FSETP.GEU.AND P6, PT, R168, -126, PT ;  /* 0xc2fc0000a800780b */ /* 0x000fe20003fce000 */
[C---:B------:R-:W-:Y:S01]  /*3270*/  FADD R141, -R21.reuse, R141 ;  /* 0x0000008d158d7221 */ /* 0x040fe20000000100 */
[----:B------:R-:W-:Y:S01]  /*3280*/  FADD R140, -R21, R140 ;  /* 0x0000008c158c7221 */ /* 0x000fe20000000100 */
[C---:B------:R-:W-:Y:S01]  /*3290*/  FADD R142, -R20.reuse, R142 ;  /* 0x0000008e148e7221 */ /* 0x040fe20000000100 */
[C---:B0-----:R-:W-:Y:S01]  /*32a0*/  HMMA.16816.F32 R72, R60.reuse, R126, R72 ;  /* 0x0000007e3c48723c */ /* 0x041fe20000001848 */
[----:B------:R-:W0:Y:S01]  /*32b0*/  LDSM.16.MT88.2 R126, [R23+0x1000] ;  /* 0x00100000177e783b */ /* 0x000e220000004100 */
[----:B------:R-:W-:Y:S01]  /*32c0*/  @!P2 FMUL R157, R157, 0.5 ;  /* 0x3f0000009d9da820 */ /* 0x000fe20000400000 */
[----:B------:R-:W-:Y:S01]  /*32d0*/  FADD R143, -R20, R143 ;  /* 0x0000008f148f7221 */ /* 0x000fe20000000100 */
[----:B------:R-:W-:Y:S01]  /*32e0*/  @!P1 FMUL R154, R154, 0.5 ;  /* 0x3f0000009a9a9820 */ /* 0x000fe20000400000 */
[----:B------:R-:W-:Y:S01]  /*32f0*/  FADD R151, R151, R148 ;  /* 0x0000009497977221 */ /* 0x000fe20000000000 */
[----:B------:R-:W-:Y:S01]  /*3300*/  FMUL R148, R145, 1.4426950216293334961 ;  /* 0x3fb8aa3b91947820 */ /* 0x000fe20000400000 */
[----:B------:R-:W-:Y:S01]  /*3310*/  FMUL R141, R141, 1.4426950216293334961 ;  /* 0x3fb8aa3b8d8d7820 */ /* 0x000fe20000400000 */
[----:B----4-:R-:W-:Y:S01]  /*3320*/  HMMA.16816.F32 R88, R60, R166, R88 ;  /* 0x000000a63c58723c */ /* 0x010fe20000001858 */
[----:B------:R-:W3:Y:S01]  /*3330*/  LDSM.16.MT88.2 R166, [R7+0x1000] ;  /* 0x0010000007a6783b */ /* 0x000ee20000004100 */
[----:B------:R-:W-:Y:S01]  /*3340*/  @!P6 FMUL R168, R168, 0.5 ;  /* 0x3f000000a8a8e820 */ /* 0x000fe20000400000 */
[----:B------:R-:W-:Y:S01]  /*3350*/  FMUL R140, R140, 1.4426950216293334961 ;  /* 0x3fb8aa3b8c8c7820 */ /* 0x000fe20000400000 */
[C---:B------:R-:W-:Y:S01]  /*3360*/  FADD R139, -R21.reuse, R139 ;  /* 0x0000008b158b7221 */ /* 0x040fe20000000100 */
[----:B------:R-:W-:Y:S01]  /*3370*/  FADD R138, -R21, R138 ;  /* 0x0000008a158a7221 */ /* 0x000fe20000000100 */
[----:B------:R-:W-:Y:S01]  /*3380*/  FADD R146, R149, R146 ;  /* 0x0000009295927221 */ /* 0x000fe20000000000 */
[----:B------:R-:W-:Y:S01]  /*3390*/  FMUL R149, R142, 1.4426950216293334961 ;  /* 0x3fb8aa3b8e957820 */ /* 0x000fe20000400000 */
[----:B------:R-:W-:Y:S01]  /*33a0*/  FMUL R139, R139, 1.4426950216293334961 ;  /* 0x3fb8aa3b8b8b7820 */ /* 0x000fe20000400000 */
[----:B------:R-:W-:Y:S01]  /*33b0*/  FMUL R138, R138, 1.4426950216293334961 ;  /* 0x3fb8aa3b8a8a7820 */ /* 0x000fe20000400000 */
[----:B------:R-:W-:Y:S01]  /*33c0*/  FADD R150, RZ, R150 ;  /* 0x00000096ff967221 */ /* 0x000fe20000000000 */
[----:B------:R-:W-:Y:S01]  /*33d0*/  FADD R147, R147, R144 ;  /* 0x0000009093937221 */ /* 0x000fe20000000000 */
[----:B------:R-:W-:Y:S01]  /*33e0*/  FADD R146, RZ, R146 ;  /* 0x00000092ff927221 */ /* 0x000fe20000000000 */
[----:B------:R-:W-:Y:S01]  /*33f0*/  LDSM.16.MT88.2 R144, [R16+0x2000] ;  /* 0x002000001090783b */ /* 0x000fe20000004100 */
[----:B------:R-:W-:-:S02]  /*3400*/  FADD R150, R150, R151 ;  /* 0x0000009796967221 */ /* 0x000fc40000000000 */
[----:B------:R-:W-:Y:S01]  /*3410*/  FADD R146, R146, R147 ;  /* 0x0000009392927221 */ /* 0x000fe20000000000 */
[----:B-1----:R-:W-:Y:S01]  /*3420*/  HMMA.16816.F32 R68, R60, R164, R68 ;  /* 0x000000a43c44723c */ /* 0x002fe20000001844 */
[----:B------:R-:W1:Y:S01]  /*3430*/  LDSM.16.MT88.2 R164, [R10+0x1000] ;  /* 0x001000000aa4783b */ /* 0x000e620000004100 */
[----:B------:R-:W-:-:S06]  /*3440*/  FADD R150, R150, R153 ;  /* 0x0000009996967221 */ /* 0x000fcc0000000000 */
[----:B--2---:R-:W-:Y:S01]  /*3450*/  HMMA.16816.F32 R60, R60, R124, R56 ;  /* 0x0000007c3c3c723c */ /* 0x004fe20000001838 */
[----:B------:R-:W-:Y:S02]  /*3460*/  F2FP.F16.F32.PACK_AB R57, R176, R161 ;  /* 0x000000a1b039723e */ /* 0x000fe400000000ff */
[----:B------:R-:W-:Y:S01]  /*3470*/  F2FP.F16.F32.PACK_AB R59, R178, R177 ;  /* 0x000000b1b23b723e */ /* 0x000fe200000000ff */
[----:B------:R-:W-:Y:S01]  /*3480*/  FADD R177, R177, R178 ;  /* 0x000000b2b1b17221 */ /* 0x000fe20000000000 */
[----:B------:R-:W-:Y:S01]  /*3490*/  F2FP.F16.F32.PACK_AB R56, R180, R169 ;  /* 0x000000a9b438723e */ /* 0x000fe200000000ff */
[----:B------:R-:W-:Y:S01]  /*34a0*/  FADD R169, R169, R180 ;  /* 0x000000b4a9a97221 */ /* 0x000fe20000000000 */
[----:B------:R-:W-:Y:S01]  /*34b0*/  F2FP.F16.F32.PACK_AB R58, R182, R179 ;  /* 0x000000b3b63a723e */ /* 0x000fe200000000ff */
[----:B------:R-:W-:Y:S01]  /*34c0*/  FADD R179, R179, R182 ;  /* 0x000000b6b3b37221 */ /* 0x000fe20000000000 */
[----:B------:R-:W-:Y:S01]  /*34d0*/  FADD R150, R150, R177 ;  /* 0x000000b196967221 */ /* 0x000fe20000000000 */
[----:B------:R-:W-:-:S04]  /*34e0*/  FADD R146, R146, R169 ;  /* 0x000000a992927221 */ /* 0x000fc80000000000 */
[----:B0-----:R-:W-:Y:S01]  /*34f0*/  HMMA.16816.F32 R124, R56, R126, R64 ;  /* 0x0000007e387c723c */ /* 0x001fe20000001840 */
[----:B------:R-:W0:Y:S01]  /*3500*/  LDSM.16.MT88.2 R66, [R12+0x1000] ;  /* 0x001000000c42783b */ /* 0x000e220000004100 */
[----:B------:R-:W-:-:S03]  /*3510*/  FADD R146, R146, R179 ;  /* 0x000000b392927221 */ /* 0x000fc60000000000 */
[----:B------:R-:W2:Y:S03]  /*3520*/  LDSM.16.MT88.2 R64, [R11+0x1000] ;  /* 0x001000000b40783b */ /* 0x000ea60000004100 */
[C---:B---3--:R-:W-:Y:S01]  /*3530*/  HMMA.16816.F32 R112, R56.reuse, R166, R112 ;  /* 0x000000a63870723c */ /* 0x048fe20000001870 */
[----:B------:R-:W3:Y:S07]  /*3540*/  LDSM.16.MT88.2 R166, [R23+0x1080] ;  /* 0x0010800017a6783b */ /* 0x000eee0000004100 */
[C---:B------:R-:W-:Y:S01]  /*3550*/  HMMA.16816.F32 R116, R56.reuse, R170, R116 ;  /* 0x000000aa3874723c */ /* 0x040fe20000001874 */
[----:B------:R-:W4:Y:S07]  /*3560*/  LDSM.16.MT88.2 R170, [R13+0x1000] ;  /* 0x001000000daa783b */ /* 0x000f2e0000004100 */
[----:B------:R-:W-:Y:S01]  /*3570*/  HMMA.16816.F32 R108, R56, R174, R108 ;  /* 0x000000ae386c723c */ /* 0x000fe2000000186c */
[----:B------:R-:W-:Y:S01]  /*3580*/  FMUL R174, R158, 1.4426950216293334961 ;  /* 0x3fb8aa3b9eae7820 */ /* 0x000fe20000400000 */
[----:B------:R-:W-:-:S02]  /*3590*/  FMUL R175, R163, 1.4426950216293334961 ;  /* 0x3fb8aa3ba3af7820 */ /* 0x000fc40000400000 */
[----:B------:R5:W0:Y:S02]  /*35a0*/  MUFU.EX2 R163, R168 ;  /* 0x000000a800a37308 */ /* 0x000a240000000800 */
[----:B------:R-:W-:Y:S02]  /*35b0*/  FSETP.GEU.AND P4, PT, R174, -126, PT ;  /* 0xc2fc0000ae00780b */ /* 0x000fe40003f8e000 */
[----:B------:R-:W-:Y:S01]  /*35c0*/  HMMA.16816.F32 R104, R56, R172, R104 ;  /* 0x000000ac3868723c */ /* 0x000fe20000001868 */
[----:B------:R-:W4:Y:S01]  /*35d0*/  LDSM.16.MT88.2 R172, [R14+0x1000] ;  /* 0x001000000eac783b */ /* 0x000f220000004100 */
[----:B------:R-:W-:Y:S01]  /*35e0*/  FSETP.GEU.AND P5, PT, R175, -126, PT ;  /* 0xc2fc0000af00780b */ /* 0x000fe20003fae000 */
[----:B-----5:R-:W-:-:S05]  /*35f0*/  FMUL R168, R156, 1.4426950216293334961 ;  /* 0x3fb8aa3b9ca87820 */ /* 0x020fca0000400000 */
[----:B-1----:R-:W-:Y:S01]  /*3600*/  HMMA.16816.F32 R100, R56, R164, R100 ;  /* 0x000000a43864723c */ /* 0x002fe20000001864 */
[----:B------:R-:W1:Y:S01]  /*3610*/  LDSM.16.MT88.2 R164, [R17+0x1000] ;  /* 0x0010000011a4783b */ /* 0x000e620000004100 */
[----:B------:R-:W-:Y:S01]  /*3620*/  FSETP.GEU.AND P0, PT, R168, -126, PT ;  /* 0xc2fc0000a800780b */ /* 0x000fe20003f0e000 */
[----:B------:R-:W-:Y:S01]  /*3630*/  @!P4 FMUL R174, R174, 0.5 ;  /* 0x3f000000aeaec820 */ /* 0x000fe20000400000 */
[----:B0-----:R-:W-:-:S03]  /*3640*/  @!P6 FMUL R163, R163, R163 ;  /* 0x000000a3a3a3e220 */ /* 0x001fc60000400000 */
[----:B------:R-:W-:Y:S01]  /*3650*/  @!P5 FMUL R175, R175, 0.5 ;  /* 0x3f000000afafd820 */ /* 0x000fe20000400000 */
[C---:B------:R-:W-:Y:S01]  /*3660*/  HMMA.16816.F32 R92, R56.reuse, R66, R92 ;  /* 0x00000042385c723c */ /* 0x040fe2000000185c */
[----:B------:R-:W-:Y:S01]  /*3670*/  FADD R66, -R20, R159 ;  /* 0x0000009f14427221 */ /* 0x000fe20000000100 */
[----:B------:R-:W0:Y:S01]  /*3680*/  MUFU.EX2 R174, R174 ;  /* 0x000000ae00ae7308 */ /* 0x000e220000000800 */
[----:B------:R-:W5:Y:S02]  /*3690*/  LDSM.16.MT88.2 R158, [R16+0x1000] ;  /* 0x00100000109e783b */ /* 0x000f640000004100 */
[----:B------:R-:W-:Y:S02]  /*36a0*/  FMUL R181, R66, 1.4426950216293334961 ;  /* 0x3fb8aa3b42b57820 */ /* 0x000fe40000400000 */
[----:B------:R-:W-:Y:S01]  /*36b0*/  LDSM.16.MT88.2 R66, [R19+0x1000] ;  /* 0x001000001342783b */ /* 0x000fe20000004100 */
[C---:B--2---:R-:W-:Y:S01]  /*36c0*/  HMMA.16816.F32 R96, R56.reuse, R64, R96 ;  /* 0x000000403860723c */ /* 0x044fe20000001860 */
[----:B------:R-:W-:Y:S01]  /*36d0*/  @!P0 FMUL R168, R168, 0.5 ;  /* 0x3f000000a8a88820 */ /* 0x000fe20000400000 */
[----:B------:R-:W-:Y:S01]  /*36e0*/  FSETP.GEU.AND P3, PT, R181, -126, PT ;  /* 0xc2fc0000b500780b */ /* 0x000fe20003f6e000 */
[----:B------:R-:W2:Y:S04]  /*36f0*/  LDSM.16.MT88.2 R64, [R15+0x1000] ;  /* 0x001000000f40783b */ /* 0x000ea80000004100 */
[----:B------:R-:W1:Y:S01]  /*3700*/  MUFU.EX2 R168, R168 ;  /* 0x000000a800a87308 */ /* 0x000e620000000800 */
[----:B---3--:R-:W-:Y:S01]  /*3710*/  HMMA.16816.F32 R88, R56, R166, R88 ;  /* 0x000000a63858723c */ /* 0x008fe20000001858 */
[----:B------:R-:W3:Y:S01]  /*3720*/  LDSM.16.MT88.2 R166, [R18+0x1000] ;  /* 0x0010000012a6783b */ /* 0x000ee20000004100 */
[----:B0-----:R-:W-:Y:S01]  /*3730*/  @!P4 FMUL R174, R174, R174 ;  /* 0x000000aeaeaec220 */ /* 0x001fe20000400000 */
[----:B------:R-:W-:-:S04]  /*3740*/  FSETP.GEU.AND P4, PT, R141, -126, PT ;  /* 0xc2fc00008d00780b */ /* 0x000fc80003f8e000 */
[----:B------:R-:W-:Y:S01]  /*3750*/  @!P3 FMUL R181, R181, 0.5 ;  /* 0x3f000000b5b5b820 */ /* 0x000fe20000400000 */
[C---:B----4-:R-:W-:Y:S01]  /*3760*/  HMMA.16816.F32 R84, R56.reuse, R170, R84 ;  /* 0x000000aa3854723c */ /* 0x050fe20000001854 */
[----:B------:R-:W-:Y:S01]  /*3770*/  FMUL R171, R155, 1.4426950216293334961 ;  /* 0x3fb8aa3b9bab7820 */ /* 0x000fe20000400000 */
[----:B------:R-:W0:Y:S04]  /*3780*/  MUFU.EX2 R170, R175 ;  /* 0x000000af00aa7308 */ /* 0x000e280000000800 */
[----:B------:R-:W-:Y:S02]  /*3790*/  FSETP.GEU.AND P6, PT, R171, -126, PT ;  /* 0xc2fc0000ab00780b */ /* 0x000fe40003fce000 */
[----:B------:R-:W-:Y:S01]  /*37a0*/  HMMA.16816.F32 R80, R56, R172, R80 ;  /* 0x000000ac3850723c */ /* 0x000fe20000001850 */
[----:B-1----:R-:W-:Y:S01]  /*37b0*/  @!P0 FMUL R168, R168, R168 ;  /* 0x000000a8a8a88220 */ /* 0x002fe20000400000 */
[----:B------:R-:W1:Y:S01]  /*37c0*/  MUFU.EX2 R175, R181 ;  /* 0x000000b500af7308 */ /* 0x000e620000000800 */
[----:B------:R-:W-:Y:S01]  /*37d0*/  FSETP.GEU.AND P0, PT, R139, -126, PT ;  /* 0xc2fc00008b00780b */ /* 0x000fe20003f0e000 */
[----:B------:R-:W-:-:S04]  /*37e0*/  @!P4 FMUL R141, R141, 0.5 ;  /* 0x3f0000008d8dc820 */ /* 0x000fc80000400000 */
[----:B------:R-:W-:Y:S01]  /*37f0*/  HMMA.16816.F32 R72, R56, R164, R72 ;  /* 0x000000a43848723c */ /* 0x000fe20000001848 */
[----:B------:R-:W-:Y:S01]  /*3800*/  LDSM.16.MT88.2 R164, [R6+0x2000] ;  /* 0x0020000006a4783b */ /* 0x000fe20000004100 */
[----:B------:R4:W3:Y:S01]  /*3810*/  MUFU.EX2 R172, R157 ;  /* 0x0000009d00ac7308 */ /* 0x0008e20000000800 */
[----:B------:R-:W-:Y:S01]  /*3820*/  @!P6 FMUL R171, R171, 0.5 ;  /* 0x3f000000ababe820 */ /* 0x000fe20000400000 */
[----:B0-----:R-:W-:Y:S01]  /*3830*/  @!P5 FMUL R170, R170, R170 ;  /* 0x000000aaaaaad220 */ /* 0x001fe20000400000 */
[----:B------:R-:W-:-:S03]  /*3840*/  FSETP.GEU.AND P5, PT, R148, -126, PT ;  /* 0xc2fc00009400780b */ /* 0x000fc60003fae000 */
[C---:B-----5:R-:W-:Y:S01]  /*3850*/  HMMA.16816.F32 R76, R56.reuse, R158, R76 ;  /* 0x0000009e384c723c */ /* 0x060fe2000000184c */
[----:B------:R-:W0:Y:S01]  /*3860*/  LDSM.16.MT88.2 R158, [R23+0x2000] ;  /* 0x00200000179e783b */ /* 0x000e220000004100 */
[----:B------:R5:W5:Y:S01]  /*3870*/  MUFU.EX2 R173, R154 ;  /* 0x0000009a00ad7308 */ /* 0x000b620000000800 */
[----:B-1----:R-:W-:Y:S01]  /*3880*/  @!P3 FMUL R175, R175, R175 ;  /* 0x000000afafafb220 */ /* 0x002fe20000400000 */
[----:B------:R-:W-:Y:S01]  /*3890*/  FSETP.GEU.AND P3, PT, R140, -126, PT ;  /* 0xc2fc00008c00780b */ /* 0x000fe20003f6e000 */
[----:B----4-:R-:W1:Y:S01]  /*38a0*/  LDSM.16.MT88.2 R156, [R7+0x2000] ;  /* 0x00200000079c783b */ /* 0x010e620000004100 */
[----:B------:R-:W-:Y:S02]  /*38b0*/  @!P0 FMUL R139, R139, 0.5 ;  /* 0x3f0000008b8b8820 */ /* 0x000fe40000400000 */
[C---:B--2---:R-:W-:Y:S01]  /*38c0*/  HMMA.16816.F32 R120, R56.reuse, R64, R120 ;  /* 0x000000403878723c */ /* 0x044fe20000001878 */
[----:B------:R-:W-:Y:S01]  /*38d0*/  F2FP.F16.F32.PACK_AB R65, R170, R163 ;  /* 0x000000a3aa41723e */ /* 0x000fe200000000ff */
[----:B------:R-:W2:Y:S01]  /*38e0*/  MUFU.EX2 R171, R171 ;  /* 0x000000ab00ab7308 */ /* 0x000ea20000000800 */
[----:B---3--:R-:W-:Y:S01]  /*38f0*/  @!P2 FMUL R172, R172, R172 ;  /* 0x000000acacaca220 */ /* 0x008fe20000400000 */
[----:B-----5:R-:W3:Y:S01]  /*3900*/  LDSM.16.MT88.2 R154, [R8+0x2000] ;  /* 0x00200000089a783b */ /* 0x020ee20000004100 */
[----:B------:R-:W-:Y:S01]  /*3910*/  FSETP.GEU.AND P2, PT, R149, -126, PT ;  /* 0xc2fc00009500780b */ /* 0x000fe20003f4e000 */
[----:B------:R-:W-:Y:S01]  /*3920*/  @!P5 FMUL R148, R148, 0.5 ;  /* 0x3f0000009494d820 */ /* 0x000fe20000400000 */
[----:B------:R-:W-:Y:S01]  /*3930*/  FADD R163, R163, R170 ;  /* 0x000000aaa3a37221 */ /* 0x000fe20000000000 */
[C---:B------:R-:W-:Y:S01]  /*3940*/  HMMA.16816.F32 R68, R56.reuse, R166, R68 ;  /* 0x000000a63844723c */ /* 0x040fe20000001844 */
[----:B------:R-:W-:Y:S01]  /*3950*/  @!P3 FMUL R140, R140, 0.5 ;  /* 0x3f0000008c8cb820 */ /* 0x000fe20000400000 */
[----:B------:R-:W4:Y:S01]  /*3960*/  MUFU.EX2 R176, R148 ;  /* 0x0000009400b07308 */ /* 0x000f220000000800 */
[----:B------:R-:W-:Y:S01]  /*3970*/  @!P1 FMUL R173, R173, R173 ;  /* 0x000000adadad9220 */ /* 0x000fe20000400000 */
[----:B------:R-:W-:Y:S01]  /*3980*/  FADD R150, R150, R163 ;  /* 0x000000a396967221 */ /* 0x000fe20000000000 */
[----:B------:R-:W-:Y:S03]  /*3990*/  LDSM.16.MT88.2 R166, [R9+0x2000] ;  /* 0x0020000009a6783b */ /* 0x000fe60000004100 */
[----:B------:R-:W-:Y:S01]  /*39a0*/  HMMA.16816.F32 R60, R56, R66, R60 ;  /* 0x00000042383c723c */ /* 0x000fe2000000183c */
[----:B------:R-:W5:Y:S01]  /*39b0*/  LDSM.16.MT88.2 R58, [R11+0x2000] ;  /* 0x002000000b3a783b */ /* 0x000f620000004100 */
[----:B------:R-:W-:Y:S01]  /*39c0*/  F2FP.F16.F32.PACK_AB R67, R175, R174 ;  /* 0x000000aeaf43723e */ /* 0x000fe200000000ff */
[----:B--2---:R-:W-:Y:S01]  /*39d0*/  @!P6 FMUL R171, R171, R171 ;  /* 0x000000abababe220 */ /* 0x004fe20000400000 */
[----:B------:R-:W-:Y:S01]  /*39e0*/  F2FP.F16.F32.PACK_AB R64, R173, R172 ;  /* 0x000000acad40723e */ /* 0x000fe200000000ff */
[----:B------:R-:W2:Y:S01]  /*39f0*/  LDSM.16.MT88.2 R56, [R10+0x2000] ;  /* 0x002000000a38783b */ /* 0x000ea20000004100 */
[----:B------:R-:W-:Y:S01]  /*3a00*/  FSETP.GEU.AND P6, PT, R152, -126, PT ;  /* 0xc2fc00009800780b */ /* 0x000fe20003fce000 */
[----:B------:R-:W-:Y:S01]  /*3a10*/  FADD R175, R174, R175 ;  /* 0x000000afaeaf7221 */ /* 0x000fe20000000000 */
[----:B------:R-:W-:Y:S01]  /*3a20*/  F2FP.F16.F32.PACK_AB R66, R171, R168 ;  /* 0x000000a8ab42723e */ /* 0x000fe200000000ff */
[----:B------:R-:W-:Y:S01]  /*3a30*/  FADD R173, R172, R173 ;  /* 0x000000adacad7221 */ /* 0x000fe20000000000 */
[----:B------:R-:W-:Y:S01]  /*3a40*/  @!P2 FMUL R149, R149, 0.5 ;  /* 0x3f0000009595a820 */ /* 0x000fe20000400000 */
[----:B------:R-:W3:Y:S01]  /*3a50*/  MUFU.EX2 R174, R141 ;  /* 0x0000008d00ae7308 */ /* 0x000ee20000000800 */
[----:B------:R-:W-:Y:S01]  /*3a60*/  FADD R171, R168, R171 ;  /* 0x000000aba8ab7221 */ /* 0x000fe20000000000 */
[----:B------:R-:W-:Y:S01]  /*3a70*/  FADD R146, R146, R173 ;  /* 0x000000ad92927221 */ /* 0x000fe20000000000 */
[----:B----4-:R-:W-:Y:S01]  /*3a80*/  @!P5 FMUL R176, R176, R176 ;  /* 0x000000b0b0b0d220 */ /* 0x010fe20000400000 */
[----:B------:R-:W-:Y:S01]  /*3a90*/  LDSM.16.MT88.2 R172, [R19+0x2000] ;  /* 0x0020000013ac783b */ /* 0x000fe20000004100 */
[----:B------:R-:W-:Y:S01]  /*3aa0*/  FADD R175, R150, R175 ;  /* 0x000000af96af7221 */ /* 0x000fe20000000000 */
[C---:B0-----:R-:W-:Y:S02]  /*3ab0*/  HMMA.16816.F32 R124, R64.reuse, R158, R124 ;  /* 0x0000009e407c723c */ /* 0x041fe4000000187c */
[----:B------:R-:W0:Y:S01]  /*3ac0*/  LDSM.16.MT88.2 R158, [R12+0x2000] ;  /* 0x002000000c9e783b */ /* 0x000e220000004100 */
[----:B------:R-:W-:Y:S01]  /*3ad0*/  @!P6 FMUL R152, R152, 0.5 ;  /* 0x3f0000009898e820 */ /* 0x000fe20000400000 */
[----:B------:R-:W4:Y:S02]  /*3ae0*/  MUFU.EX2 R177, R140 ;  /* 0x0000008c00b17308 */ /* 0x000f240000000800 */
[----:B------:R-:W-:Y:S02]  /*3af0*/  LDSM.16.MT88.2 R168, [R6+0x3000] ;  /* 0x0030000006a8783b */ /* 0x000fe40000004100 */
[C---:B-1----:R-:W-:Y:S02]  /*3b00*/  HMMA.16816.F32 R112, R64.reuse, R156, R112 ;  /* 0x0000009c4070723c */ /* 0x042fe40000001870 */
[----:B------:R-:W-:Y:S01]  /*3b10*/  LDSM.16.MT88.2 R156, [R13+0x2000] ;  /* 0x002000000d9c783b */ /* 0x000fe20000004100 */
[----:B---3--:R-:W-:Y:S01]  /*3b20*/  @!P4 FMUL R174, R174, R174 ;  /* 0x000000aeaeaec220 */ /* 0x008fe20000400000 */
[----:B------:R1:W3:Y:S02]  /*3b30*/  MUFU.EX2 R161, R152 ;  /* 0x0000009800a17308 */ /* 0x0002e40000000800 */
[----:B------:R-:W-:Y:S02]  /*3b40*/  LDSM.16.MT88.2 R150, [R23+0x3080] ;  /* 0x003080001796783b */ /* 0x000fe40000004100 */
[C---:B------:R-:W-:Y:S02]  /*3b50*/  HMMA.16816.F32 R108, R64.reuse, R154, R108 ;  /* 0x0000009a406c723c */ /* 0x040fe4000000186c */
[----:B------:R-:W0:Y:S02]  /*3b60*/  LDSM.16.MT88.2 R154, [R23+0x2080] ;  /* 0x00208000179a783b */ /* 0x000e240000004100 */
[----:B------:R2:W2:Y:S01]  /*3b70*/  MUFU.EX2 R180, R149 ;  /* 0x0000009500b47308 */ /* 0x0004a20000000800 */
[----:B----4-:R-:W-:Y:S01]  /*3b80*/  @!P3 FMUL R177, R177, R177 ;  /* 0x000000b1b1b1b220 */ /* 0x010fe20000400000 */
[----:B-1----:R-:W-:Y:S02]  /*3b90*/  LDSM.16.MT88.2 R152, [R12+0x3000] ;  /* 0x003000000c98783b */ /* 0x002fe40000004100 */
[C---:B-----5:R-:W-:Y:S02]  /*3ba0*/  HMMA.16816.F32 R96, R64.reuse, R58, R96 ;  /* 0x0000003a4060723c */ /* 0x060fe40000001860 */
[----:B------:R-:W1:Y:S02]  /*3bb0*/  LDSM.16.MT88.2 R58, [R15+0x2000] ;  /* 0x002000000f3a783b */ /* 0x000e640000004100 */
[----:B------:R-:W4:Y:S01]  /*3bc0*/  MUFU.EX2 R163, R139 ;  /* 0x0000008b00a37308 */ /* 0x000f220000000800 */
[----:B---3--:R-:W-:Y:S01]  /*3bd0*/  @!P6 FMUL R161, R161, R161 ;  /* 0x000000a1a1a1e220 */ /* 0x008fe20000400000 */
[----:B------:R-:W-:Y:S01]  /*3be0*/  FSETP.GEU.AND P6, PT, R138, -126, PT ;  /* 0xc2fc00008a00780b */ /* 0x000fe20003fce000 */
[----:B--2---:R-:W-:Y:S01]  /*3bf0*/  LDSM.16.MT88.2 R148, [R13+0x3000] ;  /* 0x003000000d94783b */ /* 0x004fe20000004100 */
[----:B------:R-:W-:Y:S03]  /*3c00*/  HMMA.16816.F32 R100, R64, R56, R100 ;  /* 0x000000384064723c */ /* 0x000fe60000001864 */
[----:B------:R-:W2:Y:S01]  /*3c10*/  LDSM.16.MT88.2 R56, [R14+0x2000] ;  /* 0x002000000e38783b */ /* 0x000ea20000004100 */
[----:B------:R-:W-:-:S04]  /*3c20*/  @!P2 FMUL R180, R180, R180 ;  /* 0x000000b4b4b4a220 */ /* 0x000fc80000400000 */
[C---:B------:R-:W-:Y:S01]  /*3c30*/  HMMA.16816.F32 R116, R64.reuse, R164, R116 ;  /* 0x000000a44074723c */ /* 0x040fe20000001874 */
[----:B------:R-:W-:Y:S02]  /*3c40*/  LDSM.16.MT88.2 R164, [R8+0x3000] ;  /* 0x0030000008a4783b */ /* 0x000fe40000004100 */
[----:B------:R-:W-:Y:S01]  /*3c50*/  @!P6 FMUL R138, R138, 0.5 ;  /* 0x3f0000008a8ae820 */ /* 0x000fe20000400000 */
[----:B----4-:R-:W-:Y:S01]  /*3c60*/  @!P0 FMUL R163, R163, R163 ;  /* 0x000000a3a3a38220 */ /* 0x010fe20000400000 */
[----:B------:R-:W-:Y:S02]  /*3c70*/  ISETP.LE.AND P0, PT, R5, UR4, PT ;  /* 0x0000000405007c0c */ /* 0x000fe4000bf03270 */
[----:B------:R3:W4:Y:S01]  /*3c80*/  MUFU.EX2 R178, R138 ;  /* 0x0000008a00b27308 */ /* 0x0007220000000800 */
[C---:B0-----:R-:W-:Y:S01]  /*3c90*/  HMMA.16816.F32 R92, R64.reuse, R158, R92 ;  /* 0x0000009e405c723c */ /* 0x041fe2000000185c */
[----:B------:R-:W-:Y:S02]  /*3ca0*/  FMUL R158, R143, 1.4426950216293334961 ;  /* 0x3fb8aa3b8f9e7820 */ /* 0x000fe40000400000 */
[----:B------:R-:W0:Y:S03]  /*3cb0*/  LDSM.16.MT88.2 R142, [R17+0x2000] ;  /* 0x00200000118e783b */ /* 0x000e260000004100 */
[----:B------:R-:W-:Y:S01]  /*3cc0*/  FSETP.GEU.AND P1, PT, R158, -126, PT ;  /* 0xc2fc00009e00780b */ /* 0x000fe20003f2e000 */
[----:B---3--:R-:W-:Y:S01]  /*3cd0*/  FADD R138, R161, R176 ;  /* 0x000000b0a18a7221 */ /* 0x008fe20000000000 */
[----:B------:R-:W-:Y:S01]  /*3ce0*/  HMMA.16816.F32 R104, R64, R166, R104 ;  /* 0x000000a64068723c */ /* 0x000fe20000001868 */
[----:B------:R-:W-:Y:S02]  /*3cf0*/  LDSM.16.MT88.2 R166, [R7+0x3000] ;  /* 0x0030000007a6783b */ /* 0x000fe40000004100 */
[----:B------:R-:W-:Y:S01]  /*3d00*/  FADD R138, R175, R138 ;  /* 0x0000008aaf8a7221 */ /* 0x000fe20000000000 */
[----:B----4-:R-:W-:-:S04]  /*3d10*/  @!P6 FMUL R178, R178, R178 ;  /* 0x000000b2b2b2e220 */ /* 0x010fc80000400000 */
[----:B------:R-:W-:Y:S01]  /*3d20*/  HMMA.16816.F32 R88, R64, R154, R88 ;  /* 0x0000009a4058723c */ /* 0x000fe20000001858 */
[----:B------:R-:W-:Y:S02]  /*3d30*/  LDSM.16.MT88.2 R154, [R11+0x3000] ;  /* 0x003000000b9a783b */ /* 0x000fe40000004100 */
[----:B------:R-:W-:Y:S01]  /*3d40*/  @!P1 FMUL R158, R158, 0.5 ;  /* 0x3f0000009e9e9820 */ /* 0x000fe20000400000 */
[----:B------:R-:W-:-:S03]  /*3d50*/  FADD R139, R163, R178 ;  /* 0x000000b2a38b7221 */ /* 0x000fc60000000000 */
[----:B------:R3:W4:Y:S01]  /*3d60*/  MUFU.EX2 R181, R158 ;  /* 0x0000009e00b57308 */ /* 0x0007220000000800 */
[C---:B-1----:R-:W-:Y:S01]  /*3d70*/  HMMA.16816.F32 R120, R64.reuse, R58, R120 ;  /* 0x0000003a4078723c */ /* 0x042fe20000001878 */
[----:B------:R-:W1:Y:S04]  /*3d80*/  LDSM.16.MT88.2 R58, [R18+0x2000] ;  /* 0x00200000123a783b */ /* 0x000e680000004100 */
[----:B---3--:R-:W-:Y:S03]  /*3d90*/  LDSM.16.MT88.2 R158, [R9+0x3000] ;  /* 0x00300000099e783b */ /* 0x008fe60000004100 */
[C---:B--2---:R-:W-:Y:S01]  /*3da0*/  HMMA.16816.F32 R80, R64.reuse, R56, R80 ;  /* 0x000000384050723c */ /* 0x044fe20000001850 */
[----:B------:R-:W-:Y:S01]  /*3db0*/  FADD R56, R146, R171 ;  /* 0x000000ab92387221 */ /* 0x000fe20000000000 */
[----:B------:R-:W-:Y:S01]  /*3dc0*/  FADD R57, R174, R177 ;  /* 0x000000b1ae397221 */ /* 0x000fe20000000000 */
[----:B------:R-:W-:Y:S03]  /*3dd0*/  LDSM.16.MT88.2 R170, [R23+0x3000] ;  /* 0x0030000017aa783b */ /* 0x000fe60000004100 */
[----:B------:R-:W-:Y:S01]  /*3de0*/  FADD R56, R56, R57 ;  /* 0x0000003938387221 */ /* 0x000fe20000000000 */
[----:B----4-:R-:W-:Y:S01]  /*3df0*/  @!P1 FMUL R181, R181, R181 ;  /* 0x000000b5b5b59220 */ /* 0x010fe20000400000 */
[----:B------:R-:W-:Y:S01]  /*3e00*/  F2FP.F16.F32.PACK_AB R57, R176, R161 ;  /* 0x000000a1b039723e */ /* 0x000fe200000000ff */
[----:B------:R-:W-:Y:S01]  /*3e10*/  HMMA.16816.F32 R84, R64, R156, R84 ;  /* 0x0000009c4054723c */ /* 0x000fe20000001854 */
[----:B------:R-:W-:Y:S01]  /*3e20*/  FADD R161, R56, R139 ;  /* 0x0000008b38a17221 */ /* 0x000fe20000000000 */
[----:B------:R-:W-:Y:S01]  /*3e30*/  FADD R141, R180, R181 ;  /* 0x000000b5b48d7221 */ /* 0x000fe20000000000 */
[----:B------:R-:W-:Y:S01]  /*3e40*/  LDSM.16.MT88.2 R156, [R10+0x3000] ;  /* 0x003000000a9c783b */ /* 0x000fe20000004100 */
[----:B------:R-:W-:-:S02]  /*3e50*/  F2FP.F16.F32.PACK_AB R56, R177, R174 ;  /* 0x000000aeb138723e */ /* 0x000fc400000000ff */
[----:B------:R-:W-:Y:S01]  /*3e60*/  FADD R175, R138, R141 ;  /* 0x0000008d8aaf7221 */ /* 0x000fe20000000000 */
[----:B------:R-:W2:Y:S01]  /*3e70*/  SHFL.BFLY PT, R176, R161, 0x1, 0x1f ;  /* 0x0c201f00a1b07f89 */ /* 0x000ea200000e0000 */
[C---:B0-----:R-:W-:Y:S03]  /*3e80*/  HMMA.16816.F32 R72, R64.reuse, R142, R72 ;  /* 0x0000008e4048723c */ /* 0x041fe60000001848 */
[----:B------:R-:W-:Y:S04]  /*3e90*/  LDSM.16.MT88.2 R142, [R15+0x3000] ;  /* 0x003000000f8e783b */ /* 0x000fe80000004100 */
[----:B------:R-:W0:Y:S01]  /*3ea0*/  SHFL.BFLY PT, R182, R175, 0x1, 0x1f ;  /* 0x0c201f00afb67f89 */ /* 0x000e2200000e0000 */
[C---:B------:R-:W-:Y:S03]  /*3eb0*/  HMMA.16816.F32 R76, R64.reuse, R144, R76 ;  /* 0x00000090404c723c */ /* 0x040fe6000000184c */
[----:B------:R-:W-:Y:S04]  /*3ec0*/  LDSM.16.MT88.2 R146, [R14+0x3000] ;  /* 0x003000000e92783b */ /* 0x000fe80000004100 */
[----:B------:R-:W-:Y:S01]  /*3ed0*/  LDSM.16.MT88.2 R144, [R16+0x3000] ;  /* 0x003000001090783b */ /* 0x000fe20000004100 */
[----:B-1----:R-:W-:Y:S01]  /*3ee0*/  HMMA.16816.F32 R68, R64, R58, R68 ;  /* 0x0000003a4044723c */ /* 0x002fe20000001844 */
[----:B------:R-:W-:-:S02]  /*3ef0*/  F2FP.F16.F32.PACK_AB R59, R181, R180 ;  /* 0x000000b4b53b723e */ /* 0x000fc400000000ff */
[----:B------:R-:W-:Y:S01]  /*3f00*/  LDSM.16.MT88.2 R140, [R17+0x3000] ;  /* 0x00300000118c783b */ /* 0x000fe20000004100 */
[----:B------:R-:W-:-:S03]  /*3f10*/  F2FP.F16.F32.PACK_AB R58, R178, R163 ;  /* 0x000000a3b23a723e */ /* 0x000fc600000000ff */
[----:B------:R-:W-:Y:S01]  /*3f20*/  LDSM.16.MT88.2 R138, [R18+0x3000] ;  /* 0x00300000128a783b */ /* 0x000fe20000004100 */
[----:B------:R-:W-:Y:S01]  /*3f30*/  HMMA.16816.F32 R60, R64, R172, R60 ;  /* 0x000000ac403c723c */ /* 0x000fe2000000183c */
[----:B--2---:R-:W-:Y:S02]  /*3f40*/  FADD R176, R161, R176 ;  /* 0x000000b0a1b07221 */ /* 0x004fe40000000000 */
[----:B------:R-:W-:Y:S01]  /*3f50*/  LDSM.16.MT88.2 R64, [R19+0x3000] ;  /* 0x003000001340783b */ /* 0x000fe20000004100 */
[----:B0-----:R-:W-:-:S03]  /*3f60*/  FADD R182, R175, R182 ;  /* 0x000000b6afb67221 */ /* 0x001fc60000000000 */
[----:B------:R-:W0:Y:S01]  /*3f70*/  SHFL.BFLY PT, R67, R176, 0x2, 0x1f ;  /* 0x0c401f00b0437f89 */ /* 0x000e2200000e0000 */
[C---:B------:R-:W-:Y:S08]  /*3f80*/  HMMA.16816.F32 R124, R56.reuse, R170, R124 ;  /* 0x000000aa387c723c */ /* 0x040ff0000000187c */
[C---:B------:R-:W-:Y:S08]  /*3f90*/  HMMA.16816.F32 R116, R56.reuse, R168, R116 ;  /* 0x000000a83874723c */ /* 0x040ff00000001874 */
[----:B------:R-:W-:Y:S01]  /*3fa0*/  HMMA.16816.F32 R120, R56, R142, R120 ;  /* 0x0000008e3878723c */ /* 0x000fe20000001878 */
[----:B------:R-:W1:Y:S01]  /*3fb0*/  SHFL.BFLY PT, R143, R182, 0x2, 0x1f ;  /* 0x0c401f00b68f7f89 */ /* 0x000e6200000e0000 */
[----:B0-----:R-:W-:-:S06]  /*3fc0*/  FADD R67, R176, R67 ;  /* 0x00000043b0437221 */ /* 0x001fcc0000000000 */
[----:B------:R-:W-:Y:S01]  /*3fd0*/  HMMA.16816.F32 R112, R56, R166, R112 ;  /* 0x000000a63870723c */ /* 0x000fe20000001870 */
[----:B------:R-:W-:-:S07]  /*3fe0*/  FFMA R131, R136, R131, R67 ;  /* 0x0000008388837223 */ /* 0x000fce0000000043 */
        /* <DEDUP_REMOVED lines=12> */
[----:B-1----:R-:W-:-:S04]  /*40b0*/  FADD R60, R182, R143 ;  /* 0x0000008fb63c7221 */ /* 0x002fc80000000000 */
[----:B------:R-:W-:Y:S01]  /*40c0*/  FFMA R130, R137, R130, R60 ;  /* 0x0000008289827223 */ /* 0x000fe2000000003c */
[----:B------:R-:W-:Y:S06]  /*40d0*/  BAR.SYNC.DEFER_BLOCKING 0x0 ;  /* 0x0000000000007b1d */ /* 0x000fec0000010000 */
[----:B------:R-:W-:Y:S08]  /*40e0*/  @!P0 BRA `(.L_x_66) ;  /* 0xffffffc800788947 */ /* 0x000ff0000383ffff */
.L_x_47:
[C---:B------:R-:W-:Y:S01]  /*40f0*/  IADD3 R4, PT, PT, R131.reuse, 0x1800000, RZ ;  /* 0x0180000083047810 */ /* 0x040fe20007ffe0ff */
[----:B------:R-:W-:Y:S01]  /*4100*/  BSSY.RECONVERGENT B0, `(.L_x_67) ;  /* 0x000000d000007945 */ /* 0x000fe20003800200 */
[----:B------:R-:W-:Y:S02]  /*4110*/  FSETP.GT.AND P3, PT, R131, RZ, PT ;  /* 0x000000ff8300720b */ /* 0x000fe40003f64000 */
[----:B------:R-:W-:-:S04]  /*4120*/  LOP3.LUT R4, R4, 0x7f800000, RZ, 0xc0, !PT ;  /* 0x7f80000004047812 */ /* 0x000fc800078ec0ff */
[----:B------:R-:W-:-:S13]  /*4130*/  ISETP.GT.U32.AND P0, PT, R4, 0x1ffffff, PT ;  /* 0x01ffffff0400780c */ /* 0x000fda0003f04070 */
[----:B------:R-:W-:Y:S05]  /*4140*/  @P0 BRA `(.L_x_68) ;  /* 0x0000000000100947 */ /* 0x000fea0003800000 */
[----:B------:R-:W-:-:S07]  /*4150*/  MOV R9, 0x4170 ;  /* 0x0000417000097802 */ /* 0x000fce0000000f00 */
[----:B-----5:R-:W-:Y:S05]  /*4160*/  CALL.REL.NOINC `($__internal_1_$__cuda_sm20_rcp_rn_f32_slowpath) ;  /* 0x00000010001c7944 */ /* 0x020fea0003c00000 */
[----:B------:R-:W-:Y:S01]  /*4170*/  IMAD.MOV.U32 R4, RZ, RZ, R6 ;  /* 0x000000ffff047224 */ /* 0x000fe200078e0006 */
[----:B------:R-:W-:Y:S06]  /*4180*/  BRA `(.L_x_69) ;  /* 0x0000000000107947 */ /* 0x000fec0003800000 */
.L_x_68:
[----:B------:R-:W0:Y:S02]  /*4190*/  MUFU.RCP R4, R131 ;  /* 0x0000008300047308 */ /* 0x000e240000001000 */
[----:B0-----:R-:W-:-:S04]  /*41a0*/  FFMA R5, R4, R131, -1 ;  /* 0xbf80000004057423 */ /* 0x001fc80000000083 */
[----:B------:R-:W-:-:S04]  /*41b0*/  FADD.FTZ R5, -R5, -RZ ;  /* 0x800000ff05057221 */ /* 0x000fc80000010100 */
[----:B------:R-:W-:-:S07]  /*41c0*/  FFMA R4, R4, R5, R4 ;  /* 0x0000000504047223 */ /* 0x000fce0000000004 */
.L_x_69:
[----:B------:R-:W-:Y:S05]  /*41d0*/  BSYNC.RECONVERGENT B0 ;  /* 0x0000000000007941 */ /* 0x000fea0003800200 */
.L_x_67:
[C---:B------:R-:W-:Y:S01]  /*41e0*/  IADD3 R5, PT, PT, R130.reuse, 0x1800000, RZ ;  /* 0x0180000082057810 */ /* 0x040fe20007ffe0ff */
[----:B------:R-:W-:Y:S01]  /*41f0*/  BSSY.RECONVERGENT B0, `(.L_x_70) ;  /* 0x000000f000007945 */ /* 0x000fe20003800200 */
[----:B------:R-:W-:Y:S02]  /*4200*/  FSETP.GT.AND P4, PT, R130, RZ, PT ;  /* 0x000000ff8200720b */ /* 0x000fe40003f84000 */
[----:B------:R-:W-:Y:S02]  /*4210*/  LOP3.LUT R5, R5, 0x7f800000, RZ, 0xc0, !PT ;  /* 0x7f80000005057812 */ /* 0x000fe400078ec0ff */
[----:B------:R-:W-:Y:S02]  /*4220*/  FSEL R10, R4, RZ, P3 ;  /* 0x000000ff040a7208 */ /* 0x000fe40001800000 */
[----:B------:R-:W-:-:S13]  /*4230*/  ISETP.GT.U32.AND P0, PT, R5, 0x1ffffff, PT ;  /* 0x01ffffff0500780c */ /* 0x000fda0003f04070 */
[----:B------:R-:W-:Y:S05]  /*4240*/  @P0 BRA `(.L_x_71) ;  /* 0x0000000000140947 */ /* 0x000fea0003800000 */
[----:B------:R-:W-:Y:S02]  /*4250*/  MOV R131, R130 ;  /* 0x0000008200837202 */ /* 0x000fe40000000f00 */
[----:B------:R-:W-:-:S07]  /*4260*/  MOV R9, 0x4280 ;  /* 0x0000428000097802 */ /* 0x000fce0000000f00 */
[----:B-----5:R-:W-:Y:S05]  /*4270*/  CALL.REL.NOINC `($__internal_1_$__cuda_sm20_rcp_rn_f32_slowpath) ;  /* 0x0000000c00d87944 */ /* 0x020fea0003c00000 */
[----:B------:R-:W-:Y:S01]  /*4280*/  IMAD.MOV.U32 R4, RZ, RZ, R6 ;  /* 0x000000ffff047224 */ /* 0x000fe200078e0006 */
[----:B------:R-:W-:Y:S06]  /*4290*/  BRA `(.L_x_72) ;  /* 0x0000000000107947 */ /* 0x000fec0003800000 */
.L_x_71:
[----:B------:R-:W0:Y:S02]  /*42a0*/  MUFU.RCP R5, R130 ;  /* 0x0000008200057308 */ /* 0x000e240000001000 */
[----:B0-----:R-:W-:-:S04]  /*42b0*/  FFMA R4, R5, R130, -1 ;  /* 0xbf80000005047423 */ /* 0x001fc80000000082 */
[----:B------:R-:W-:-:S04]  /*42c0*/  FADD.FTZ R4, -R4, -RZ ;  /* 0x800000ff04047221 */ /* 0x000fc80000010100 */
[----:B------:R-:W-:-:S07]  /*42d0*/  FFMA R4, R5, R4, R5 ;  /* 0x0000000405047223 */ /* 0x000fce0000000005 */
.L_x_72:
[----:B------:R-:W-:Y:S05]  /*42e0*/  BSYNC.RECONVERGENT B0 ;  /* 0x0000000000007941 */ /* 0x000fea0003800200 */
.L_x_70:
[----:B------:R-:W-:Y:S01]  /*42f0*/  FSEL R4, R4, RZ, P4 ;  /* 0x000000ff04047208 */ /* 0x000fe20002000000 */
[----:B------:R-:W-:Y:S01]  /*4300*/  FMUL R124, R10, R124 ;  /* 0x0000007c0a7c7220 */ /* 0x000fe20000400000 */
        /* <DEDUP_REMOVED lines=65> */
[----:B------:R-:W0:Y:S01]  /*4720*/  LDCU UR4, c[0x0][0x3b0] ;  /* 0x00007600ff0477ac */ /* 0x000e220008000800 */
[----:B------:R-:W-:Y:S01]  /*4730*/  F2FP.F16.F32.PACK_AB R124, R125, R124 ;  /* 0x0000007c7d7c723e */ /* 0x000fe200000000ff */
[----:B------:R-:W-:Y:S01]  /*4740*/  BSSY.RECONVERGENT B0, `(.L_x_73) ;  /* 0x0000068000007945 */ /* 0x000fe20003800200 */
[----:B------:R-:W-:-:S02]  /*4750*/  F2FP.F16.F32.PACK_AB R116, R117, R116 ;  /* 0x000000747574723e */ /* 0x000fc400000000ff */
[----:B------:R-:W-:Y:S02]  /*4760*/  F2FP.F16.F32.PACK_AB R112, R113, R112 ;  /* 0x000000707170723e */ /* 0x000fe400000000ff */
[----:B------:R-:W-:Y:S02]  /*4770*/  F2FP.F16.F32.PACK_AB R108, R109, R108 ;  /* 0x0000006c6d6c723e */ /* 0x000fe400000000ff */
[----:B------:R-:W-:Y:S02]  /*4780*/  F2FP.F16.F32.PACK_AB R104, R105, R104 ;  /* 0x000000686968723e */ /* 0x000fe400000000ff */
[----:B------:R-:W-:Y:S02]  /*4790*/  F2FP.F16.F32.PACK_AB R100, R101, R100 ;  /* 0x000000646564723e */ /* 0x000fe400000000ff */
[----:B------:R-:W-:Y:S02]  /*47a0*/  F2FP.F16.F32.PACK_AB R96, R97, R96 ;  /* 0x000000606160723e */ /* 0x000fe400000000ff */
        /* <DEDUP_REMOVED lines=21> */
[----:B------:R-:W-:Y:S02]  /*4900*/  LEA R5, R5, UR6, 0x1 ;  /* 0x0000000605057c11 */ /* 0x000fe4000f8e08ff */
[----:B------:R-:W-:Y:S02]  /*4910*/  F2FP.F16.F32.PACK_AB R78, R79, R78 ;  /* 0x0000004e4f4e723e */ /* 0x000fe400000000ff */
[----:B------:R-:W-:Y:S01]  /*4920*/  F2FP.F16.F32.PACK_AB R74, R75, R74 ;  /* 0x0000004a4b4a723e */ /* 0x000fe200000000ff */
[----:B------:R-:W-:Y:S01]  /*4930*/  STS [R5], R124 ;  /* 0x0000007c05007388 */ /* 0x000fe20000000800 */
[----:B------:R-:W-:-:S02]  /*4940*/  F2FP.F16.F32.PACK_AB R70, R71, R70 ;  /* 0x000000464746723e */ /* 0x000fc400000000ff */
[----:B------:R-:W-:Y:S01]  /*4950*/  F2FP.F16.F32.PACK_AB R58, R59, R58 ;  /* 0x0000003a3b3a723e */ /* 0x000fe200000000ff */
[----:B------:R-:W-:Y:S01]  /*4960*/  STS [R5+0x800], R126 ;  /* 0x0008007e05007388 */ /* 0x000fe20000000800 */
[----:B------:R-:W-:Y:S02]  /*4970*/  SHF.R.U32.HI R7, RZ, 0x4, R2 ;  /* 0x00000004ff077819 */ /* 0x000fe40000011602 */
[----:B------:R-:W-:Y:S01]  /*4980*/  SHF.L.U32 R0, R0, 0xe, RZ ;  /* 0x0000000e00007819 */ /* 0x000fe200000006ff */
[----:B------:R-:W-:Y:S01]  /*4990*/  STS [R5+0x10], R116 ;  /* 0x0000107405007388 */ /* 0x000fe20000000800 */
[----:B------:R-:W-:Y:S01]  /*49a0*/  LEA R132, R7, R132, 0x7 ;  /* 0x0000008407847211 */ /* 0x000fe200078e38ff */
[----:B------:R-:W-:Y:S01]  /*49b0*/  IMAD.IADD R160, R160, 0x1, R7 ;  /* 0x00000001a0a07824 */ /* 0x000fe200078e0207 */
[----:B------:R-:W-:Y:S01]  /*49c0*/  IADD3 R13, P0, PT, R134, R0, RZ ;  /* 0x00000000860d7210 */ /* 0x000fe20007f1e0ff */
[----:B------:R-:W-:Y:S01]  /*49d0*/  STS [R5+0x810], R118 ;  /* 0x0008107605007388 */ /* 0x000fe20000000800 */
[----:B------:R-:W-:Y:S01]  /*49e0*/  LEA R4, R132, UR6, 0x1 ;  /* 0x0000000684047c11 */ /* 0x000fe2000f8e08ff */
[C---:B------:R-:W-:Y:S01]  /*49f0*/  VIADD R2, R160.reuse, 0x10 ;  /* 0x00000010a0027836 */ /* 0x040fe20000000000 */
[----:B0-----:R-:W-:Y:S01]  /*4a00*/  ISETP.GE.AND P6, PT, R160, UR4, PT ;  /* 0x00000004a0007c0c */ /* 0x001fe2000bfc6270 */
[----:B------:R-:W-:Y:S01]  /*4a10*/  STS [R5+0x20], R112 ;  /* 0x0000207005007388 */ /* 0x000fe20000000800 */
[----:B------:R-:W-:-:S02]  /*4a20*/  LEA.HI.X.SX32 R12, R0, R3, 0x1, P0 ;  /* 0x00000003000c7211 */ /* 0x000fc400000f0eff */
[----:B------:R-:W-:Y:S01]  /*4a30*/  IADD3 R0, PT, PT, R160, 0x20, RZ ;  /* 0x00000020a0007810 */ /* 0x000fe20007ffe0ff */
[----:B------:R-:W-:Y:S01]  /*4a40*/  STS [R5+0x820], R114 ;  /* 0x0008207205007388 */ /* 0x000fe20000000800 */
[----:B------:R-:W-:Y:S02]  /*4a50*/  ISETP.GE.AND P5, PT, R2, UR4, PT ;  /* 0x0000000402007c0c */ /* 0x000fe4000bfa6270 */
[----:B------:R-:W-:Y:S01]  /*4a60*/  ISETP.GE.AND P4, PT, R0, UR4, PT ;  /* 0x0000000400007c0c */ /* 0x000fe2000bf86270 */
[----:B------:R-:W-:Y:S01]  /*4a70*/  STS [R5+0x30], R108 ;  /* 0x0000306c05007388 */ /* 0x000fe20000000800 */
[C---:B------:R-:W-:Y:S02]  /*4a80*/  IADD3 R3, PT, PT, R160.reuse, 0x30, RZ ;  /* 0x00000030a0037810 */ /* 0x040fe40007ffe0ff */
[----:B------:R-:W-:Y:S01]  /*4a90*/  IADD3 R7, PT, PT, R160, 0x50, RZ ;  /* 0x00000050a0077810 */ /* 0x000fe20007ffe0ff */
[----:B------:R-:W-:Y:S01]  /*4aa0*/  STS [R5+0x830], R110 ;  /* 0x0008306e05007388 */ /* 0x000fe20000000800 */
[----:B------:R-:W0:Y:S01]  /*4ab0*/  @!P6 LDC.64 R14, c[0x0][0x398] ;  /* 0x0000e600ff0eeb82 */ /* 0x000e220000000a00 */
[----:B------:R-:W-:-:S02]  /*4ac0*/  @!P6 IADD3 R6, P0, PT, R132, R13, RZ ;  /* 0x0000000d8406e210 */ /* 0x000fc40007f1e0ff */
[----:B------:R-:W-:Y:S01]  /*4ad0*/  STS [R5+0x40], R104 ;  /* 0x0000406805007388 */ /* 0x000fe20000000800 */
[----:B------:R-:W-:Y:S02]  /*4ae0*/  ISETP.GE.AND P3, PT, R3, UR4, PT ;  /* 0x0000000403007c0c */ /* 0x000fe4000bf66270 */
[----:B------:R-:W-:Y:S01]  /*4af0*/  @!P6 IMAD.X R0, RZ, RZ, R12, P0 ;  /* 0x000000ffff00e224 */ /* 0x000fe200000e060c */
[----:B------:R-:W-:Y:S01]  /*4b00*/  STS [R5+0x840], R106 ;  /* 0x0008406a05007388 */ /* 0x000fe20000000800 */
[----:B------:R-:W-:-:S03]  /*4b10*/  ISETP.GE.AND P1, PT, R7, UR4, PT ;  /* 0x0000000407007c0c */ /* 0x000fc6000bf26270 */
[----:B------:R-:W-:Y:S04]  /*4b20*/  STS [R5+0x50], R100 ;  /* 0x0000506405007388 */ /* 0x000fe80000000800 */
[----:B------:R-:W-:Y:S04]  /*4b30*/  STS [R5+0x850], R102 ;  /* 0x0008506605007388 */ /* 0x000fe80000000800 */
[----:B------:R-:W-:Y:S04]  /*4b40*/  STS [R5+0x60], R96 ;  /* 0x0000606005007388 */ /* 0x000fe80000000800 */
[----:B------:R-:W-:Y:S01]  /*4b50*/  STS [R5+0x860], R98 ;  /* 0x0008606205007388 */ /* 0x000fe20000000800 */
[----:B0-----:R-:W-:-:S03]  /*4b60*/  @!P6 LEA R2, P0, R6, R14, 0x1 ;  /* 0x0000000e0602e211 */ /* 0x001fc600078008ff */
[----:B------:R-:W-:Y:S01]  /*4b70*/  STS [R5+0x70], R92 ;  /* 0x0000705c05007388 */ /* 0x000fe20000000800 */
[----:B------:R-:W-:Y:S01]  /*4b80*/  @!P6 LEA.HI.X R3, R6, R15, R0, 0x1, P0 ;  /* 0x0000000f0603e211 */ /* 0x000fe200000f0c00 */
[----:B------:R-:W-:Y:S02]  /*4b90*/  VIADD R0, R160, 0x60 ;  /* 0x00000060a0007836 */ /* 0x000fe40000000000 */
[----:B------:R-:W-:Y:S03]  /*4ba0*/  STS [R5+0x870], R94 ;  /* 0x0008705e05007388 */ /* 0x000fe60000000800 */
[----:B------:R-:W-:Y:S01]  /*4bb0*/  ISETP.GE.AND P0, PT, R0, UR4, PT ;  /* 0x0000000400007c0c */ /* 0x000fe2000bf06270 */
[----:B------:R-:W-:Y:S04]  /*4bc0*/  STS [R5+0x80], R88 ;  /* 0x0000805805007388 */ /* 0x000fe80000000800 */
        /* <DEDUP_REMOVED lines=14> */
[----:B------:R0:W-:Y:S01]  /*4cb0*/  STS [R5+0x8f0], R58 ;  /* 0x0008f03a05007388 */ /* 0x0001e20000000800 */
[----:B------:R-:W-:Y:S01]  /*4cc0*/  BAR.SYNC.DEFER_BLOCKING 0x0 ;  /* 0x0000000000007b1d */ /* 0x000fe20000010000 */
[----:B0-----:R-:W-:-:S02]  /*4cd0*/  IADD3 R5, PT, PT, R160, 0x40, RZ ;  /* 0x00000040a0057810 */ /* 0x001fc40007ffe0ff */
[----:B------:R-:W-:Y:S02]  /*4ce0*/  IADD3 R160, PT, PT, R160, 0x70, RZ ;  /* 0x00000070a0a07810 */ /* 0x000fe40007ffe0ff */
[----:B------:R-:W-:Y:S01]  /*4cf0*/  ISETP.GE.AND P2, PT, R5, UR4, PT ;  /* 0x0000000405007c0c */ /* 0x000fe2000bf46270 */
[----:B------:R-:W0:Y:S04]  /*4d00*/  @!P6 LDS.128 R8, [R4] ;  /* 0x000000000408e984 */ /* 0x000e280000000c00 */
[----:B0-----:R0:W-:Y:S01]  /*4d10*/  @!P6 STG.E.128 desc[UR8][R2.64], R8 ;  /* 0x000000080200e986 */ /* 0x0011e2000c101d08 */
[----:B------:R-:W-:Y:S01]  /*4d20*/  ISETP.GE.AND P6, PT, R160, UR4, PT ;  /* 0x00000004a0007c0c */ /* 0x000fe2000bfc6270 */
[----:B------:R-:W-:-:S12]  /*4d30*/  @P5 BRA `(.L_x_74) ;  /* 0x0000000000205947 */ /* 0x000fd80003800000 */
[----:B0-----:R-:W0:Y:S01]  /*4d40*/  LDS.128 R8, [R4+0x1000] ;  /* 0x0010000004087984 */ /* 0x001e220000000c00 */
[----:B------:R-:W1:Y:S01]  /*4d50*/  LDCU.64 UR6, c[0x0][0x398] ;  /* 0x00007300ff0677ac */ /* 0x000e620008000a00 */
[----:B------:R-:W-:-:S04]  /*4d60*/  LOP3.LUT R0, R132, 0x800, RZ, 0xfc, !PT ;  /* 0x0000080084007812 */ /* 0x000fc800078efcff */
[----:B------:R-:W-:-:S04]  /*4d70*/  IADD3 R0, P5, PT, R0, R13, RZ ;  /* 0x0000000d00007210 */ /* 0x000fc80007fbe0ff */
[----:B------:R-:W-:Y:S02]  /*4d80*/  IADD3.X R3, PT, PT, RZ, R12, RZ, P5, !PT ;  /* 0x0000000cff037210 */ /* 0x000fe40002ffe4ff */
[----:B-1----:R-:W-:-:S04]  /*4d90*/  LEA R2, P5, R0, UR6, 0x1 ;  /* 0x0000000600027c11 */ /* 0x002fc8000f8a08ff */
[----:B------:R-:W-:-:S05]  /*4da0*/  LEA.HI.X R3, R0, UR7, R3, 0x1, P5 ;  /* 0x0000000700037c11 */ /* 0x000fca000a8f0c03 */
[----:B0-----:R1:W-:Y:S04]  /*4db0*/  STG.E.128 desc[UR8][R2.64], R8 ;  /* 0x0000000802007986 */ /* 0x0013e8000c101d08 */
.L_x_74:
[----:B------:R-:W-:Y:S05]  /*4dc0*/  BSYNC.RECONVERGENT B0 ;  /* 0x0000000000007941 */ /* 0x000fea0003800200 */
.L_x_73:
[----:B------:R-:W-:Y:S04]  /*4dd0*/  BSSY.RECONVERGENT B0, `(.L_x_75) ;  /* 0x000000a000007945 */ /* 0x000fe80003800200 */
[----:B------:R-:W-:Y:S05]  /*4de0*/  @P4 BRA `(.L_x_76) ;  /* 0x0000000000204947 */ /* 0x000fea0003800000 */
[----:B01----:R-:W0:Y:S01]  /*4df0*/  LDS.128 R8, [R4+0x2000] ;  /* 0x0020000004087984 */ /* 0x003e220000000c00 */
[----:B------:R-:W1:Y:S01]  /*4e00*/  LDCU.64 UR6, c[0x0][0x398] ;  /* 0x00007300ff0677ac */ /* 0x000e620008000a00 */
[----:B------:R-:W-:-:S04]  /*4e10*/  LOP3.LUT R0, R132, 0x1000, RZ, 0xfc, !PT ;  /* 0x0000100084007812 */ /* 0x000fc800078efcff */
[----:B------:R-:W-:-:S05]  /*4e20*/  IADD3 R0, P4, PT, R0, R13, RZ ;  /* 0x0000000d00007210 */ /* 0x000fca0007f9e0ff */
[----:B------:R-:W-:Y:S01]  /*4e30*/  IMAD.X R3, RZ, RZ, R12, P4 ;  /* 0x000000ffff037224 */ /* 0x000fe200020e060c */
[----:B-1----:R-:W-:-:S04]  /*4e40*/  LEA R2, P4, R0, UR6, 0x1 ;  /* 0x0000000600027c11 */ /* 0x002fc8000f8808ff */
[----:B------:R-:W-:-:S05]  /*4e50*/  LEA.HI.X R3, R0, UR7, R3, 0x1, P4 ;  /* 0x0000000700037c11 */ /* 0x000fca000a0f0c03 */
[----:B0-----:R2:W-:Y:S04]  /*4e60*/  STG.E.128 desc[UR8][R2.64], R8 ;  /* 0x0000000802007986 */ /* 0x0015e8000c101d08 */
.L_x_76:
[----:B------:R-:W-:Y:S05]  /*4e70*/  BSYNC.RECONVERGENT B0 ;  /* 0x0000000000007941 */ /* 0x000fea0003800200 */
.L_x_75:
[----:B------:R-:W-:Y:S04]  /*4e80*/  BSSY.RECONVERGENT B0, `(.L_x_77) ;  /* 0x000000a000007945 */ /* 0x000fe80003800200 */
[----:B------:R-:W-:Y:S05]  /*4e90*/  @P3 BRA `(.L_x_78) ;  /* 0x0000000000203947 */ /* 0x000fea0003800000 */
[----:B012---:R-:W0:Y:S01]  /*4ea0*/  LDS.128 R8, [R4+0x3000] ;  /* 0x0030000004087984 */ /* 0x007e220000000c00 */
[----:B------:R-:W1:Y:S01]  /*4eb0*/  LDCU.64 UR6, c[0x0][0x398] ;  /* 0x00007300ff0677ac */ /* 0x000e620008000a00 */
[----:B------:R-:W-:-:S04]  /*4ec0*/  LOP3.LUT R0, R132, 0x1800, RZ, 0xfc, !PT ;  /* 0x0000180084007812 */ /* 0x000fc800078efcff */
[----:B------:R-:W-:-:S04]  /*4ed0*/  IADD3 R0, P3, PT, R0, R13, RZ ;  /* 0x0000000d00007210 */ /* 0x000fc80007f7e0ff */
[----:B------:R-:W-:Y:S02]  /*4ee0*/  IADD3.X R3, PT, PT, RZ, R12, RZ, P3, !PT ;  /* 0x0000000cff037210 */ /* 0x000fe40001ffe4ff */
[----:B-1----:R-:W-:-:S04]  /*4ef0*/  LEA R2, P3, R0, UR6, 0x1 ;  /* 0x0000000600027c11 */ /* 0x002fc8000f8608ff */
[----:B------:R-:W-:-:S05]  /*4f00*/  LEA.HI.X R3, R0, UR7, R3, 0x1, P3 ;  /* 0x0000000700037c11 */ /* 0x000fca00098f0c03 */
[----:B0-----:R3:W-:Y:S04]  /*4f10*/  STG.E.128 desc[UR8][R2.64], R8 ;  /* 0x0000000802007986 */ /* 0x0017e8000c101d08 */
.L_x_78:
[----:B------:R-:W-:Y:S05]  /*4f20*/  BSYNC.RECONVERGENT B0 ;  /* 0x0000000000007941 */ /* 0x000fea0003800200 */
.L_x_77:
[----:B------:R-:W-:Y:S04]  /*4f30*/  BSSY.RECONVERGENT B0, `(.L_x_79) ;  /* 0x000000a000007945 */ /* 0x000fe80003800200 */
[----:B------:R-:W-:Y:S05]  /*4f40*/  @P2 BRA `(.L_x_80) ;  /* 0x0000000000202947 */ /* 0x000fea0003800000 */
[----:B0123--:R-:W0:Y:S01]  /*4f50*/  LDS.128 R8, [R4+0x4000] ;  /* 0x0040000004087984 */ /* 0x00fe220000000c00 */
[----:B------:R-:W1:Y:S01]  /*4f60*/  LDCU.64 UR6, c[0x0][0x398] ;  /* 0x00007300ff0677ac */ /* 0x000e620008000a00 */
[----:B------:R-:W-:-:S04]  /*4f70*/  LOP3.LUT R0, R132, 0x2000, RZ, 0xfc, !PT ;  /* 0x0000200084007812 */ /* 0x000fc800078efcff */
[----:B------:R-:W-:-:S04]  /*4f80*/  IADD3 R0, P2, PT, R0, R13, RZ ;  /* 0x0000000d00007210 */ /* 0x000fc80007f5e0ff */
[----:B------:R-:W-:Y:S02]  /*4f90*/  IADD3.X R3, PT, PT, RZ, R12, RZ, P2, !PT ;  /* 0x0000000cff037210 */ /* 0x000fe400017fe4ff */
[----:B-1----:R-:W-:-:S04]  /*4fa0*/  LEA R2, P2, R0, UR6, 0x1 ;  /* 0x0000000600027c11 */ /* 0x002fc8000f8408ff */
[----:B------:R-:W-:-:S05]  /*4fb0*/  LEA.HI.X R3, R0, UR7, R3, 0x1, P2 ;  /* 0x0000000700037c11 */ /* 0x000fca00090f0c03 */
[----:B0-----:R4:W-:Y:S04]  /*4fc0*/  STG.E.128 desc[UR8][R2.64], R8 ;  /* 0x0000000802007986 */ /* 0x0019e8000c101d08 */
.L_x_80:
[----:B------:R-:W-:Y:S05]  /*4fd0*/  BSYNC.RECONVERGENT B0 ;  /* 0x0000000000007941 */ /* 0x000fea0003800200 */
.L_x_79:
[----:B------:R-:W-:Y:S04]  /*4fe0*/  BSSY.RECONVERGENT B0, `(.L_x_81) ;  /* 0x000000a000007945 */ /* 0x000fe80003800200 */
[----:B------:R-:W-:Y:S05]  /*4ff0*/  @P1 BRA `(.L_x_82) ;  /* 0x0000000000201947 */ /* 0x000fea0003800000 */
[----:B01234-:R-:W0:Y:S01]  /*5000*/  LDS.128 R8, [R4+0x5000] ;  /* 0x0050000004087984 */ /* 0x01fe220000000c00 */
[----:B------:R-:W1:Y:S01]  /*5010*/  LDCU.64 UR6, c[0x0][0x398] ;  /* 0x00007300ff0677ac */ /* 0x000e620008000a00 */
[----:B------:R-:W-:-:S04]  /*5020*/  LOP3.LUT R0, R132, 0x2800, RZ, 0xfc, !PT ;  /* 0x0000280084007812 */ /* 0x000fc800078efcff */
[----:B------:R-:W-:-:S05]  /*5030*/  IADD3 R0, P1, PT, R0, R13, RZ ;  /* 0x0000000d00007210 */ /* 0x000fca0007f3e0ff */
[----:B------:R-:W-:Y:S01]  /*5040*/  IMAD.X R3, RZ, RZ, R12, P1 ;  /* 0x000000ffff037224 */ /* 0x000fe200008e060c */
[----:B-1----:R-:W-:-:S04]  /*5050*/  LEA R2, P1, R0, UR6, 0x1 ;  /* 0x0000000600027c11 */ /* 0x002fc8000f8208ff */
[----:B------:R-:W-:-:S05]  /*5060*/  LEA.HI.X R3, R0, UR7, R3, 0x1, P1 ;  /* 0x0000000700037c11 */ /* 0x000fca00088f0c03 */
[----:B0-----:R0:W-:Y:S04]  /*5070*/  STG.E.128 desc[UR8][R2.64], R8 ;  /* 0x0000000802007986 */ /* 0x0011e8000c101d08 */
.L_x_82:
[----:B------:R-:W-:Y:S05]  /*5080*/  BSYNC.RECONVERGENT B0 ;  /* 0x0000000000007941 */ /* 0x000fea0003800200 */
.L_x_81:
[----:B------:R-:W-:Y:S04]  /*5090*/  BSSY.RECONVERGENT B0, `(.L_x_83) ;  /* 0x000000a000007945 */ /* 0x000fe80003800200 */
[----:B------:R-:W-:Y:S05]  /*50a0*/  @P0 BRA `(.L_x_84) ;  /* 0x0000000000200947 */ /* 0x000fea0003800000 */
[----:B01234-:R-:W0:Y:S01]  /*50b0*/  LDS.128 R8, [R4+0x6000] ;  /* 0x0060000004087984 */ /* 0x01fe220000000c00 */
[----:B------:R-:W1:Y:S01]  /*50c0*/  LDCU.64 UR6, c[0x0][0x398] ;  /* 0x00007300ff0677ac */ /* 0x000e620008000a00 */
[----:B------:R-:W-:-:S04]  /*50d0*/  LOP3.LUT R0, R132, 0x3000, RZ, 0xfc, !PT ;  /* 0x0000300084007812 */ /* 0x000fc800078efcff */
[----:B------:R-:W-:-:S04]  /*50e0*/  IADD3 R0, P0, PT, R0, R13, RZ ;  /* 0x0000000d00007210 */ /* 0x000fc80007f1e0ff */
[----:B------:R-:W-:Y:S02]  /*50f0*/  IADD3.X R3, PT, PT, RZ, R12, RZ, P0, !PT ;  /* 0x0000000cff037210 */ /* 0x000fe400007fe4ff */
[----:B-1----:R-:W-:-:S04]  /*5100*/  LEA R2, P0, R0, UR6, 0x1 ;  /* 0x0000000600027c11 */ /* 0x002fc8000f8008ff */
[----:B------:R-:W-:-:S05]  /*5110*/  LEA.HI.X R3, R0, UR7, R3, 0x1, P0 ;  /* 0x0000000700037c11 */ /* 0x000fca00080f0c03 */
[----:B0-----:R0:W-:Y:S04]  /*5120*/  STG.E.128 desc[UR8][R2.64], R8 ;  /* 0x0000000802007986 */ /* 0x0011e8000c101d08 */
.L_x_84:
[----:B------:R-:W-:Y:S05]  /*5130*/  BSYNC.RECONVERGENT B0 ;  /* 0x0000000000007941 */ /* 0x000fea0003800200 */
.L_x_83:
[----:B------:R-:W-:Y:S05]  /*5140*/  @P6 EXIT ;  /* 0x000000000000694d */ /* 0x000fea0003800000 */
[----:B------:R-:W0:Y:S01]  /*5150*/  LDS.128 R4, [R4+0x7000] ;  /* 0x0070000004047984 */ /* 0x000e220000000c00 */
[----:B------:R-:W0:Y:S01]  /*5160*/  LDCU.64 UR4, c[0x0][0x398] ;  /* 0x00007300ff0477ac */ /* 0x000e220008000a00 */
[----:B------:R-:W-:-:S04]  /*5170*/  LOP3.LUT R132, R132, 0x3800, RZ, 0xfc, !PT ;  /* 0x0000380084847812 */ /* 0x000fc800078efcff */
[----:B------:R-:W-:-:S04]  /*5180*/  IADD3 R132, P0, PT, R132, R13, RZ ;  /* 0x0000000d84847210 */ /* 0x000fc80007f1e0ff */
[----:B01234-:R-:W-:Y:S02]  /*5190*/  IADD3.X R3, PT, PT, RZ, R12, RZ, P0, !PT ;  /* 0x0000000cff037210 */ /* 0x01ffe400007fe4ff */
[----:B------:R-:W-:-:S04]  /*51a0*/  LEA R2, P0, R132, UR4, 0x1 ;  /* 0x0000000484027c11 */ /* 0x000fc8000f8008ff */
[----:B------:R-:W-:-:S05]  /*51b0*/  LEA.HI.X R3, R132, UR5, R3, 0x1, P0 ;  /* 0x0000000584037c11 */ /* 0x000fca00080f0c03 */
[----:B------:R-:W-:Y:S01]  /*51c0*/  STG.E.128 desc[UR8][R2.64], R4 ;  /* 0x0000000402007986 */ /* 0x000fe2000c101d08 */
[----:B------:R-:W-:Y:S05]  /*51d0*/  EXIT ;  /* 0x000000000000794d */ /* 0x000fea0003800000 */
        .weak           $__internal_1_$__cuda_sm20_rcp_rn_f32_slowpath
        .type           $__internal_1_$__cuda_sm20_rcp_rn_f32_slowpath,@function
        .size           $__internal_1_$__cuda_sm20_rcp_rn_f32_slowpath,(.L_x_280 - $__internal_1_$__cuda_sm20_rcp_rn_f32_slowpath)
$__internal_1_$__cuda_sm20_rcp_rn_f32_slowpath:
        /* <DEDUP_REMOVED lines=9> */
[----:B------:R-:W0:Y:S02]  /*5270*/  @P0 MUFU.RCP R7, R6 ;  /* 0x0000000600070308 */ /* 0x000e240000001000 */
[----:B0-----:R-:W-:-:S04]  /*5280*/  @P0 FFMA R4, R6, R7, -1 ;  /* 0xbf80000006040423 */ /* 0x001fc80000000007 */
[----:B------:R-:W-:-:S04]  /*5290*/  @P0 FADD.FTZ R4, -R4, -RZ ;  /* 0x800000ff04040221 */ /* 0x000fc80000010100 */
[----:B------:R-:W-:-:S04]  /*52a0*/  @P0 FFMA R4, R7, R4, R7 ;  /* 0x0000000407040223 */ /* 0x000fc80000000007 */
[----:B------:R-:W-:Y:S01]  /*52b0*/  @P0 FFMA R5, R4, 1.84467440737095516160e+19, RZ ;  /* 0x5f80000004050823 */ /* 0x000fe200000000ff */
[----:B------:R-:W-:Y:S06]  /*52c0*/  BRA `(.L_x_87) ;  /* 0x0000000000887947 */ /* 0x000fec0003800000 */
.L_x_86:
[----:B------:R-:W-:-:S04]  /*52d0*/  IADD3 R13, PT, PT, R11, -0xfd, RZ ;  /* 0xffffff030b0d7810 */ /* 0x000fc80007ffe0ff */
[----:B------:R-:W-:-:S13]  /*52e0*/  ISETP.GT.U32.AND P0, PT, R13, 0x1, PT ;  /* 0x000000010d00780c */ /* 0x000fda0003f04070 */
[----:B------:R-:W-:Y:S05]  /*52f0*/  @P0 BRA `(.L_x_88) ;  /* 0x0000000000780947 */ /* 0x000fea0003800000 */
[----:B------:R-:W-:Y:S01]  /*5300*/  LOP3.LUT R4, R131, 0x7fffff, RZ, 0xc0, !PT ;  /* 0x007fffff83047812 */ /* 0x000fe200078ec0ff */
[----:B------:R-:W-:-:S03]  /*5310*/  IMAD.MOV.U32 R8, RZ, RZ, 0x3 ;  /* 0x00000003ff087424 */ /* 0x000fc600078e00ff */
[----:B------:R-:W-:Y:S02]  /*5320*/  LOP3.LUT R4, R4, 0x3f800000, RZ, 0xfc, !PT ;  /* 0x3f80000004047812 */ /* 0x000fe400078efcff */
[----:B------:R-:W-:Y:S02]  /*5330*/  SHF.L.U32 R8, R8, R13, RZ ;  /* 0x0000000d08087219 */ /* 0x000fe400000006ff */
[----:B------:R-:W0:Y:S02]  /*5340*/  MUFU.RCP R5, R4 ;  /* 0x0000000400057308 */ /* 0x000e240000001000 */
[----:B0-----:R-:W-:-:S04]  /*5350*/  FFMA R6, R4, R5, -1 ;  /* 0xbf80000004067423 */ /* 0x001fc80000000005 */
        /* <DEDUP_REMOVED lines=10> */
[----:B------:R-:W-:Y:S02]  /*5400*/  LOP3.LUT P1, RZ, R6, R13, R5, 0xf8, !PT ;  /* 0x0000000d06ff7212 */ /* 0x000fe4000782f805 */
[C---:B------:R-:W-:Y:S02]  /*5410*/  LOP3.LUT P0, RZ, R8.reuse, 0x1, RZ, 0xc0, !PT ;  /* 0x0000000108ff7812 */ /* 0x040fe4000780c0ff */
[----:B------:R-:W-:-:S04]  /*5420*/  LOP3.LUT P2, RZ, R8, 0x2, RZ, 0xc0, !PT ;  /* 0x0000000208ff7812 */ /* 0x000fc8000784c0ff */
[----:B------:R-:W-:Y:S02]  /*5430*/  PLOP3.LUT P0, PT, P0, P1, P2, 0xe0, 0x0 ;  /* 0x000000000000781c */ /* 0x000fe40000703c20 */
[----:B------:R-:W-:Y:S02]  /*5440*/  LOP3.LUT P1, RZ, R131, 0x7fffff, RZ, 0xc0, !PT ;  /* 0x007fffff83ff7812 */ /* 0x000fe4000782c0ff */
[----:B------:R-:W-:-:S04]  /*5450*/  SEL R4, RZ, 0x1, !P0 ;  /* 0x00000001ff047807 */ /* 0x000fc80004000000 */
[----:B------:R-:W-:-:S04]  /*5460*/  IADD3 R4, PT, PT, -R4, RZ, RZ ;  /* 0x000000ff04047210 */ /* 0x000fc80007ffe1ff */
[----:B------:R-:W-:Y:S01]  /*5470*/  ISETP.GE.AND P0, PT, R4, RZ, PT ;  /* 0x000000ff0400720c */ /* 0x000fe20003f06270 */
[----:B------:R-:W-:-:S05]  /*5480*/  VIADD R4, R11, 0xffffff04 ;  /* 0xffffff040b047836 */ /* 0x000fca0000000000 */
[----:B------:R-:W-:-:S07]  /*5490*/  SHF.R.U32.HI R4, RZ, R4, R5 ;  /* 0x00000004ff047219 */ /* 0x000fce0000011605 */
[----:B------:R-:W-:-:S04]  /*54a0*/  @!P0 IADD3 R4, PT, PT, R4, 0x1, RZ ;  /* 0x0000000104048810 */ /* 0x000fc80007ffe0ff */
[----:B------:R-:W-:-:S04]  /*54b0*/  @!P1 SHF.L.U32 R4, R4, 0x1, RZ ;  /* 0x0000000104049819 */ /* 0x000fc800000006ff */
[----:B------:R-:W-:Y:S01]  /*54c0*/  LOP3.LUT R5, R4, 0x80000000, R131, 0xf8, !PT ;  /* 0x8000000004057812 */ /* 0x000fe200078ef883 */
[----:B------:R-:W-:Y:S06]  /*54d0*/  BRA `(.L_x_87) ;  /* 0x0000000000047947 */ /* 0x000fec0003800000 */
.L_x_88:
[----:B------:R0:W1:Y:S02]  /*54e0*/  MUFU.RCP R5, R131 ;  /* 0x0000008300057308 */ /* 0x0000640000001000 */
.L_x_87:
[----:B------:R-:W-:Y:S05]  /*54f0*/  BSYNC.RECONVERGENT B1 ;  /* 0x0000000000017941 */ /* 0x000fea0003800200 */
.L_x_85:
[----:B-1----:R-:W-:Y:S01]  /*5500*/  IMAD.MOV.U32 R6, RZ, RZ, R5 ;  /* 0x000000ffff067224 */ /* 0x002fe200078e0005 */
[----:B------:R-:W-:Y:S02]  /*5510*/  MOV R4, R9 ;  /* 0x0000000900047202 */ /* 0x000fe40000000f00 */
[----:B------:R-:W-:-:S04]  /*5520*/  MOV R5, 0x0 ;  /* 0x0000000000057802 */ /* 0x000fc80000000f00 */
[----:B0-----:R-:W-:Y:S05]  /*5530*/  RET.REL.NODEC R4 `(_Z18flash_attention_v9ILi128ELi64ELi8ELi128ELb0ELi1ELb0ELb1ELb0ELb0ELb0ELb0EEvPK6__halfS2_S2_PS0_PfS4_ifi) ;  /* 0xffffffa804b07950 */ /* 0x001fea0003c3ffff */
.L_x_89:
        /* <DEDUP_REMOVED lines=12> */
.L_x_280:


//--------------------- .text._Z18flash_attention_v9ILi64ELi64ELi4ELi128ELb0ELi2ELb0ELb1ELb0ELb0ELb1ELb0EEvPK6__halfS2_S2_PS0_PfS4_ifi --------------------------
	.section	.text._Z18flash_attention_v9ILi64ELi64ELi4ELi128ELb0ELi2ELb0ELb1ELb0ELb0ELb1ELb0EEvPK6__halfS2_S2_PS0_PfS4_ifi,"ax",@progbits
	.align	128
        .global         _Z18flash_attention_v9ILi64ELi64ELi4ELi128ELb0ELi2ELb0ELb1ELb0ELb0ELb1ELb0EEvPK6__halfS2_S2_PS0_PfS4_ifi
        .type           _Z18flash_attention_v9ILi64ELi64ELi4ELi128ELb0ELi2ELb0ELb1ELb0ELb0ELb1ELb0EEvPK6__halfS2_S2_PS0_PfS4_ifi,@function
        .size           _Z18flash_attention_v9ILi64ELi64ELi4ELi128ELb0ELi2ELb0ELb1ELb0ELb0ELb1ELb0EEvPK6__halfS2_S2_PS0_PfS4_ifi,(.L_x_281 - _Z18flash_attention_v9ILi64ELi64ELi4ELi128ELb0ELi2ELb0ELb1ELb0ELb0ELb1ELb0EEvPK6__halfS2_S2_PS0_PfS4_ifi)
        .other          _Z18flash_attention_v9ILi64ELi64ELi4ELi128ELb0ELi2ELb0ELb1ELb0ELb0ELb1ELb0EEvPK6__halfS2_S2_PS0_PfS4_ifi,@"STO_CUDA_ENTRY STV_DEFAULT"
_Z18flash_attention_v9ILi64ELi64ELi4ELi128ELb0ELi2ELb0ELb1ELb0ELb0ELb1ELb0EEvPK6__halfS2_S2_PS0_PfS4_ifi:
.text._Z18flash_attention_v9ILi64ELi64ELi4ELi128ELb0ELi2ELb0ELb1ELb0ELb0ELb1ELb0EEvPK6__halfS2_S2_PS0_PfS4_ifi:
        /* <DEDUP_REMOVED lines=39> */
[----:B------:R-:W-:-:S04]  /*0270*/  IADD3 R5, P0, PT, R133, R8, RZ ;  /* 0x0000000885057210 */ /* 0x000fc80007f1e0ff */
[----:B------:R-:W-:Y:S02]  /*0280*/  LEA.HI.X.SX32 R10, R8, R3, 0x1, P0 ;  /* 0x00000003080a7211 */ /* 0x000fe400000f0eff */
[----:B------:R-:W-:Y:S02]  /*0290*/  IADD3 R8, PT, PT, R7, 0x8, RZ ;  /* 0x0000000807087810 */ /* 0x000fe40007ffe0ff */
        /* <DEDUP_REMOVED lines=47> */
[----:B------:R-:W-:Y:S01]  /*0590*/  MOV R130, RZ ;  /* 0x000000ff00827202 */ /* 0x000fe20000000f00 */
[----:B------:R-:W-:Y:S01]  /*05a0*/  IMAD.MOV.U32 R128, RZ, RZ, RZ ;  /* 0x000000ffff807224 */ /* 0x000fe200078e00ff */
        /* <DEDUP_REMOVED lines=36> */
[----:B------:R-:W-:Y:S01]  /*07f0*/  UMOV UR6, UR6 ;  /* 0x0000000600067c82 */ /* 0x000fe20008000000 */
[----:B------:R-:W-:Y:S02]  /*0800*/  SHF.R.U32.HI R129, RZ, 0x4, R2 ;  /* 0x00000004ff817819 */ /* 0x000fe40000011602 */
[C---:B------:R-:W-:Y:S01]  /*0810*/  IMAD.SHL.U32 R4, R6.reuse, 0x2, RZ ;  /* 0x0000000206047824 */ /* 0x040fe200078e00ff */
[C---:B------:R-:W-:Y:S02]  /*0820*/  SHF.L.U32 R5, R6.reuse, 0x4, RZ ;  /* 0x0000000406057819 */ /* 0x040fe400000006ff */
[----:B------:R-:W-:Y:S02]  /*0830*/  LOP3.LUT R23, R6, 0x7, RZ, 0xc0, !PT ;  /* 0x0000000706177812 */ /* 0x000fe400078ec0ff */
[----:B------:R-:W-:-:S02]  /*0840*/  LOP3.LUT R4, R4, 0x10, RZ, 0xc0, !PT ;  /* 0x0000001004047812 */ /* 0x000fc400078ec0ff */
[----:B------:R-:W-:Y:S02]  /*0850*/  LOP3.LUT R5, R5, 0x70, RZ, 0xc0, !PT ;  /* 0x0000007005057812 */ /* 0x000fe400078ec0ff */
[----:B------:R-:W-:Y:S01]  /*0860*/  LEA R20, R6, UR6, 0x8 ;  /* 0x0000000606147c11 */ /* 0x000fe2000f8e40ff */
[----:B------:R-:W-:Y:S01]  /*0870*/  VIADD R4, R4, UR4 ;  /* 0x0000000404047c36 */ /* 0x000fe20008000000 */
[C---:B------:R-:W-:Y:S01]  /*0880*/  LOP3.LUT R9, R5.reuse, 0x20, RZ, 0x3c, !PT ;  /* 0x0000002005097812 */ /* 0x040fe200078e3cff */
[----:B------:R-:W-:Y:S01]  /*0890*/  UMOV UR4, URZ ;  /* 0x000000ff00047c82 */ /* 0x000fe20008000000 */
[----:B------:R-:W-:Y:S01]  /*08a0*/  LOP3.LUT R11, R5, 0x30, RZ, 0x3c, !PT ;  /* 0x00000030050b7812 */ /* 0x000fe200078e3cff */
[----:B------:R-:W-:Y:S01]  /*08b0*/  IMAD R23, R23, 0x110, R4 ;  /* 0x0000011017177824 */ /* 0x000fe200078e0204 */
[C---:B------:R-:W-:Y:S02]  /*08c0*/  LOP3.LUT R13, R5.reuse, 0x40, RZ, 0x3c, !PT ;  /* 0x00000040050d7812 */ /* 0x040fe400078e3cff */
[----:B------:R-:W-:-:S02]  /*08d0*/  LOP3.LUT R15, R5, 0x50, RZ, 0x3c, !PT ;  /* 0x00000050050f7812 */ /* 0x000fc400078e3cff */
[C---:B------:R-:W-:Y:S02]  /*08e0*/  LOP3.LUT R19, R5.reuse, 0x70, RZ, 0x3c, !PT ;  /* 0x0000007005137812 */ /* 0x040fe400078e3cff */
[C---:B------:R-:W-:Y:S02]  /*08f0*/  LOP3.LUT R7, R5.reuse, 0x10, RZ, 0x3c, !PT ;  /* 0x0000001005077812 */ /* 0x040fe400078e3cff */
[C---:B------:R-:W-:Y:S02]  /*0900*/  LOP3.LUT R17, R5.reuse, 0x60, RZ, 0x3c, !PT ;  /* 0x0000006005117812 */ /* 0x040fe400078e3cff */
[C---:B------:R-:W-:Y:S01]  /*0910*/  LOP3.LUT R59, R5.reuse, 0xa0, RZ, 0x3c, !PT ;  /* 0x000000a0053b7812 */ /* 0x040fe200078e3cff */
[----:B------:R-:W-:Y:S01]  /*0920*/  IMAD.IADD R7, R20, 0x1, R7 ;  /* 0x0000000114077824 */ /* 0x000fe200078e0207 */
[C---:B------:R-:W-:Y:S02]  /*0930*/  LOP3.LUT R63, R5.reuse, 0xc0, RZ, 0x3c, !PT ;  /* 0x000000c0053f7812 */ /* 0x040fe400078e3cff */
[----:B------:R-:W-:-:S02]  /*0940*/  LOP3.LUT R67, R5, 0xe0, RZ, 0x3c, !PT ;  /* 0x000000e005437812 */ /* 0x000fc400078e3cff */
[C---:B------:R-:W-:Y:S02]  /*0950*/  LOP3.LUT R21, R5.reuse, 0x90, RZ, 0x3c, !PT ;  /* 0x0000009005157812 */ /* 0x040fe400078e3cff */
[C---:B------:R-:W-:Y:S02]  /*0960*/  LOP3.LUT R61, R5.reuse, 0xb0, RZ, 0x3c, !PT ;  /* 0x000000b0053d7812 */ /* 0x040fe400078e3cff */
[C---:B------:R-:W-:Y:S02]  /*0970*/  LOP3.LUT R65, R5.reuse, 0xd0, RZ, 0x3c, !PT ;  /* 0x000000d005417812 */ /* 0x040fe400078e3cff */
[C---:B------:R-:W-:Y:S02]  /*0980*/  IADD3 R6, PT, PT, R20.reuse, R5, RZ ;  /* 0x0000000514067210 */ /* 0x040fe40007ffe0ff */
[----:B------:R-:W-:Y:S02]  /*0990*/  LOP3.LUT R5, R5, 0xf0, RZ, 0x3c, !PT ;  /* 0x000000f005057812 */ /* 0x000fe400078e3cff */
[C---:B------:R-:W-:Y:S01]  /*09a0*/  IADD3 R8, PT, PT, R20.reuse, R9, RZ ;  /* 0x0000000914087210 */ /* 0x040fe20007ffe0ff */
[C---:B------:R-:W-:Y:S01]  /*09b0*/  IMAD.IADD R9, R20.reuse, 0x1, R11 ;  /* 0x0000000114097824 */ /* 0x040fe200078e020b */
[----:B------:R-:W-:Y:S01]  /*09c0*/  LOP3.LUT R4, R129, 0xf, R2, 0x78, !PT ;  /* 0x0000000f81047812 */ /* 0x000fe200078e7802 */
        /* <DEDUP_REMOVED lines=10> */
[----:B------:R-:W-:Y:S01]  /*0a70*/  IMAD.MOV.U32 R21, RZ, RZ, -0x800001 ;  /* 0xff7fffffff157424 */ /* 0x000fe200078e00ff */
[----:B------:R-:W-:Y:S01]  /*0a80*/  IADD3 R20, PT, PT, R20, R5, RZ ;  /* 0x0000000514147210 */ /* 0x000fe20007ffe0ff */
[----:B------:R-:W-:Y:S01]  /*0a90*/  IMAD.MOV.U32 R59, RZ, RZ, RZ ;  /* 0x000000ffff3b7224 */ /* 0x000fe200078e00ff */
[----:B------:R-:W-:-:S02]  /*0aa0*/  MOV R22, 0xff7fffff ;  /* 0xff7fffff00167802 */ /* 0x000fc40000000f00 */
[----:B------:R-:W-:-:S07]  /*0ab0*/  SHF.L.U32 R4, R4, 0x4, RZ ;  /* 0x0000000404047819 */ /* 0x000fce00000006ff */
.L_x_109:
[----:B------:R-:W0:Y:S01]  /*0ac0*/  LDC R5, c[0x0][0x3b0] ;  /* 0x0000ec00ff057b82 */ /* 0x000e220000000800 */
[----:B------:R-:W-:Y:S01]  /*0ad0*/  BSSY.RECONVERGENT B0, `(.L_x_91) ;  /* 0x0000066000007945 */ /* 0x000fe20003800200 */
[----:B------:R-:W-:Y:S01]  /*0ae0*/  IMAD.MOV.U32 R160, RZ, RZ, R21 ;  /* 0x000000ffffa07224 */ /* 0x000fe200078e0015 */
[----:B------:R-:W-:Y:S01]  /*0af0*/  MOV R163, R22 ;  /* 0x0000001600a37202 */ /* 0x000fe20000000f00 */
[----:B------:R-:W-:-:S07]  /*0b00*/  IMAD.MOV.U32 R162, RZ, RZ, R129 ;  /* 0x000000ffffa27224 */ /* 0x000fce00078e0081 */
.L_x_92:
[----:B-1----:R-:W-:-:S04]  /*0b10*/  IADD3 R62, PT, PT, R162, UR4, RZ ;  /* 0x00000004a23e7c10 */ /* 0x002fc8000fffe0ff */
[CC--:B0-----:R-:W-:Y:S01]  /*0b20*/  ISETP.GE.AND P3, PT, R62.reuse, R5.reuse, PT ;  /* 0x000000053e00720c */ /* 0x0c1fe20003f66270 */
[C---:B------:R-:W-:Y:S01]  /*0b30*/  VIADD R64, R62.reuse, 0x8 ;  /* 0x000000083e407836 */ /* 0x040fe20000000000 */
[C---:B------:R-:W-:Y:S02]  /*0b40*/  IADD3 R66, PT, PT, R62.reuse, 0x10, RZ ;  /* 0x000000103e427810 */ /* 0x040fe40007ffe0ff */
[----:B------:R-:W-:Y:S02]  /*0b50*/  IADD3 R136, PT, PT, R62, 0x18, RZ ;  /* 0x000000183e887810 */ /* 0x000fe40007ffe0ff */
[-C--:B------:R-:W-:Y:S02]  /*0b60*/  ISETP.GE.AND P2, PT, R64, R5.reuse, PT ;  /* 0x000000054000720c */ /* 0x080fe40003f46270 */
[-C--:B------:R-:W-:Y:S02]  /*0b70*/  ISETP.GE.AND P1, PT, R66, R5.reuse, PT ;  /* 0x000000054200720c */ /* 0x080fe40003f26270 */
[----:B------:R-:W-:-:S03]  /*0b80*/  ISETP.GE.AND P0, PT, R136, R5, PT ;  /* 0x000000058800720c */ /* 0x000fc60003f06270 */
[----:B------:R-:W0:Y:S01]  /*0b90*/  @!P3 LDC.64 R144, c[0x0][0x388] ;  /* 0x0000e200ff90bb82 */ /* 0x000e220000000a00 */
[C---:B------:R-:W-:Y:S01]  /*0ba0*/  @!P3 IMAD R60, R62.reuse, 0x80, R131 ;  /* 0x000000803e3cb824 */ /* 0x040fe200078e0283 */
[----:B------:R-:W-:-:S04]  /*0bb0*/  @!P3 LEA R62, R62, R131, 0x7 ;  /* 0x000000833e3eb211 */ /* 0x000fc800078e38ff */
[----:B------:R-:W-:Y:S02]  /*0bc0*/  @!P3 IADD3 R60, P4, PT, R133, R60, RZ ;  /* 0x0000003c853cb210 */ /* 0x000fe40007f9e0ff */
[----:B------:R-:W1:Y:S03]  /*0bd0*/  @!P3 LDC.64 R148, c[0x0][0x390] ;  /* 0x0000e400ff94bb82 */ /* 0x000e660000000a00 */
[----:B------:R-:W-:-:S05]  /*0be0*/  @!P3 IMAD.X R61, RZ, RZ, R3, P4 ;  /* 0x000000ffff3db224 */ /* 0x000fca00020e0603 */
[----:B------:R-:W2:Y:S08]  /*0bf0*/  @!P2 LDC.64 R156, c[0x0][0x388] ;  /* 0x0000e200ff9cab82 */ /* 0x000eb00000000a00 */
[----:B------:R-:W3:Y:S01]  /*0c00*/  @!P2 LDC.64 R164, c[0x0][0x390] ;  /* 0x0000e400ffa4ab82 */ /* 0x000ee20000000a00 */
[----:B0-----:R-:W-:-:S04]  /*0c10*/  @!P3 LEA R144, P4, R60, R144, 0x1 ;  /* 0x000000903c90b211 */ /* 0x001fc800078808ff */
[----:B------:R-:W-:Y:S01]  /*0c20*/  @!P3 LEA.HI.X R145, R60, R145, R61, 0x1, P4 ;  /* 0x000000913c91b211 */ /* 0x000fe200020f0c3d */
[C---:B------:R-:W-:Y:S01]  /*0c30*/  @!P2 IMAD R60, R64.reuse, 0x80, R131 ;  /* 0x00000080403ca824 */ /* 0x040fe200078e0283 */
[C---:B------:R-:W-:Y:S01]  /*0c40*/  @!P3 IADD3 R62, P4, PT, R133.reuse, R62, RZ ;  /* 0x0000003e853eb210 */ /* 0x040fe20007f9e0ff */
[----:B------:R-:W0:Y:S01]  /*0c50*/  @!P1 LDC.64 R166, c[0x0][0x388] ;  /* 0x0000e200ffa69b82 */ /* 0x000e220000000a00 */
[----:B------:R-:W-:Y:S02]  /*0c60*/  @!P2 LEA R64, R64, R131, 0x7 ;  /* 0x000000834040a211 */ /* 0x000fe400078e38ff */
[C---:B------:R-:W-:Y:S01]  /*0c70*/  @!P2 IADD3 R61, P5, PT, R133.reuse, R60, RZ ;  /* 0x0000003c853da210 */ /* 0x040fe20007fbe0ff */
[----:B------:R-:W-:Y:S01]  /*0c80*/  @!P3 IMAD.X R63, RZ, RZ, R3, P4 ;  /* 0x000000ffff3fb224 */ /* 0x000fe200020e0603 */
[C---:B-1----:R-:W-:Y:S02]  /*0c90*/  @!P3 LEA R148, P4, R62.reuse, R148, 0x1 ;  /* 0x000000943e94b211 */ /* 0x042fe400078808ff */
[----:B------:R-:W-:Y:S01]  /*0ca0*/  @!P2 IADD3 R64, P6, PT, R133, R64, RZ ;  /* 0x000000408540a210 */ /* 0x000fe20007fde0ff */
[----:B------:R-:W1:Y:S01]  /*0cb0*/  @!P0 LDC.64 R170, c[0x0][0x388] ;  /* 0x0000e200ffaa8b82 */ /* 0x000e620000000a00 */
[----:B------:R-:W-:-:S02]  /*0cc0*/  @!P3 LEA.HI.X R149, R62, R149, R63, 0x1, P4 ;  /* 0x000000953e95b211 */ /* 0x000fc400020f0c3f */
[----:B------:R-:W-:Y:S01]  /*0cd0*/  @!P2 IADD3.X R62, PT, PT, RZ, R3, RZ, P5, !PT ;  /* 0x00000003ff3ea210 */ /* 0x000fe20002ffe4ff */
[----:B------:R-:W-:Y:S01]  /*0ce0*/  @!P2 IMAD.X R63, RZ, RZ, R3, P6 ;  /* 0x000000ffff3fa224 */ /* 0x000fe200030e0603 */
[C---:B--2---:R-:W-:Y:S02]  /*0cf0*/  @!P2 LEA R156, P4, R61.reuse, R156, 0x1 ;  /* 0x0000009c3d9ca211 */ /* 0x044fe400078808ff */
[C---:B------:R-:W-:Y:S01]  /*0d00*/  @!P1 LEA R60, R66.reuse, R131, 0x7 ;  /* 0x00000083423c9211 */ /* 0x040fe200078e38ff */
[----:B------:R-:W2:Y:S01]  /*0d10*/  @!P1 LDC.64 R168, c[0x0][0x390] ;  /* 0x0000e400ffa89b82 */ /* 0x000ea20000000a00 */
[----:B------:R-:W-:Y:S01]  /*0d20*/  @!P2 LEA.HI.X R157, R61, R157, R62, 0x1, P4 ;  /* 0x0000009d3d9da211 */ /* 0x000fe200020f0c3e */
[----:B------:R-:W-:Y:S01]  /*0d30*/  @!P1 IMAD R66, R66, 0x80, R131 ;  /* 0x0000008042429824 */ /* 0x000fe200078e0283 */
[----:B------:R-:W-:Y:S02]  /*0d40*/  @!P1 IADD3 R61, P4, PT, R133, R60, RZ ;  /* 0x0000003c853d9210 */ /* 0x000fe40007f9e0ff */
[----:B---3--:R-:W-:-:S02]  /*0d50*/  @!P2 LEA R164, P5, R64, R164, 0x1 ;  /* 0x000000a440a4a211 */ /* 0x008fc400078a08ff */
[----:B------:R-:W-:Y:S01]  /*0d60*/  @!P0 LEA R60, R136, R131, 0x7 ;  /* 0x00000083883c8211 */ /* 0x000fe200078e38ff */
[----:B------:R-:W3:Y:S01]  /*0d70*/  @!P0 LDC.64 R172, c[0x0][0x390] ;  /* 0x0000e400ffac8b82 */ /* 0x000ee20000000a00 */
[----:B------:R-:W-:Y:S01]  /*0d80*/  @!P2 LEA.HI.X R165, R64, R165, R63, 0x1, P5 ;  /* 0x000000a540a5a211 */ /* 0x000fe200028f0c3f */
[----:B------:R-:W-:Y:S01]  /*0d90*/  @!P1 IMAD.X R62, RZ, RZ, R3, P4 ;  /* 0x000000ffff3e9224 */ /* 0x000fe200020e0603 */
[----:B0-----:R-:W-:Y:S02]  /*0da0*/  @!P1 LEA R166, P5, R61, R166, 0x1 ;  /* 0x000000a63da69211 */ /* 0x001fe400078a08ff */
[----:B------:R-:W-:Y:S02]  /*0db0*/  CS2R R64, SRZ ;  /* 0x0000000000407805 */ /* 0x000fe4000001ff00 */
[----:B------:R-:W-:Y:S02]  /*0dc0*/  @!P0 IADD3 R60, P4, PT, R133, R60, RZ ;  /* 0x0000003c853c8210 */ /* 0x000fe40007f9e0ff */
[----:B------:R-:W-:-:S02]  /*0dd0*/  @!P1 LEA.HI.X R167, R61, R167, R62, 0x1, P5 ;  /* 0x000000a73da79211 */ /* 0x000fc400028f0c3e */
[----:B------:R-:W-:Y:S01]  /*0de0*/  @!P0 LEA R136, R136, R131, 0x7 ;  /* 0x0000008388888211 */ /* 0x000fe200078e38ff */
[----:B------:R-:W-:Y:S01]  /*0df0*/  @!P0 IMAD.X R61, RZ, RZ, R3, P4 ;  /* 0x000000ffff3d8224 */ /* 0x000fe200020e0603 */
[C---:B-1----:R-:W-:Y:S02]  /*0e00*/  @!P0 LEA R170, P4, R60.reuse, R170, 0x1 ;  /* 0x000000aa3caa8211 */ /* 0x042fe400078808ff */
[C---:B------:R-:W-:Y:S02]  /*0e10*/  @!P1 IADD3 R66, P6, PT, R133.reuse, R66, RZ ;  /* 0x0000004285429210 */ /* 0x040fe40007fde0ff */
[----:B------:R-:W-:Y:S02]  /*0e20*/  @!P0 LEA.HI.X R171, R60, R171, R61, 0x1, P4 ;  /* 0x000000ab3cab8211 */ /* 0x000fe400020f0c3d */
[----:B------:R-:W-:Y:S02]  /*0e30*/  CS2R R60, SRZ ;  /* 0x00000000003c7805 */ /* 0x000fe4000001ff00 */
[----:B------:R-:W-:-:S02]  /*0e40*/  @!P0 IADD3 R136, P4, PT, R133, R136, RZ ;  /* 0x0000008885888210 */ /* 0x000fc40007f9e0ff */
[----:B------:R-:W-:Y:S02]  /*0e50*/  @!P1 IADD3.X R62, PT, PT, RZ, R3, RZ, P6, !PT ;  /* 0x00000003ff3e9210 */ /* 0x000fe400037fe4ff */
[----:B--2---:R-:W-:Y:S01]  /*0e60*/  @!P1 LEA R168, P5, R66, R168, 0x1 ;  /* 0x000000a842a89211 */ /* 0x004fe200078a08ff */
[----:B------:R-:W-:Y:S01]  /*0e70*/  @!P0 IMAD.X R137, RZ, RZ, R3, P4 ;  /* 0x000000ffff898224 */ /* 0x000fe200020e0603 */
[----:B---3--:R-:W-:Y:S02]  /*0e80*/  @!P0 LEA R172, P4, R136, R172, 0x1 ;  /* 0x000000ac88ac8211 */ /* 0x008fe400078808ff */
[----:B------:R-:W-:Y:S02]  /*0e90*/  @!P1 LEA.HI.X R169, R66, R169, R62, 0x1, P5 ;  /* 0x000000a942a99211 */ /* 0x000fe400028f0c3e */
[----:B------:R-:W-:Y:S02]  /*0ea0*/  CS2R R62, SRZ ;  /* 0x00000000003e7805 */ /* 0x000fe4000001ff00 */
[----:B------:R-:W-:-:S02]  /*0eb0*/  CS2R R66, SRZ ;  /* 0x0000000000427805 */ /* 0x000fc4000001ff00 */
[----:B------:R-:W-:Y:S02]  /*0ec0*/  @!P0 LEA.HI.X R173, R136, R173, R137, 0x1, P4 ;  /* 0x000000ad88ad8211 */ /* 0x000fe400020f0c89 */
[----:B------:R-:W-:Y:S02]  /*0ed0*/  CS2R R138, SRZ ;  /* 0x00000000008a7805 */ /* 0x000fe4000001ff00 */
[----:B------:R-:W-:Y:S02]  /*0ee0*/  CS2R R136, SRZ ;  /* 0x0000000000887805 */ /* 0x000fe4000001ff00 */
[----:B------:R-:W-:Y:S01]  /*0ef0*/  CS2R R142, SRZ ;  /* 0x00000000008e7805 */ /* 0x000fe2000001ff00 */
[----:B------:R0:W2:Y:S01]  /*0f00*/  @!P3 LDG.E.128.CONSTANT R60, desc[UR8][R144.64] ;  /* 0x00000008903cb981 */ /* 0x0000a2000c1e9d00 */
[----:B------:R-:W-:Y:S02]  /*0f10*/  CS2R R140, SRZ ;  /* 0x00000000008c7805 */ /* 0x000fe4000001ff00 */
[----:B------:R-:W-:-:S02]  /*0f20*/  CS2R R146, SRZ ;  /* 0x0000000000927805 */ /* 0x000fc4000001ff00 */
[----:B------:R-:W-:Y:S01]  /*0f30*/  CS2R R150, SRZ ;  /* 0x0000000000967805 */ /* 0x000fe2000001ff00 */
[----:B------:R1:W3:Y:S01]  /*0f40*/  @!P3 LDG.E.128.CONSTANT R64, desc[UR8][R148.64] ;  /* 0x000000089440b981 */ /* 0x0002e2000c1e9d00 */
[----:B------:R-:W-:Y:S02]  /*0f50*/  CS2R R154, SRZ ;  /* 0x00000000009a7805 */ /* 0x000fe4000001ff00 */
[----:B------:R-:W-:Y:S02]  /*0f60*/  CS2R R152, SRZ ;  /* 0x0000000000987805 */ /* 0x000fe4000001ff00 */
[----:B------:R-:W-:Y:S01]  /*0f70*/  CS2R R158, SRZ ;  /* 0x00000000009e7805 */ /* 0x000fe2000001ff00 */
[----:B------:R4:W3:Y:S01]  /*0f80*/  @!P2 LDG.E.128.CONSTANT R136, desc[UR8][R156.64] ;  /* 0x000000089c88a981 */ /* 0x0008e2000c1e9d00 */
[----:B0-----:R-:W-:-:S03]  /*0f90*/  CS2R R144, SRZ ;  /* 0x0000000000907805 */ /* 0x001fc6000001ff00 */
[----:B------:R0:W3:Y:S01]  /*0fa0*/  @!P2 LDG.E.128.CONSTANT R140, desc[UR8][R164.64] ;  /* 0x00000008a48ca981 */ /* 0x0000e2000c1e9d00 */
[----:B-1----:R-:W-:-:S03]  /*0fb0*/  CS2R R148, SRZ ;  /* 0x0000000000947805 */ /* 0x002fc6000001ff00 */
[----:B------:R-:W3:Y:S01]  /*0fc0*/  @!P1 LDG.E.128.CONSTANT R144, desc[UR8][R166.64] ;  /* 0x00000008a6909981 */ /* 0x000ee2000c1e9d00 */
[----:B----4-:R-:W-:-:S03]  /*0fd0*/  CS2R R156, SRZ ;  /* 0x00000000009c7805 */ /* 0x010fc6000001ff00 */
[----:B------:R-:W4:Y:S04]  /*0fe0*/  @!P1 LDG.E.128.CONSTANT R148, desc[UR8][R168.64] ;  /* 0x00000008a8949981 */ /* 0x000f28000c1e9d00 */
[----:B------:R-:W4:Y:S04]  /*0ff0*/  @!P0 LDG.E.128.CONSTANT R152, desc[UR8][R170.64] ;  /* 0x00000008aa988981 */ /* 0x000f28000c1e9d00 */
[----:B------:R-:W4:Y:S01]  /*1000*/  @!P0 LDG.E.128.CONSTANT R156, desc[UR8][R172.64] ;  /* 0x00000008ac9c8981 */ /* 0x000f22000c1e9d00 */
[----:B------:R-:W1:Y:S01]  /*1010*/  S2UR UR6, SR_CgaCtaId ;  /* 0x00000000000679c3 */ /* 0x000e620000008800 */
[----:B------:R-:W-:Y:S01]  /*1020*/  UMOV UR5, 0x400 ;  /* 0x0000040000057882 */ /* 0x000fe20000000000 */
[C---:B0-----:R-:W-:Y:S01]  /*1030*/  IMAD R164, R162.reuse, 0x88, R131 ;  /* 0x00000088a2a47824 */ /* 0x041fe200078e0283 */
[----:B------:R-:W-:-:S02]  /*1040*/  SHF.L.U32 R165, R162, 0x8, RZ ;  /* 0x00000008a2a57819 */ /* 0x000fc400000006ff */
[----:B------:R-:W-:Y:S02]  /*1050*/  ISETP.GE.U32.AND P0, PT, R162, 0x20, PT ;  /* 0x00000020a200780c */ /* 0x000fe40003f06070 */
[----:B------:R-:W-:Y:S01]  /*1060*/  LOP3.LUT R165, R165, R4, RZ, 0xfc, !PT ;  /* 0x00000004a5a57212 */ /* 0x000fe200078efcff */
[----:B-1----:R-:W-:-:S06]  /*1070*/  ULEA UR5, UR6, UR5, 0x18 ;  /* 0x0000000506057291 */ /* 0x002fcc000f8ec0ff */
[----:B------:R-:W-:Y:S01]  /*1080*/  LEA R164, R164, UR5, 0x1 ;  /* 0x00000005a4a47c11 */ /* 0x000fe2000f8e08ff */
[----:B------:R-:W-:-:S04]  /*1090*/  VIADD R162, R162, 0x20 ;  /* 0x00000020a2a27836 */ /* 0x000fc80000000000 */
[----:B--2---:R1:W-:Y:S04]  /*10a0*/  STS.128 [R164], R60 ;  /* 0x0000003ca4007388 */ /* 0x0043e80000000c00 */
[----:B---3--:R1:W-:Y:S04]  /*10b0*/  STS.128 [R165+UR5+0x4400], R64 ;  /* 0x00440040a5007988 */ /* 0x0083e80008000c05 */
[----:B------:R1:W-:Y:S04]  /*10c0*/  STS.128 [R164+0x880], R136 ;  /* 0x00088088a4007388 */ /* 0x0003e80000000c00 */
[----:B------:R1:W-:Y:S04]  /*10d0*/  STS.128 [R165+UR5+0x4c00], R140 ;  /* 0x004c008ca5007988 */ /* 0x0003e80008000c05 */
[----:B------:R1:W-:Y:S04]  /*10e0*/  STS.128 [R164+0x1100], R144 ;  /* 0x00110090a4007388 */ /* 0x0003e80000000c00 */
[----:B----4-:R1:W-:Y:S04]  /*10f0*/  STS.128 [R165+UR5+0x5400], R148 ;  /* 0x00540094a5007988 */ /* 0x0103e80008000c05 */
[----:B------:R1:W-:Y:S04]  /*1100*/  STS.128 [R164+0x1980], R152 ;  /* 0x00198098a4007388 */ /* 0x0003e80000000c00 */
[----:B------:R1:W-:Y:S01]  /*1110*/  STS.128 [R165+UR5+0x5c00], R156 ;  /* 0x005c009ca5007988 */ /* 0x0003e20008000c05 */
[----:B------:R-:W-:Y:S05]  /*1120*/  @!P0 BRA `(.L_x_92) ;  /* 0xfffffff800788947 */ /* 0x000fea000383ffff */
[----:B------:R-:W-:Y:S05]  /*1130*/  BSYNC.RECONVERGENT B0 ;  /* 0x0000000000007941 */ /* 0x000fea0003800200 */
.L_x_91:
[----:B------:R-:W-:Y:S06]  /*1140*/  BAR.SYNC.DEFER_BLOCKING 0x0 ;  /* 0x0000000000007b1d */ /* 0x000fec0000010000 */
[----:B------:R-:W-:Y:S01]  /*1150*/  BSSY.RECONVERGENT B0, `(.L_x_93) ;  /* 0x000009f000007945 */ /* 0x000fe20003800200 */
[----:B-1----:R-:W0:Y:S04]  /*1160*/  LDSM.16.MT88.2 R140, [R23+0x1100] ;  /* 0x00110000178c783b */ /* 0x002e280000004100 */
[----:B------:R-:W1:Y:S04]  /*1170*/  LDSM.16.MT88.2 R144, [R23+0x1980] ;  /* 0x001980001790783b */ /* 0x000e680000004100 */
[----:B------:R-:W2:Y:S04]  /*1180*/  LDSM.16.MT88.2 R136, [R23+0x880] ;  /* 0x000880001788783b */ /* 0x000ea80000004100 */
[----:B------:R-:W3:Y:S04]  /*1190*/  LDSM.16.MT88.2 R64, [R23] ;  /* 0x000000001740783b */ /* 0x000ee80000004100 */
[----:B------:R-:W4:Y:S04]  /*11a0*/  LDSM.16.MT88.2 R154, [R23+0x1120] ;  /* 0x00112000179a783b */ /* 0x000f280000004100 */
[----:B------:R-:W4:Y:S04]  /*11b0*/  LDSM.16.MT88.2 R152, [R23+0x2a80] ;  /* 0x002a80001798783b */ /* 0x000f280000004100 */
[----:B------:R-:W4:Y:S04]  /*11c0*/  LDSM.16.MT88.2 R158, [R23+0x19a0] ;  /* 0x0019a000179e783b */ /* 0x000f280000004100 */
[----:B------:R-:W4:Y:S04]  /*11d0*/  LDSM.16.MT88.2 R62, [R23+0x8a0] ;  /* 0x0008a000173e783b */ /* 0x000f280000004100 */
[----:B------:R-:W4:Y:S04]  /*11e0*/  LDSM.16.MT88.2 R156, [R23+0x3300] ;  /* 0x00330000179c783b */ /* 0x000f280000004100 */
[----:B------:R-:W4:Y:S01]  /*11f0*/  LDSM.16.MT88.2 R60, [R23+0x20] ;  /* 0x00002000173c783b */ /* 0x000f220000004100 */
[C---:B0----5:R-:W-:Y:S03]  /*1200*/  HMMA.16816.F32 R140, R52.reuse, R140, RZ ;  /* 0x0000008c348c723c */ /* 0x061fe600000018ff */
[----:B------:R-:W0:Y:S04]  /*1210*/  LDSM.16.MT88.2 R164, [R23+0x2aa0] ;  /* 0x002aa00017a4783b */ /* 0x000e280000004100 */
[----:B------:R-:W0:Y:S01]  /*1220*/  LDSM.16.MT88.2 R166, [R23+0x3320] ;  /* 0x0033200017a6783b */ /* 0x000e220000004100 */
[C---:B-1----:R-:W-:Y:S03]  /*1230*/  HMMA.16816.F32 R144, R52.reuse, R144, RZ ;  /* 0x000000903490723c */ /* 0x042fe600000018ff */
[----:B------:R-:W1:Y:S04]  /*1240*/  LDSM.16.MT88.2 R148, [R23+0x2200] ;  /* 0x002200001794783b */ /* 0x000e680000004100 */
[----:B------:R-:W-:Y:S01]  /*1250*/  LDSM.16.MT88.2 R168, [R23+0x3ba0] ;  /* 0x003ba00017a8783b */ /* 0x000fe20000004100 */
[C---:B--2---:R-:W-:Y:S03]  /*1260*/  HMMA.16816.F32 R136, R52.reuse, R136, RZ ;  /* 0x000000883488723c */ /* 0x044fe600000018ff */
[----:B------:R-:W2:Y:S04]  /*1270*/  LDSM.16.MT88.2 R170, [R23+0x40] ;  /* 0x0000400017aa783b */ /* 0x000ea80000004100 */
[----:B------:R-:W2:Y:S01]  /*1280*/  LDSM.16.MT88.2 R172, [R23+0x8c0] ;  /* 0x0008c00017ac783b */ /* 0x000ea20000004100 */
[----:B---3--:R-:W-:Y:S03]  /*1290*/  HMMA.16816.F32 R64, R52, R64, RZ ;  /* 0x000000403440723c */ /* 0x008fe600000018ff */
[----:B------:R-:W-:Y:S04]  /*12a0*/  LDSM.16.MT88.2 R174, [R23+0x1140] ;  /* 0x0011400017ae783b */ /* 0x000fe80000004100 */
[----:B------:R-:W-:Y:S01]  /*12b0*/  LDSM.16.MT88.2 R180, [R23+0x22c0] ;  /* 0x0022c00017b4783b */ /* 0x000fe20000004100 */
[----:B----4-:R-:W-:Y:S03]  /*12c0*/  HMMA.16816.F32 R140, R48, R154, R140 ;  /* 0x0000009a308c723c */ /* 0x010fe6000000188c */
[----:B------:R-:W-:Y:S04]  /*12d0*/  LDSM.16.MT88.2 R182, [R23+0x2b40] ;  /* 0x002b400017b6783b */ /* 0x000fe80000004100 */
[----:B------:R-:W-:Y:S01]  /*12e0*/  LDSM.16.MT88.2 R178, [R23+0x1a40] ;  /* 0x001a400017b2783b */ /* 0x000fe20000004100 */
[----:B------:R-:W-:Y:S03]  /*12f0*/  HMMA.16816.F32 R152, R52, R152, RZ ;  /* 0x000000983498723c */ /* 0x000fe600000018ff */
[----:B------:R-:W-:Y:S04]  /*1300*/  LDSM.16.MT88.2 R184, [R23+0x33c0] ;  /* 0x0033c00017b8783b */ /* 0x000fe80000004100 */
[----:B------:R-:W-:Y:S01]  /*1310*/  LDSM.16.MT88.2 R186, [R23+0x3c40] ;  /* 0x003c400017ba783b */ /* 0x000fe20000004100 */
[C---:B------:R-:W-:Y:S03]  /*1320*/  HMMA.16816.F32 R144, R48.reuse, R158, R144 ;  /* 0x0000009e3090723c */ /* 0x040fe60000001890 */
[----:B------:R-:W-:Y:S04]  /*1330*/  LDSM.16.MT88.2 R188, [R23+0xe0] ;  /* 0x0000e00017bc783b */ /* 0x000fe80000004100 */
[----:B------:R-:W-:Y:S01]  /*1340*/  LDSM.16.MT88.2 R176, [R23+0x960] ;  /* 0x0009600017b0783b */ /* 0x000fe20000004100 */
[----:B------:R-:W-:Y:S03]  /*1350*/  HMMA.16816.F32 R136, R48, R62, R136 ;  /* 0x0000003e3088723c */ /* 0x000fe60000001888 */
[----:B------:R-:W3:Y:S05]  /*1360*/  LDSM.16.MT88.2 R62, [R23+0x2220] ;  /* 0x00222000173e783b */ /* 0x000eea0000004100 */
[----:B------:R-:W-:Y:S08]  /*1370*/  HMMA.16816.F32 R156, R52, R156, RZ ;  /* 0x0000009c349c723c */ /* 0x000ff000000018ff */
[C---:B------:R-:W-:Y:S01]  /*1380*/  HMMA.16816.F32 R64, R48.reuse, R60, R64 ;  /* 0x0000003c3040723c */ /* 0x040fe20000001840 */
[----:B------:R-:W4:Y:S07]  /*1390*/  LDSM.16.MT88.2 R60, [R23+0x3b80] ;  /* 0x003b8000173c783b */ /* 0x000f2e0000004100 */
[C---:B0-----:R-:W-:Y:S01]  /*13a0*/  HMMA.16816.F32 R152, R48.reuse, R164, R152 ;  /* 0x000000a43098723c */ /* 0x041fe20000001898 */
[----:B------:R-:W0:Y:S07]  /*13b0*/  LDSM.16.MT88.2 R164, [R23+0x19c0] ;  /* 0x0019c00017a4783b */ /* 0x000e2e0000004100 */
[----:B------:R-:W-:Y:S01]  /*13c0*/  HMMA.16816.F32 R156, R48, R166, R156 ;  /* 0x000000a6309c723c */ /* 0x000fe2000000189c */
[----:B------:R-:W0:Y:S07]  /*13d0*/  LDSM.16.MT88.2 R166, [R23+0x2240] ;  /* 0x0022400017a6783b */ /* 0x000e2e0000004100 */
[----:B-1----:R-:W-:Y:S08]  /*13e0*/  HMMA.16816.F32 R148, R52, R148, RZ ;  /* 0x000000943494723c */ /* 0x002ff000000018ff */
[C---:B--2---:R-:W-:Y:S01]  /*13f0*/  HMMA.16816.F32 R64, R44.reuse, R170, R64 ;  /* 0x000000aa2c40723c */ /* 0x044fe20000001840 */
[----:B------:R-:W1:Y:S07]  /*1400*/  LDSM.16.MT88.2 R170, [R23+0x3340] ;  /* 0x0033400017aa783b */ /* 0x000e6e0000004100 */
[----:B------:R-:W-:Y:S01]  /*1410*/  HMMA.16816.F32 R136, R44, R172, R136 ;  /* 0x000000ac2c88723c */ /* 0x000fe20000001888 */
[----:B------:R-:W2:Y:S07]  /*1420*/  LDSM.16.MT88.2 R172, [R23+0x3bc0] ;  /* 0x003bc00017ac783b */ /* 0x000eae0000004100 */
[----:B---3--:R-:W-:Y:S08]  /*1430*/  HMMA.16816.F32 R148, R48, R62, R148 ;  /* 0x0000003e3094723c */ /* 0x008ff00000001894 */
[----:B----4-:R-:W-:Y:S08]  /*1440*/  HMMA.16816.F32 R60, R52, R60, RZ ;  /* 0x0000003c343c723c */ /* 0x010ff000000018ff */
[C---:B0-----:R-:W-:Y:S01]  /*1450*/  HMMA.16816.F32 R144, R44.reuse, R164, R144 ;  /* 0x000000a42c90723c */ /* 0x041fe20000001890 */
[----:B------:R-:W0:Y:S07]  /*1460*/  LDSM.16.MT88.2 R164, [R23+0x8e0] ;  /* 0x0008e00017a4783b */ /* 0x000e2e0000004100 */
[----:B------:R-:W-:Y:S01]  /*1470*/  HMMA.16816.F32 R148, R44, R166, R148 ;  /* 0x000000a62c94723c */ /* 0x000fe20000001894 */
[----:B------:R-:W3:Y:S07]  /*1480*/  LDSM.16.MT88.2 R166, [R23+0x1160] ;  /* 0x0011600017a6783b */ /* 0x000eee0000004100 */
[----:B------:R-:W-:Y:S01]  /*1490*/  HMMA.16816.F32 R60, R48, R168, R60 ;  /* 0x000000a8303c723c */ /* 0x000fe2000000183c */
[----:B------:R-:W4:Y:S07]  /*14a0*/  LDSM.16.MT88.2 R168, [R23+0x2ac0] ;  /* 0x002ac00017a8783b */ /* 0x000f2e0000004100 */
[C---:B------:R-:W-:Y:S01]  /*14b0*/  HMMA.16816.F32 R140, R44.reuse, R174, R140 ;  /* 0x000000ae2c8c723c */ /* 0x040fe2000000188c */
[----:B------:R-:W4:Y:S07]  /*14c0*/  LDSM.16.MT88.2 R174, [R23+0x60] ;  /* 0x0000600017ae783b */ /* 0x000f2e0000004100 */
[C---:B-1----:R-:W-:Y:S01]  /*14d0*/  HMMA.16816.F32 R156, R44.reuse, R170, R156 ;  /* 0x000000aa2c9c723c */ /* 0x042fe2000000189c */
[----:B------:R-:W1:Y:S07]  /*14e0*/  LDSM.16.MT88.2 R170, [R23+0x2260] ;  /* 0x0022600017aa783b */ /* 0x000e6e0000004100 */
[----:B--2---:R-:W-:Y:S01]  /*14f0*/  HMMA.16816.F32 R60, R44, R172, R60 ;  /* 0x000000ac2c3c723c */ /* 0x004fe2000000183c */
[----:B------:R-:W2:Y:S07]  /*1500*/  LDSM.16.MT88.2 R172, [R23+0x2ae0] ;  /* 0x002ae00017ac783b */ /* 0x000eae0000004100 */
[C---:B0-----:R-:W-:Y:S01]  /*1510*/  HMMA.16816.F32 R136, R40.reuse, R164, R136 ;  /* 0x000000a42888723c */ /* 0x041fe20000001888 */
[----:B------:R-:W0:Y:S07]  /*1520*/  LDSM.16.MT88.2 R164, [R23+0x3be0] ;  /* 0x003be00017a4783b */ /* 0x000e2e0000004100 */
[----:B---3--:R-:W-:Y:S01]  /*1530*/  HMMA.16816.F32 R140, R40, R166, R140 ;  /* 0x000000a6288c723c */ /* 0x008fe2000000188c */
[----:B------:R-:W3:Y:S07]  /*1540*/  LDSM.16.MT88.2 R166, [R23+0x80] ;  /* 0x0000800017a6783b */ /* 0x000eee0000004100 */
[----:B----4-:R-:W-:Y:S01]  /*1550*/  HMMA.16816.F32 R152, R44, R168, R152 ;  /* 0x000000a82c98723c */ /* 0x010fe20000001898 */
[----:B------:R-:W4:Y:S07]  /*1560*/  LDSM.16.MT88.2 R168, [R23+0x19e0] ;  /* 0x0019e00017a8783b */ /* 0x000f2e0000004100 */
[C---:B------:R-:W-:Y:S01]  /*1570*/  HMMA.16816.F32 R64, R40.reuse, R174, R64 ;  /* 0x000000ae2840723c */ /* 0x040fe20000001840 */
[----:B------:R-:W4:Y:S07]  /*1580*/  LDSM.16.MT88.2 R174, [R23+0x3360] ;  /* 0x0033600017ae783b */ /* 0x000f2e0000004100 */
[C---:B-1----:R-:W-:Y:S01]  /*1590*/  HMMA.16816.F32 R148, R40.reuse, R170, R148 ;  /* 0x000000aa2894723c */ /* 0x042fe20000001894 */
[----:B------:R-:W1:Y:S07]  /*15a0*/  LDSM.16.MT88.2 R170, [R23+0x1180] ;  /* 0x0011800017aa783b */ /* 0x000e6e0000004100 */
[C---:B--2---:R-:W-:Y:S01]  /*15b0*/  HMMA.16816.F32 R152, R40.reuse, R172, R152 ;  /* 0x000000ac2898723c */ /* 0x044fe20000001898 */
[----:B------:R-:W2:Y:S07]  /*15c0*/  LDSM.16.MT88.2 R172, [R23+0x1a00] ;  /* 0x001a000017ac783b */ /* 0x000eae0000004100 */
[----:B0-----:R-:W-:Y:S01]  /*15d0*/  HMMA.16816.F32 R60, R40, R164, R60 ;  /* 0x000000a4283c723c */ /* 0x001fe2000000183c */
[----:B------:R-:W0:Y:S07]  /*15e0*/  LDSM.16.MT88.2 R164, [R23+0x2b00] ;  /* 0x002b000017a4783b */ /* 0x000e2e0000004100 */
[----:B---3--:R-:W-:Y:S01]  /*15f0*/  HMMA.16816.F32 R64, R36, R166, R64 ;  /* 0x000000a62440723c */ /* 0x008fe20000001840 */
[----:B------:R-:W3:Y:S07]  /*1600*/  LDSM.16.MT88.2 R166, [R23+0x3380] ;  /* 0x0033800017a6783b */ /* 0x000eee0000004100 */
[C---:B----4-:R-:W-:Y:S01]  /*1610*/  HMMA.16816.F32 R144, R40.reuse, R168, R144 ;  /* 0x000000a82890723c */ /* 0x050fe20000001890 */
[----:B------:R-:W4:Y:S07]  /*1620*/  LDSM.16.MT88.2 R168, [R23+0x900] ;  /* 0x0009000017a8783b */ /* 0x000f2e0000004100 */
[----:B------:R-:W-:Y:S01]  /*1630*/  HMMA.16816.F32 R156, R40, R174, R156 ;  /* 0x000000ae289c723c */ /* 0x000fe2000000189c */
[----:B------:R-:W4:Y:S07]  /*1640*/  LDSM.16.MT88.2 R174, [R23+0x2280] ;  /* 0x0022800017ae783b */ /* 0x000f2e0000004100 */
[C---:B-1----:R-:W-:Y:S01]  /*1650*/  HMMA.16816.F32 R140, R36.reuse, R170, R140 ;  /* 0x000000aa248c723c */ /* 0x042fe2000000188c */
[----:B------:R-:W1:Y:S07]  /*1660*/  LDSM.16.MT88.2 R170, [R23+0xa0] ;  /* 0x0000a00017aa783b */ /* 0x000e6e0000004100 */
[C---:B--2---:R-:W-:Y:S01]  /*1670*/  HMMA.16816.F32 R144, R36.reuse, R172, R144 ;  /* 0x000000ac2490723c */ /* 0x044fe20000001890 */
[----:B------:R-:W2:Y:S07]  /*1680*/  LDSM.16.MT88.2 R172, [R23+0x920] ;  /* 0x0009200017ac783b */ /* 0x000eae0000004100 */
[C---:B0-----:R-:W-:Y:S01]  /*1690*/  HMMA.16816.F32 R152, R36.reuse, R164, R152 ;  /* 0x000000a42498723c */ /* 0x041fe20000001898 */
[----:B------:R-:W0:Y:S07]  /*16a0*/  LDSM.16.MT88.2 R164, [R23+0x1a20] ;  /* 0x001a200017a4783b */ /* 0x000e2e0000004100 */
[C---:B---3--:R-:W-:Y:S01]  /*16b0*/  HMMA.16816.F32 R156, R36.reuse, R166, R156 ;  /* 0x000000a6249c723c */ /* 0x048fe2000000189c */
        /* <DEDUP_REMOVED lines=18> */
[----:B------:R-:W-:Y:S07]  /*17e0*/  LDSM.16.MT88.2 R170, [R23+0x33e0] ;  /* 0x0033e00017aa783b */ /* 0x000fee0000004100 */
[----:B--2---:R-:W-:Y:S01]  /*17f0*/  HMMA.16816.F32 R60, R32, R172, R60 ;  /* 0x000000ac203c723c */ /* 0x004fe2000000183c */
[----:B------:R-:W-:Y:S07]  /*1800*/  LDSM.16.MT88.2 R172, [R23+0x3c60] ;  /* 0x003c600017ac783b */ /* 0x000fee0000004100 */
[C---:B0-----:R-:W-:Y:S01]  /*1810*/  HMMA.16816.F32 R136, R28.reuse, R164, R136 ;  /* 0x000000a41c88723c */ /* 0x041fe20000001888 */
[----:B------:R-:W0:Y:S07]  /*1820*/  LDSM.16.MT88.2 R164, [R23+0x22e0] ;  /* 0x0022e00017a4783b */ /* 0x000e2e0000004100 */
[----:B---3--:R-:W-:Y:S01]  /*1830*/  HMMA.16816.F32 R140, R28, R166, R140 ;  /* 0x000000a61c8c723c */ /* 0x008fe2000000188c */
[----:B------:R-:W1:Y:S07]  /*1840*/  LDSM.16.MT88.2 R166, [R23+0x2b60] ;  /* 0x002b600017a6783b */ /* 0x000e6e0000004100 */
[----:B----4-:R-:W-:Y:S01]  /*1850*/  HMMA.16816.F32 R152, R32, R168, R152 ;  /* 0x000000a82098723c */ /* 0x010fe20000001898 */
[----:B------:R-:W-:Y:S07]  /*1860*/  LDSM.16.MT88.2 R168, [R23+0x1a60] ;  /* 0x001a600017a8783b */ /* 0x000fee0000004100 */
[C---:B------:R-:W-:Y:S01]  /*1870*/  HMMA.16816.F32 R64, R28.reuse, R174, R64 ;  /* 0x000000ae1c40723c */ /* 0x040fe20000001840 */
[----:B------:R-:W2:Y:S07]  /*1880*/  LDSM.16.MT88.2 R174, [R23+0x11e0] ;  /* 0x0011e00017ae783b */ /* 0x000eae0000004100 */
[----:B------:R-:W-:Y:S01]  /*1890*/  HMMA.16816.F32 R148, R28, R180, R148 ;  /* 0x000000b41c94723c */ /* 0x000fe20000001894 */
[----:B------:R-:W-:Y:S01]  /*18a0*/  MOV R181, 0xc61c4000 ;  /* 0xc61c400000b57802 */ /* 0x000fe20000000f00 */
[----:B------:R-:W-:-:S06]  /*18b0*/  IMAD.MOV.U32 R180, RZ, RZ, -0x39e3c000 ;  /* 0xc61c4000ffb47424 */ /* 0x000fcc00078e00ff */
[----:B------:R-:W-:Y:S01]  /*18c0*/  HMMA.16816.F32 R152, R28, R182, R152 ;  /* 0x000000b61c98723c */ /* 0x000fe20000001898 */
[----:B------:R-:W-:-:S07]  /*18d0*/  IMAD.MOV.U32 R182, RZ, RZ, -0x39e3c000 ;  /* 0xc61c4000ffb67424 */ /* 0x000fce00078e00ff */
[----:B------:R-:W-:Y:S01]  /*18e0*/  HMMA.16816.F32 R144, R28, R178, R144 ;  /* 0x000000b21c90723c */ /* 0x000fe20000001890 */
[----:B------:R-:W-:-:S07]  /*18f0*/  IMAD.MOV.U32 R179, RZ, RZ, -0x39e3c000 ;  /* 0xc61c4000ffb37424 */ /* 0x000fce00078e00ff */
[----:B------:R-:W-:Y:S01]  /*1900*/  HMMA.16816.F32 R156, R28, R184, R156 ;  /* 0x000000b81c9c723c */ /* 0x000fe2000000189c */
[----:B------:R-:W-:-:S04]  /*1910*/  IADD3 R184, PT, PT, R132, UR4, RZ ;  /* 0x0000000484b87c10 */ /* 0x000fc8000fffe0ff */
[CC--:B------:R-:W-:Y:S01]  /*1920*/  ISETP.GE.AND P6, PT, R184.reuse, R5.reuse, PT ;  /* 0x00000005b800720c */ /* 0x0c0fe20003fc6270 */
[----:B------:R-:W-:Y:S02]  /*1930*/  VIADD R162, R184, 0x8 ;  /* 0x00000008b8a27836 */ /* 0x000fe40000000000 */
[----:B------:R-:W-:Y:S03]  /*1940*/  HMMA.16816.F32 R60, R28, R186, R60 ;  /* 0x000000ba1c3c723c */ /* 0x000fe6000000183c */
[----:B------:R-:W-:Y:S01]  /*1950*/  ISETP.GE.AND P1, PT, R162, R5, PT ;  /* 0x00000005a200720c */ /* 0x000fe20003f26270 */
[----:B------:R-:W-:-:S04]  /*1960*/  VIADD R162, R184, 0x18 ;  /* 0x00000018b8a27836 */ /* 0x000fc80000000000 */
[C---:B0-----:R-:W-:Y:S01]  /*1970*/  HMMA.16816.F32 R148, R24.reuse, R164, R148 ;  /* 0x000000a41894723c */ /* 0x041fe20000001894 */
[----:B------:R-:W-:Y:S02]  /*1980*/  IADD3 R164, PT, PT, R184, 0x10, RZ ;  /* 0x00000010b8a47810 */ /* 0x000fe40007ffe0ff */
[-C--:B------:R-:W-:Y:S02]  /*1990*/  ISETP.GE.AND P3, PT, R162, R5.reuse, PT ;  /* 0x00000005a200720c */ /* 0x080fe40003f66270 */
[----:B------:R-:W-:Y:S02]  /*19a0*/  ISETP.GE.AND P2, PT, R164, R5, PT ;  /* 0x00000005a400720c */ /* 0x000fe40003f46270 */
[C---:B------:R-:W-:Y:S01]  /*19b0*/  IADD3 R164, PT, PT, R184.reuse, 0x20, RZ ;  /* 0x00000020b8a47810 */ /* 0x040fe20007ffe0ff */
[----:B-1----:R-:W-:Y:S01]  /*19c0*/  HMMA.16816.F32 R152, R24, R166, R152 ;  /* 0x000000a61898723c */ /* 0x002fe20000001898 */
[C---:B------:R-:W-:Y:S01]  /*19d0*/  VIADD R166, R184.reuse, 0x28 ;  /* 0x00000028b8a67836 */ /* 0x040fe20000000000 */
[----:B------:R-:W-:-:S02]  /*19e0*/  IADD3 R162, PT, PT, R184, 0x30, RZ ;  /* 0x00000030b8a27810 */ /* 0x000fc40007ffe0ff */
[-C--:B------:R-:W-:Y:S02]  /*19f0*/  ISETP.GE.AND P4, PT, R164, R5.reuse, PT ;  /* 0x00000005a400720c */ /* 0x080fe40003f86270 */
[-C--:B------:R-:W-:Y:S02]  /*1a00*/  ISETP.GE.AND P5, PT, R166, R5.reuse, PT ;  /* 0x00000005a600720c */ /* 0x080fe40003fa6270 */
[----:B------:R-:W-:Y:S01]  /*1a10*/  HMMA.16816.F32 R64, R24, R188, R64 ;  /* 0x000000bc1840723c */ /* 0x000fe20000001840 */
[----:B------:R-:W-:Y:S02]  /*1a20*/  ISETP.GE.AND P0, PT, R162, R5, PT ;  /* 0x00000005a200720c */ /* 0x000fe40003f06270 */
[----:B------:R-:W-:-:S05]  /*1a30*/  IADD3 R164, PT, PT, R184, 0x38, RZ ;  /* 0x00000038b8a47810 */ /* 0x000fca0007ffe0ff */
[C---:B------:R-:W-:Y:S08]  /*1a40*/  HMMA.16816.F32 R136, R24.reuse, R176, R136 ;  /* 0x000000b01888723c */ /* 0x040ff00000001888 */
[C---:B--2---:R-:W-:Y:S08]  /*1a50*/  HMMA.16816.F32 R140, R24.reuse, R174, R140 ;  /* 0x000000ae188c723c */ /* 0x044ff0000000188c */
[C---:B------:R-:W-:Y:S08]  /*1a60*/  HMMA.16816.F32 R144, R24.reuse, R168, R144 ;  /* 0x000000a81890723c */ /* 0x040ff00000001890 */
[C---:B------:R-:W-:Y:S08]  /*1a70*/  HMMA.16816.F32 R156, R24.reuse, R170, R156 ;  /* 0x000000aa189c723c */ /* 0x040ff0000000189c */
[----:B------:R-:W-:Y:S01]  /*1a80*/  HMMA.16816.F32 R60, R24, R172, R60 ;  /* 0x000000ac183c723c */ /* 0x000fe2000000183c */
[----:B------:R-:W-:-:S04]  /*1a90*/  NOP ;  /* 0x0000000000007918 */ /* 0x000fc80000000000 */
[----:B------:R-:W-:-:S15]  /*1aa0*/  @P6 BRA `(.L_x_94) ;  /* 0x0000000000246947 */ /* 0x000fde0003800000 */
        /* <DEDUP_REMOVED lines=9> */
.L_x_94:
[----:B------:R-:W-:Y:S05]  /*1b40*/  BSYNC.RECONVERGENT B0 ;  /* 0x0000000000007941 */ /* 0x000fea0003800200 */
.L_x_93:
[----:B------:R-:W-:Y:S01]  /*1b50*/  BSSY.RECONVERGENT B0, `(.L_x_95) ;  /* 0x0000010000007945 */ /* 0x000fe20003800200 */
[----:B------:R-:W-:Y:S01]  /*1b60*/  ISETP.GE.AND P6, PT, R164, R5, PT ;  /* 0x00000005a400720c */ /* 0x000fe20003fc6270 */
[----:B------:R-:W-:Y:S01]  /*1b70*/  IMAD.MOV.U32 R66, RZ, RZ, -0x39e3c000 ;  /* 0xc61c4000ff427424 */ /* 0x000fe200078e00ff */
[----:B------:R-:W-:Y:S01]  /*1b80*/  MOV R67, 0xc61c4000 ;  /* 0xc61c400000437802 */ /* 0x000fe20000000f00 */
[----:B------:R-:W-:Y:S01]  /*1b90*/  IMAD.MOV.U32 R65, RZ, RZ, -0x39e3c000 ;  /* 0xc61c4000ff417424 */ /* 0x000fe200078e00ff */
[----:B------:R-:W-:Y:S01]  /*1ba0*/  MOV R64, 0xc61c4000 ;  /* 0xc61c400000407802 */ /* 0x000fe20000000f00 */
[----:B------:R-:W-:Y:S08]  /*1bb0*/  @P1 BRA `(.L_x_96) ;  /* 0x0000000000241947 */ /* 0x000ff00003800000 */
        /* <DEDUP_REMOVED lines=9> */
.L_x_96:
[----:B------:R-:W-:Y:S05]  /*1c50*/  BSYNC.RECONVERGENT B0 ;  /* 0x0000000000007941 */ /* 0x000fea0003800200 */
.L_x_95:
[----:B------:R-:W-:Y:S01]  /*1c60*/  BSSY.RECONVERGENT B0, `(.L_x_97) ;  /* 0x000000f000007945 */ /* 0x000fe20003800200 */
[----:B------:R-:W-:Y:S01]  /*1c70*/  MOV R177, 0xc61c4000 ;  /* 0xc61c400000b17802 */ /* 0x000fe20000000f00 */
[----:B------:R-:W-:Y:S01]  /*1c80*/  IMAD.MOV.U32 R178, RZ, RZ, -0x39e3c000 ;  /* 0xc61c4000ffb27424 */ /* 0x000fe200078e00ff */
[----:B------:R-:W-:Y:S01]  /*1c90*/  MOV R173, 0xc61c4000 ;  /* 0xc61c400000ad7802 */ /* 0x000fe20000000f00 */
[----:B------:R-:W-:Y:S01]  /*1ca0*/  IMAD.MOV.U32 R174, RZ, RZ, -0x39e3c000 ;  /* 0xc61c4000ffae7424 */ /* 0x000fe200078e00ff */
        /* <DEDUP_REMOVED lines=10> */
.L_x_98:
[----:B------:R-:W-:Y:S05]  /*1d50*/  BSYNC.RECONVERGENT B0 ;  /* 0x0000000000007941 */ /* 0x000fea0003800200 */
.L_x_97:
[----:B------:R-:W-:Y:S01]  /*1d60*/  BSSY.RECONVERGENT B0, `(.L_x_99) ;  /* 0x000000f000007945 */ /* 0x000fe20003800200 */
[----:B------:R-:W-:Y:S01]  /*1d70*/  IMAD.MOV.U32 R176, RZ, RZ, -0x39e3c000 ;  /* 0xc61c4000ffb07424 */ /* 0x000fe200078e00ff */
[----:B------:R-:W-:Y:S01]  /*1d80*/  MOV R175, 0xc61c4000 ;  /* 0xc61c400000af7802 */ /* 0x000fe20000000f00 */
[----:B------:R-:W-:Y:S01]  /*1d90*/  IMAD.MOV.U32 R172, RZ, RZ, -0x39e3c000 ;  /* 0xc61c4000ffac7424 */ /* 0x000fe200078e00ff */
        /* <DEDUP_REMOVED lines=11> */
.L_x_100:
[----:B------:R-:W-:Y:S05]  /*1e50*/  BSYNC.RECONVERGENT B0 ;  /* 0x0000000000007941 */ /* 0x000fea0003800200 */
.L_x_99:
        /* <DEDUP_REMOVED lines=15> */
.L_x_102:
[----:B------:R-:W-:Y:S05]  /*1f50*/  BSYNC.RECONVERGENT B0 ;  /* 0x0000000000007941 */ /* 0x000fea0003800200 */
.L_x_101:
        /* <DEDUP_REMOVED lines=15> */
.L_x_104:
[----:B------:R-:W-:Y:S05]  /*2050*/  BSYNC.RECONVERGENT B0 ;  /* 0x0000000000007941 */ /* 0x000fea0003800200 */
.L_x_103:
        /* <DEDUP_REMOVED lines=16> */
.L_x_106:
[----:B------:R-:W-:Y:S05]  /*2160*/  BSYNC.RECONVERGENT B0 ;  /* 0x0000000000007941 */ /* 0x000fea0003800200 */
.L_x_105:
[----:B------:R-:W-:Y:S01]  /*2170*/  BSSY.RECONVERGENT B0, `(.L_x_107) ;  /* 0x000000e000007945 */ /* 0x000fe20003800200 */
        /* <DEDUP_REMOVED lines=13> */
.L_x_108:
[----:B------:R-:W-:Y:S05]  /*2250*/  BSYNC.RECONVERGENT B0 ;  /* 0x0000000000007941 */ /* 0x000fea0003800200 */
.L_x_107:
[----:B------:R-:W-:Y:S01]  /*2260*/  FMNMX3 R60, R181, -3.40282346638528859812e+38, R182, !PT ;  /* 0xff7fffffb53c7876 */ /* 0x000fe200078000b6 */
[----:B------:R-:W-:Y:S01]  /*2270*/  LDSM.16.MT88.2 R154, [R9] ;  /* 0x00000000099a783b */ /* 0x000fe20000004100 */
[----:B------:R-:W-:Y:S01]  /*2280*/  FSETP.GT.AND P6, PT, R160, -1.70141173319264429906e+38, PT ;  /* 0xfeffffffa000780b */ /* 0x000fe20003fc4000 */
[----:B------:R-:W-:Y:S01]  /*2290*/  UIADD3 UR4, UPT, UPT, UR4, 0x40, URZ ;  /* 0x0000004004047890 */ /* 0x000fe2000fffe0ff */
[----:B------:R-:W-:Y:S01]  /*22a0*/  FMNMX3 R60, R67, R66, R60, !PT ;  /* 0x00000042433c7276 */ /* 0x000fe2000780003c */
[----:B------:R-:W-:Y:S01]  /*22b0*/  LDSM.16.MT88.2 R156, [R6] ;  /* 0x00000000069c783b */ /* 0x000fe20000004100 */
[----:B------:R-:W-:Y:S02]  /*22c0*/  FSETP.GT.AND P2, PT, R22, -1.70141173319264429906e+38, PT ;  /* 0xfeffffff1600780b */ /* 0x000fe40003f44000 */
[----:B------:R-:W-:Y:S01]  /*22d0*/  FMNMX3 R60, R178, R177, R60, !PT ;  /* 0x000000b1b23c7276 */ /* 0x000fe2000780003c */
[----:B------:R-:W-:Y:S01]  /*22e0*/  LDSM.16.MT88.2 R158, [R8] ;  /* 0x00000000089e783b */ /* 0x000fe20000004100 */
[----:B------:R-:W-:-:S02]  /*22f0*/  PLOP3.LUT P1, PT, PT, PT, PT, 0x80, 0x8 ;  /* 0x000000000008781c */ /* 0x000fc40003f2f070 */
[----:B------:R-:W-:Y:S02]  /*2300*/  FMNMX3 R60, R175, R176, R60, !PT ;  /* 0x000000b0af3c7276 */ /* 0x000fe4000780003c */
[----:B------:R-:W-:Y:S02]  /*2310*/  MOV R139, RZ ;  /* 0x000000ff008b7202 */ /* 0x000fe40000000f00 */
[----:B------:R-:W-:Y:S02]  /*2320*/  FMNMX3 R61, R169, R170, R60, !PT ;  /* 0x000000aaa93d7276 */ /* 0x000fe4000780003c */
[----:B------:R-:W-:Y:S02]  /*2330*/  FMNMX3 R60, R180, -3.40282346638528859812e+38, R179, !PT ;  /* 0xff7fffffb43c7876 */ /* 0x000fe400078000b3 */
[----:B------:R-:W-:Y:S02]  /*2340*/  FMNMX3 R61, R168, R166, R61, !PT ;  /* 0x000000a6a83d7276 */ /* 0x000fe4000780003d */
[----:B------:R-:W-:-:S02]  /*2350*/  FMNMX3 R60, R64, R65, R60, !PT ;  /* 0x00000041403c7276 */ /* 0x000fc4000780003c */
        /* <DEDUP_REMOVED lines=23> */
[----:B------:R-:W-:Y:S01]  /*24d0*/  FADD R66, -R21, R66 ;  /* 0x0000004215427221 */ /* 0x000fe20000000100 */
[----:B------:R-:W-:Y:S01]  /*24e0*/  @P6 FSETP.GEU.AND P0, PT, R137, -126, PT ;  /* 0xc2fc00008900680b */ /* 0x000fe20003f0e000 */
[----:B------:R-:W-:Y:S01]  /*24f0*/  FADD R178, -R21, R178 ;  /* 0x000000b215b27221 */ /* 0x000fe20000000100 */
[----:B------:R-:W-:Y:S01]  /*2500*/  FSETP.GEU.AND P5, PT, R153, -126, PT ;  /* 0xc2fc00009900780b */ /* 0x000fe20003fae000 */
[----:B------:R-:W-:Y:S01]  /*2510*/  FMUL R66, R66, 1.4426950216293334961 ;  /* 0x3fb8aa3b42427820 */ /* 0x000fe20000400000 */
[----:B-1----:R-:W-:Y:S01]  /*2520*/  FMNMX3 R22, R63, R61, R22, !PT ;  /* 0x0000003d3f167276 */ /* 0x002fe20007800016 */
[----:B------:R-:W-:Y:S01]  /*2530*/  FMUL R178, R178, 1.4426950216293334961 ;  /* 0x3fb8aa3bb2b27820 */ /* 0x000fe20000400000 */
[----:B------:R-:W-:Y:S01]  /*2540*/  @P6 PLOP3.LUT P1, PT, P0, PT, PT, 0x80, 0x8 ;  /* 0x000000000008681c */ /* 0x000fe2000072f070 */
[----:B------:R-:W-:Y:S01]  /*2550*/  FADD R175, -R21, R175 ;  /* 0x000000af15af7221 */ /* 0x000fe20000000100 */
[----:B------:R-:W-:Y:S01]  /*2560*/  FSETP.GEU.AND P4, PT, R152, -126, PT ;  /* 0xc2fc00009800780b */ /* 0x000fe20003f8e000 */
[C---:B------:R-:W-:Y:S01]  /*2570*/  @P2 FADD R60, -R22.reuse, R163 ;  /* 0x000000a3163c2221 */ /* 0x040fe20000000100 */
[----:B------:R-:W-:Y:S01]  /*2580*/  PLOP3.LUT P0, PT, PT, PT, PT, 0x80, 0x8 ;  /* 0x000000000008781c */ /* 0x000fe20003f0f070 */
[C---:B------:R-:W-:Y:S01]  /*2590*/  FADD R180, -R22.reuse, R180 ;  /* 0x000000b416b47221 */ /* 0x040fe20000000100 */
[----:B------:R-:W-:Y:S01]  /*25a0*/  FADD R179, -R22, R179 ;  /* 0x000000b316b37221 */ /* 0x000fe20000000100 */
[----:B------:R-:W-:Y:S01]  /*25b0*/  @P2 FMUL R60, R60, 1.4426950216293334961 ;  /* 0x3fb8aa3b3c3c2820 */ /* 0x000fe20000400000 */
[C---:B------:R-:W-:Y:S01]  /*25c0*/  FADD R64, -R22.reuse, R64 ;  /* 0x0000004016407221 */ /* 0x040fe20000000100 */
[----:B------:R-:W-:Y:S01]  /*25d0*/  @!P5 FMUL R153, R153, 0.5 ;  /* 0x3f0000009999d820 */ /* 0x000fe20000400000 */
[----:B------:R-:W-:Y:S01]  /*25e0*/  FADD R65, -R22, R65 ;  /* 0x0000004116417221 */ /* 0x000fe20000000100 */
[----:B------:R-:W-:Y:S01]  /*25f0*/  FMUL R149, R180, 1.4426950216293334961 ;  /* 0x3fb8aa3bb4957820 */ /* 0x000fe20000400000 */
[----:B------:R-:W-:Y:S01]  /*2600*/  @P2 FSETP.GEU.AND P3, PT, R60, -126, PT ;  /* 0xc2fc00003c00280b */ /* 0x000fe20003f6e000 */
[----:B------:R-:W-:Y:S01]  /*2610*/  @!P1 FMUL R137, R137, 0.5 ;  /* 0x3f00000089899820 */ /* 0x000fe20000400000 */
[----:B------:R-:W-:Y:S01]  /*2620*/  FMUL R148, R179, 1.4426950216293334961 ;  /* 0x3fb8aa3bb3947820 */ /* 0x000fe20000400000 */
[----:B------:R-:W-:Y:S01]  /*2630*/  @!P4 FMUL R152, R152, 0.5 ;  /* 0x3f0000009898c820 */ /* 0x000fe20000400000 */
[----:B------:R-:W-:Y:S01]  /*2640*/  @P2 PLOP3.LUT P0, PT, P3, PT, PT, 0x80, 0x8 ;  /* 0x000000000008281c */ /* 0x000fe20001f0f070 */
[----:B------:R0:W1:Y:S01]  /*2650*/  @P6 MUFU.EX2 R61, R137 ;  /* 0x00000089003d6308 */ /* 0x0000620000000800 */
[----:B------:R-:W-:Y:S01]  /*2660*/  FSETP.GEU.AND P3, PT, R67, -126, PT ;  /* 0xc2fc00004300780b */ /* 0x000fe20003f6e000 */
[----:B------:R-:W-:Y:S01]  /*2670*/  FMUL R64, R64, 1.4426950216293334961 ;  /* 0x3fb8aa3b40407820 */ /* 0x000fe20000400000 */
[----:B------:R-:W-:Y:S01]  /*2680*/  FMUL R65, R65, 1.4426950216293334961 ;  /* 0x3fb8aa3b41417820 */ /* 0x000fe20000400000 */
[----:B------:R-:W-:Y:S01]  /*2690*/  LDSM.16.MT88.2 R180, [R7] ;  /* 0x0000000007b4783b */ /* 0x000fe20000004100 */
[C---:B------:R-:W-:Y:S01]  /*26a0*/  FADD R176, -R21.reuse, R176 ;  /* 0x000000b015b07221 */ /* 0x040fe20000000100 */
[C---:B------:R-:W-:Y:S01]  /*26b0*/  FADD R173, -R22.reuse, R173 ;  /* 0x000000ad16ad7221 */ /* 0x040fe20000000100 */
[C---:B------:R-:W-:Y:S01]  /*26c0*/  FADD R171, -R22.reuse, R171 ;  /* 0x000000ab16ab7221 */ /* 0x040fe20000000100 */
[----:B------:R-:W2:Y:S01]  /*26d0*/  MUFU.EX2 R153, R153 ;  /* 0x0000009900997308 */ /* 0x000ea20000000800 */
[----:B0-----:R-:W-:Y:S01]  /*26e0*/  MOV R137, RZ ;  /* 0x000000ff00897202 */ /* 0x001fe20000000f00 */
[----:B------:R-:W-:Y:S01]  /*26f0*/  FADD R172, -R22, R172 ;  /* 0x000000ac16ac7221 */ /* 0x000fe20000000100 */
[----:B------:R-:W-:Y:S01]  /*2700*/  FADD R177, -R21, R177 ;  /* 0x000000b115b17221 */ /* 0x000fe20000000100 */
[----:B------:R-:W-:Y:S01]  /*2710*/  @!P0 FMUL R60, R60, 0.5 ;  /* 0x3f0000003c3c8820 */ /* 0x000fe20000400000 */
[----:B------:R-:W-:Y:S01]  /*2720*/  FADD R174, -R22, R174 ;  /* 0x000000ae16ae7221 */ /* 0x000fe20000000100 */
[----:B------:R-:W-:Y:S01]  /*2730*/  @!P3 FMUL R67, R67, 0.5 ;  /* 0x3f0000004343b820 */ /* 0x000fe20000400000 */
[----:B------:R-:W-:Y:S01]  /*2740*/  FMUL R160, R175, 1.4426950216293334961 ;  /* 0x3fb8aa3bafa07820 */ /* 0x000fe20000400000 */
[----:B------:R-:W0:Y:S01]  /*2750*/  MUFU.EX2 R152, R152 ;  /* 0x0000009800987308 */ /* 0x000e220000000800 */
[----:B-1----:R-:W-:Y:S01]  /*2760*/  @!P1 FMUL R61, R61, R61 ;  /* 0x0000003d3d3d9220 */ /* 0x002fe20000400000 */
[----:B------:R-:W-:Y:S01]  /*2770*/  FSETP.GEU.AND P1, PT, R66, -126, PT ;  /* 0xc2fc00004200780b */ /* 0x000fe20003f2e000 */
[----:B------:R-:W-:Y:S01]  /*2780*/  FMUL R163, R176, 1.4426950216293334961 ;  /* 0x3fb8aa3bb0a37820 */ /* 0x000fe20000400000 */
[----:B------:R-:W-:Y:S01]  /*2790*/  FMUL R179, R172, 1.4426950216293334961 ;  /* 0x3fb8aa3bacb37820 */ /* 0x000fe20000400000 */
[----:B------:R-:W-:Y:S01]  /*27a0*/  @P6 IMAD.MOV.U32 R137, RZ, RZ, R61 ;  /* 0x000000ffff896224 */ /* 0x000fe200078e003d */
[----:B------:R-:W-:Y:S01]  /*27b0*/  FSETP.GEU.AND P6, PT, R149, -126, PT ;  /* 0xc2fc00009500780b */ /* 0x000fe20003fce000 */
[----:B------:R-:W-:Y:S01]  /*27c0*/  FMUL R177, R177, 1.4426950216293334961 ;  /* 0x3fb8aa3bb1b17820 */ /* 0x000fe20000400000 */
[----:B------:R1:W3:Y:S01]  /*27d0*/  MUFU.EX2 R151, R67 ;  /* 0x0000004300977308 */ /* 0x0002e20000000800 */
[----:B--2---:R-:W-:Y:S01]  /*27e0*/  @!P5 FMUL R153, R153, R153 ;  /* 0x000000999999d220 */ /* 0x004fe20000400000 */
[----:B------:R-:W-:Y:S01]  /*27f0*/  FSETP.GEU.AND P5, PT, R148, -126, PT ;  /* 0xc2fc00009400780b */ /* 0x000fe20003fae000 */
[C---:B------:R-:W-:Y:S01]  /*2800*/  FMUL R110, R137.reuse, R110 ;  /* 0x0000006e896e7220 */ /* 0x040fe20000400000 */
[C---:B------:R-:W-:Y:S01]  /*2810*/  FMUL R111, R137.reuse, R111 ;  /* 0x0000006f896f7220 */ /* 0x040fe20000400000 */
[C---:B------:R-:W-:Y:S01]  /*2820*/  FMUL R102, R137.reuse, R102 ;  /* 0x0000006689667220 */ /* 0x040fe20000400000 */
[----:B------:R-:W-:Y:S01]  /*2830*/  FMUL R103, R137, R103 ;  /* 0x0000006789677220 */ /* 0x000fe20000400000 */
[----:B------:R-:W-:Y:S01]  /*2840*/  @!P1 FMUL R66, R66, 0.5 ;  /* 0x3f00000042429820 */ /* 0x000fe20000400000 */
[----:B------:R-:W2:Y:S01]  /*2850*/  @P2 MUFU.EX2 R61, R60 ;  /* 0x0000003c003d2308 */ /* 0x000ea20000000800 */
[----:B0-----:R-:W-:Y:S01]  /*2860*/  @!P4 FMUL R152, R152, R152 ;  /* 0x000000989898c220 */ /* 0x001fe20000400000 */
[----:B------:R-:W-:Y:S01]  /*2870*/  FSETP.GEU.AND P4, PT, R64, -126, PT ;  /* 0xc2fc00004000780b */ /* 0x000fe20003f8e000 */
[----:B------:R-:W-:Y:S01]  /*2880*/  @!P6 FMUL R149, R149, 0.5 ;  /* 0x3f0000009595e820 */ /* 0x000fe20000400000 */
[C---:B-1----:R-:W-:Y:S01]  /*2890*/  FMUL R67, R137.reuse, R127 ;  /* 0x0000007f89437220 */ /* 0x042fe20000400000 */
[C---:B------:R-:W-:Y:S01]  /*28a0*/  FMUL R98, R137.reuse, R98 ;  /* 0x0000006289627220 */ /* 0x040fe20000400000 */
[----:B------:R-:W-:Y:S01]  /*28b0*/  FMUL R99, R137, R99 ;  /* 0x0000006389637220 */ /* 0x000fe20000400000 */
[----:B------:R-:W-:Y:S01]  /*28c0*/  @!P5 FMUL R148, R148, 0.5 ;  /* 0x3f0000009494d820 */ /* 0x000fe20000400000 */
[----:B------:R0:W1:Y:S01]  /*28d0*/  MUFU.EX2 R150, R66 ;  /* 0x0000004200967308 */ /* 0x0000620000000800 */
[----:B---3--:R-:W-:Y:S01]  /*28e0*/  @!P3 FMUL R151, R151, R151 ;  /* 0x000000979797b220 */ /* 0x008fe20000400000 */
[----:B------:R-:W-:Y:S01]  /*28f0*/  FSETP.GEU.AND P3, PT, R65, -126, PT ;  /* 0xc2fc00004100780b */ /* 0x000fe20003f6e000 */
[C---:B------:R-:W-:Y:S01]  /*2900*/  FMUL R94, R137.reuse, R94 ;  /* 0x0000005e895e7220 */ /* 0x040fe20000400000 */
[C---:B------:R-:W-:Y:S01]  /*2910*/  FMUL R95, R137.reuse, R95 ;  /* 0x0000005f895f7220 */ /* 0x040fe20000400000 */
[C---:B------:R-:W-:Y:S01]  /*2920*/  FMUL R106, R137.reuse, R106 ;  /* 0x0000006a896a7220 */ /* 0x040fe20000400000 */
[----:B------:R-:W-:Y:S01]  /*2930*/  FMUL R107, R137, R107 ;  /* 0x0000006b896b7220 */ /* 0x000fe20000400000 */
[----:B------:R-:W-:Y:S01]  /*2940*/  @!P4 FMUL R64, R64, 0.5 ;  /* 0x3f0000004040c820 */ /* 0x000fe20000400000 */
[----:B------:R-:W3:Y:S01]  /*2950*/  MUFU.EX2 R149, R149 ;  /* 0x0000009500957308 */ /* 0x000ee20000000800 */
[----:B--2---:R-:W-:Y:S01]  /*2960*/  @!P0 FMUL R61, R61, R61 ;  /* 0x0000003d3d3d8220 */ /* 0x004fe20000400000 */
[C---:B0-----:R-:W-:Y:S01]  /*2970*/  FMUL R66, R137.reuse, R126 ;  /* 0x0000007e89427220 */ /* 0x041fe20000400000 */
[----:B------:R-:W-:Y:S01]  /*2980*/  FMUL R86, R137, R86 ;  /* 0x0000005689567220 */ /* 0x000fe20000400000 */
[----:B------:R-:W0:Y:S01]  /*2990*/  LDSM.16.MT88.2 R126, [R12] ;  /* 0x000000000c7e783b */ /* 0x000e220000004100 */
[----:B------:R-:W-:Y:S01]  /*29a0*/  @P2 IMAD.MOV.U32 R139, RZ, RZ, R61 ;  /* 0x000000ffff8b2224 */ /* 0x000fe200078e003d */
[----:B------:R-:W-:Y:S01]  /*29b0*/  F2FP.F16.F32.PACK_AB R61, R152, R153 ;  /* 0x00000099983d723e */ /* 0x000fe200000000ff */
[----:B------:R-:W-:Y:S01]  /*29c0*/  @!P3 FMUL R65, R65, 0.5 ;  /* 0x3f0000004141b820 */ /* 0x000fe20000400000 */
[----:B------:R-:W2:Y:S01]  /*29d0*/  MUFU.EX2 R148, R148 ;  /* 0x0000009400947308 */ /* 0x000ea20000000800 */
[----:B-1----:R-:W-:Y:S01]  /*29e0*/  @!P1 FMUL R150, R150, R150 ;  /* 0x0000009696969220 */ /* 0x002fe20000400000 */
[C---:B------:R-:W-:Y:S01]  /*29f0*/  FMUL R108, R139.reuse, R108 ;  /* 0x0000006c8b6c7220 */ /* 0x040fe20000400000 */
[C---:B------:R-:W-:Y:S01]  /*2a00*/  FMUL R109, R139.reuse, R109 ;  /* 0x0000006d8b6d7220 */ /* 0x040fe20000400000 */
[C---:B------:R-:W-:Y:S01]  /*2a10*/  FMUL R100, R139.reuse, R100 ;  /* 0x000000648b647220 */ /* 0x040fe20000400000 */
[C---:B------:R-:W-:Y:S01]  /*2a20*/  FMUL R101, R139.reuse, R101 ;  /* 0x000000658b657220 */ /* 0x040fe20000400000 */
[----:B------:R-:W-:Y:S01]  /*2a30*/  F2FP.F16.F32.PACK_AB R63, R150, R151 ;  /* 0x00000097963f723e */ /* 0x000fe200000000ff */
[----:B------:R-:W-:Y:S01]  /*2a40*/  FMUL R96, R139, R96 ;  /* 0x000000608b607220 */ /* 0x000fe20000400000 */
[----:B------:R1:W4:Y:S01]  /*2a50*/  MUFU.EX2 R147, R64 ;  /* 0x0000004000937308 */ /* 0x0003220000000800 */
[----:B---3--:R-:W-:Y:S01]  /*2a60*/  @!P6 FMUL R149, R149, R149 ;  /* 0x000000959595e220 */ /* 0x008fe20000400000 */
[C---:B------:R-:W-:Y:S01]  /*2a70*/  FMUL R97, R139.reuse, R97 ;  /* 0x000000618b617220 */ /* 0x040fe20000400000 */
[C---:B------:R-:W-:Y:S01]  /*2a80*/  FMUL R92, R139.reuse, R92 ;  /* 0x0000005c8b5c7220 */ /* 0x040fe20000400000 */
[C---:B------:R-:W-:Y:S01]  /*2a90*/  FMUL R93, R139.reuse, R93 ;  /* 0x0000005d8b5d7220 */ /* 0x040fe20000400000 */
[C---:B------:R-:W-:Y:S01]  /*2aa0*/  FMUL R104, R139.reuse, R104 ;  /* 0x000000688b687220 */ /* 0x040fe20000400000 */
[----:B------:R-:W-:Y:S01]  /*2ab0*/  FMUL R105, R139, R105 ;  /* 0x000000698b697220 */ /* 0x000fe20000400000 */
[----:B------:R-:W-:Y:S01]  /*2ac0*/  FMUL R87, R137, R87 ;  /* 0x0000005789577220 */ /* 0x000fe20000400000 */
[----:B------:R3:W5:Y:S01]  /*2ad0*/  MUFU.EX2 R146, R65 ;  /* 0x0000004100927308 */ /* 0x0007620000000800 */
[C---:B-1----:R-:W-:Y:S01]  /*2ae0*/  FMUL R64, R139.reuse, R124 ;  /* 0x0000007c8b407220 */ /* 0x042fe20000400000 */
[----:B--2---:R-:W-:Y:S01]  /*2af0*/  @!P5 FMUL R148, R148, R148 ;  /* 0x000000949494d220 */ /* 0x004fe20000400000 */
[C---:B------:R-:W-:Y:S01]  /*2b00*/  FMUL R84, R139.reuse, R84 ;  /* 0x000000548b547220 */ /* 0x040fe20000400000 */
[----:B------:R-:W-:Y:S01]  /*2b10*/  FMUL R85, R139, R85 ;  /* 0x000000558b557220 */ /* 0x000fe20000400000 */
[C---:B------:R-:W-:Y:S01]  /*2b20*/  FMUL R82, R137.reuse, R82 ;  /* 0x0000005289527220 */ /* 0x040fe20000400000 */
[----:B------:R-:W-:Y:S01]  /*2b30*/  FMUL R83, R137, R83 ;  /* 0x0000005389537220 */ /* 0x000fe20000400000 */
[----:B------:R-:W-:Y:S01]  /*2b40*/  F2FP.F16.F32.PACK_AB R60, R148, R149 ;  /* 0x00000095943c723e */ /* 0x000fe200000000ff */
[C---:B------:R-:W-:Y:S01]  /*2b50*/  FMUL R80, R139.reuse, R80 ;  /* 0x000000508b507220 */ /* 0x040fe20000400000 */
[----:B---3--:R-:W-:Y:S01]  /*2b60*/  FMUL R65, R139, R125 ;  /* 0x0000007d8b417220 */ /* 0x008fe20000400000 */
[----:B----4-:R-:W-:Y:S01]  /*2b70*/  @!P4 FMUL R147, R147, R147 ;  /* 0x000000939393c220 */ /* 0x010fe20000400000 */
[----:B------:R-:W1:Y:S01]  /*2b80*/  LDSM.16.MT88.2 R124, [R11] ;  /* 0x000000000b7c783b */ /* 0x000e620000004100 */
[----:B------:R-:W-:Y:S01]  /*2b90*/  FMUL R81, R139, R81 ;  /* 0x000000518b517220 */ /* 0x000fe20000400000 */
[----:B------:R-:W-:Y:S01]  /*2ba0*/  FSETP.GEU.AND P6, PT, R178, -126, PT ;  /* 0xc2fc0000b200780b */ /* 0x000fe20003fce000 */
[C---:B------:R-:W-:Y:S01]  /*2bb0*/  FMUL R122, R137.reuse, R122 ;  /* 0x0000007a897a7220 */ /* 0x040fe20000400000 */
[----:B------:R-:W-:Y:S01]  /*2bc0*/  FMUL R123, R137, R123 ;  /* 0x0000007b897b7220 */ /* 0x000fe20000400000 */
[C---:B------:R-:W-:Y:S01]  /*2bd0*/  FMUL R120, R139.reuse, R120 ;  /* 0x000000788b787220 */ /* 0x040fe20000400000 */
[----:B-----5:R-:W-:Y:S01]  /*2be0*/  @!P3 FMUL R146, R146, R146 ;  /* 0x000000929292b220 */ /* 0x020fe20000400000 */
[----:B------:R-:W-:Y:S01]  /*2bf0*/  FMUL R121, R139, R121 ;  /* 0x000000798b797220 */ /* 0x000fe20000400000 */
[C---:B------:R-:W-:Y:S01]  /*2c00*/  FMUL R118, R137.reuse, R118 ;  /* 0x0000007689767220 */ /* 0x040fe20000400000 */
[----:B------:R-:W-:Y:S01]  /*2c10*/  FMUL R119, R137, R119 ;  /* 0x0000007789777220 */ /* 0x000fe20000400000 */
[C---:B------:R-:W-:Y:S01]  /*2c20*/  FMUL R116, R139.reuse, R116 ;  /* 0x000000748b747220 */ /* 0x040fe20000400000 */
[----:B------:R-:W-:Y:S01]  /*2c30*/  F2FP.F16.F32.PACK_AB R62, R146, R147 ;  /* 0x00000093923e723e */ /* 0x000fe200000000ff */
[----:B------:R-:W-:Y:S01]  /*2c40*/  FMUL R117, R139, R117 ;  /* 0x000000758b757220 */ /* 0x000fe20000400000 */
[C---:B------:R-:W-:Y:S01]  /*2c50*/  FMUL R90, R137.reuse, R90 ;  /* 0x0000005a895a7220 */ /* 0x040fe20000400000 */
[----:B------:R-:W-:Y:S01]  /*2c60*/  FMUL R91, R137, R91 ;  /* 0x0000005b895b7220 */ /* 0x000fe20000400000 */
[----:B------:R-:W-:Y:S01]  /*2c70*/  @!P6 FMUL R178, R178, 0.5 ;  /* 0x3f000000b2b2e820 */ /* 0x000fe20000400000 */
[C---:B------:R-:W-:Y:S01]  /*2c80*/  FMUL R88, R139.reuse, R88 ;  /* 0x000000588b587220 */ /* 0x040fe20000400000 */
[----:B------:R-:W-:Y:S01]  /*2c90*/  FMUL R89, R139, R89 ;  /* 0x000000598b597220 */ /* 0x000fe20000400000 */
[C---:B------:R-:W-:Y:S01]  /*2ca0*/  HMMA.16816.F32 R108, R60.reuse, R154, R108 ;  /* 0x0000009a3c6c723c */ /* 0x040fe2000000186c */
[----:B------:R-:W2:Y:S01]  /*2cb0*/  LDSM.16.MT88.2 R154, [R13] ;  /* 0x000000000d9a783b */ /* 0x000ea20000004100 */
[C---:B------:R-:W-:Y:S01]  /*2cc0*/  FMUL R78, R137.reuse, R78 ;  /* 0x0000004e894e7220 */ /* 0x040fe20000400000 */
[----:B------:R-:W-:Y:S01]  /*2cd0*/  FMUL R79, R137, R79 ;  /* 0x0000004f894f7220 */ /* 0x000fe20000400000 */
[C---:B------:R-:W-:Y:S01]  /*2ce0*/  FMUL R76, R139.reuse, R76 ;  /* 0x0000004c8b4c7220 */ /* 0x040fe20000400000 */
[----:B------:R-:W-:Y:S01]  /*2cf0*/  FMUL R77, R139, R77 ;  /* 0x0000004d8b4d7220 */ /* 0x000fe20000400000 */
[----:B------:R-:W-:Y:S01]  /*2d00*/  FMUL R174, R174, 1.4426950216293334961 ;  /* 0x3fb8aa3baeae7820 */ /* 0x000fe20000400000 */
[C---:B------:R-:W-:Y:S01]  /*2d10*/  FMUL R114, R137.reuse, R114 ;  /* 0x0000007289727220 */ /* 0x040fe20000400000 */
[C---:B------:R-:W-:Y:S01]  /*2d20*/  HMMA.16816.F32 R64, R60.reuse, R156, R64 ;  /* 0x0000009c3c40723c */ /* 0x040fe20000001840 */
[----:B------:R-:W3:Y:S01]  /*2d30*/  LDSM.16.MT88.2 R156, [R10] ;  /* 0x000000000a9c783b */ /* 0x000ee20000004100 */
[----:B------:R-:W-:Y:S01]  /*2d40*/  FMUL R115, R137, R115 ;  /* 0x0000007389737220 */ /* 0x000fe20000400000 */
[C---:B------:R-:W-:Y:S01]  /*2d50*/  FMUL R112, R139.reuse, R112 ;  /* 0x000000708b707220 */ /* 0x040fe20000400000 */
[----:B------:R-:W-:Y:S01]  /*2d60*/  FMUL R113, R139, R113 ;  /* 0x000000718b717220 */ /* 0x000fe20000400000 */
[----:B------:R-:W-:Y:S01]  /*2d70*/  FSETP.GEU.AND P4, PT, R160, -126, PT ;  /* 0xc2fc0000a000780b */ /* 0x000fe20003f8e000 */
[----:B------:R-:W-:Y:S01]  /*2d80*/  FMUL R74, R137, R74 ;  /* 0x0000004a894a7220 */ /* 0x000fe20000400000 */
[----:B------:R-:W-:Y:S01]  /*2d90*/  FSETP.GEU.AND P3, PT, R163, -126, PT ;  /* 0xc2fc0000a300780b */ /* 0x000fe20003f6e000 */
[C---:B0-----:R-:W-:Y:S01]  /*2da0*/  HMMA.16816.F32 R96, R60.reuse, R126, R96 ;  /* 0x0000007e3c60723c */ /* 0x041fe20000001860 */
[----:B------:R-:W0:Y:S01]  /*2db0*/  LDSM.16.MT88.2 R126, [R15] ;  /* 0x000000000f7e783b */ /* 0x000e220000004100 */
[----:B------:R-:W-:Y:S01]  /*2dc0*/  FMUL R75, R137, R75 ;  /* 0x0000004b894b7220 */ /* 0x000fe20000400000 */
[C---:B------:R-:W-:Y:S01]  /*2dd0*/  FMUL R72, R139.reuse, R72 ;  /* 0x000000488b487220 */ /* 0x040fe20000400000 */
[----:B------:R-:W-:Y:S01]  /*2de0*/  FMUL R73, R139, R73 ;  /* 0x000000498b497220 */ /* 0x000fe20000400000 */
[----:B------:R-:W-:Y:S01]  /*2df0*/  FSETP.GEU.AND P5, PT, R177, -126, PT ;  /* 0xc2fc0000b100780b */ /* 0x000fe20003fae000 */
[C---:B------:R-:W-:Y:S01]  /*2e00*/  FMUL R70, R137.reuse, R70 ;  /* 0x0000004689467220 */ /* 0x040fe20000400000 */
[----:B------:R-:W-:Y:S01]  /*2e10*/  FSETP.GEU.AND P2, PT, R174, -126, PT ;  /* 0xc2fc0000ae00780b */ /* 0x000fe20003f4e000 */
[C---:B-1----:R-:W-:Y:S01]  /*2e20*/  HMMA.16816.F32 R100, R60.reuse, R124, R100 ;  /* 0x0000007c3c64723c */ /* 0x042fe20000001864 */
[----:B------:R-:W1:Y:S01]  /*2e30*/  LDSM.16.MT88.2 R124, [R14] ;  /* 0x000000000e7c783b */ /* 0x000e620000004100 */
[----:B------:R-:W-:Y:S01]  /*2e40*/  @!P4 FMUL R160, R160, 0.5 ;  /* 0x3f000000a0a0c820 */ /* 0x000fe20000400000 */
[----:B------:R-:W-:Y:S01]  /*2e50*/  FMUL R71, R137, R71 ;  /* 0x0000004789477220 */ /* 0x000fe20000400000 */
[----:B------:R-:W-:Y:S01]  /*2e60*/  @!P3 FMUL R163, R163, 0.5 ;  /* 0x3f000000a3a3b820 */ /* 0x000fe20000400000 */
[C---:B------:R-:W-:Y:S01]  /*2e70*/  FMUL R68, R139.reuse, R68 ;  /* 0x000000448b447220 */ /* 0x040fe20000400000 */
[----:B------:R-:W-:Y:S01]  /*2e80*/  FMUL R69, R139, R69 ;  /* 0x000000458b457220 */ /* 0x000fe20000400000 */
[----:B------:R-:W-:Y:S01]  /*2e90*/  FMUL R58, R137, R58 ;  /* 0x0000003a893a7220 */ /* 0x000fe20000400000 */
[C---:B------:R-:W-:Y:S01]  /*2ea0*/  HMMA.16816.F32 R116, R60.reuse, R180, R116 ;  /* 0x000000b43c74723c */ /* 0x040fe20000001874 */
[----:B------:R-:W-:Y:S01]  /*2eb0*/  FMUL R180, R173, 1.4426950216293334961 ;  /* 0x3fb8aa3badb47820 */ /* 0x000fe20000400000 */
[----:B------:R-:W-:Y:S01]  /*2ec0*/  @!P5 FMUL R177, R177, 0.5 ;  /* 0x3f000000b1b1d820 */ /* 0x000fe20000400000 */
[----:B------:R-:W4:Y:S01]  /*2ed0*/  MUFU.EX2 R160, R160 ;  /* 0x000000a000a07308 */ /* 0x000f220000000800 */
[----:B------:R-:W-:Y:S01]  /*2ee0*/  @!P2 FMUL R174, R174, 0.5 ;  /* 0x3f000000aeaea820 */ /* 0x000fe20000400000 */
[----:B------:R-:W-:Y:S01]  /*2ef0*/  LDSM.16.MT88.2 R172, [R7+0x1000] ;  /* 0x0010000007ac783b */ /* 0x000fe20000004100 */
[C---:B------:R-:W-:Y:S01]  /*2f00*/  FSETP.GEU.AND P1, PT, R180.reuse, -126, PT ;  /* 0xc2fc0000b400780b */ /* 0x040fe20003f2e000 */
[----:B------:R-:W-:Y:S01]  /*2f10*/  FMUL R59, R137, R59 ;  /* 0x0000003b893b7220 */ /* 0x000fe20000400000 */
[C---:B------:R-:W-:Y:S01]  /*2f20*/  HMMA.16816.F32 R112, R60.reuse, R158, R112 ;  /* 0x0000009e3c70723c */ /* 0x040fe20000001870 */
[----:B------:R-:W-:Y:S01]  /*2f30*/  LDSM.16.MT88.2 R158, [R8+0x1000] ;  /* 0x00100000089e783b */ /* 0x000fe20000004100 */
[C---:B------:R-:W-:Y:S01]  /*2f40*/  FMUL R56, R139.reuse, R56 ;  /* 0x000000388b387220 */ /* 0x040fe20000400000 */
[----:B------:R-:W5:Y:S01]  /*2f50*/  MUFU.EX2 R163, R163 ;  /* 0x000000a300a37308 */ /* 0x000f620000000800 */
[----:B------:R-:W-:Y:S01]  /*2f60*/  FMUL R57, R139, R57 ;  /* 0x000000398b397220 */ /* 0x000fe20000400000 */
[C---:B------:R-:W-:Y:S01]  /*2f70*/  FADD R169, -R21.reuse, R169 ;  /* 0x000000a915a97221 */ /* 0x040fe20000000100 */
[C---:B------:R-:W-:Y:S01]  /*2f80*/  FADD R170, -R21.reuse, R170 ;  /* 0x000000aa15aa7221 */ /* 0x040fe20000000100 */
[----:B------:R-:W-:Y:S01]  /*2f90*/  FADD R168, -R21, R168 ;  /* 0x000000a815a87221 */ /* 0x000fe20000000100 */
[C---:B--2---:R-:W-:Y:S01]  /*2fa0*/  HMMA.16816.F32 R92, R60.reuse, R154, R92 ;  /* 0x0000009a3c5c723c */ /* 0x044fe2000000185c */
[----:B------:R-:W2:Y:S01]  /*2fb0*/  LDSM.16.MT88.2 R154, [R16] ;  /* 0x00000000109a783b */ /* 0x000ea20000004100 */
[----:B------:R-:W-:Y:S01]  /*2fc0*/  FMUL R169, R169, 1.4426950216293334961 ;  /* 0x3fb8aa3ba9a97820 */ /* 0x000fe20000400000 */
[----:B------:R-:W-:Y:S01]  /*2fd0*/  @!P1 FMUL R180, R180, 0.5 ;  /* 0x3f000000b4b49820 */ /* 0x000fe20000400000 */
[----:B----4-:R-:W-:Y:S01]  /*2fe0*/  @!P4 FMUL R160, R160, R160 ;  /* 0x000000a0a0a0c220 */ /* 0x010fe20000400000 */
[C---:B------:R-:W-:Y:S01]  /*2ff0*/  FADD R164, -R22.reuse, R164 ;  /* 0x000000a416a47221 */ /* 0x040fe20000000100 */
[C---:B------:R-:W-:Y:S01]  /*3000*/  FADD R165, -R22.reuse, R165 ;  /* 0x000000a516a57221 */ /* 0x040fe20000000100 */
[----:B------:R-:W-:Y:S01]  /*3010*/  FADD R167, -R22, R167 ;  /* 0x000000a716a77221 */ /* 0x000fe20000000100 */
[C---:B---3--:R-:W-:Y:S01]  /*3020*/  HMMA.16816.F32 R104, R60.reuse, R156, R104 ;  /* 0x0000009c3c68723c */ /* 0x048fe20000001868 */
[----:B------:R-:W3:Y:S01]  /*3030*/  LDSM.16.MT88.2 R156, [R6+0x80] ;  /* 0x00008000069c783b */ /* 0x000ee20000004100 */
[----:B------:R-:W4:Y:S01]  /*3040*/  MUFU.EX2 R180, R180 ;  /* 0x000000b400b47308 */ /* 0x000f220000000800 */
[----:B------:R-:W-:Y:S01]  /*3050*/  FADD R166, -R21, R166 ;  /* 0x000000a615a67221 */ /* 0x000fe20000000100 */
[----:B-----5:R-:W-:Y:S01]  /*3060*/  @!P3 FMUL R163, R163, R163 ;  /* 0x000000a3a3a3b220 */ /* 0x020fe20000400000 */
[----:B------:R-:W-:Y:S01]  /*3070*/  FADD R145, -R21, R145 ;  /* 0x0000009115917221 */ /* 0x000fe20000000100 */
[----:B------:R-:W-:Y:S01]  /*3080*/  FADD R151, R151, R150 ;  /* 0x0000009697977221 */ /* 0x000fe20000000000 */
[----:B------:R-:W-:Y:S01]  /*3090*/  FMUL R166, R166, 1.4426950216293334961 ;  /* 0x3fb8aa3ba6a67820 */ /* 0x000fe20000400000 */
[C---:B0-----:R-:W-:Y:S01]  /*30a0*/  HMMA.16816.F32 R80, R60.reuse, R126, R80 ;  /* 0x0000007e3c50723c */ /* 0x041fe20000001850 */
[----:B------:R-:W0:Y:S01]  /*30b0*/  LDSM.16.MT88.2 R126, [R18] ;  /* 0x00000000127e783b */ /* 0x000e220000004100 */
[----:B------:R-:W-:Y:S01]  /*30c0*/  FMUL R150, R145, 1.4426950216293334961 ;  /* 0x3fb8aa3b91967820 */ /* 0x000fe20000400000 */
[----:B------:R-:W-:Y:S01]  /*30d0*/  FADD R148, R149, R148 ;  /* 0x0000009495947221 */ /* 0x000fe20000000000 */
[----:B------:R-:W-:Y:S01]  /*30e0*/  FSETP.GEU.AND P3, PT, R166, -126, PT ;  /* 0xc2fc0000a600780b */ /* 0x000fe20003f6e000 */
[----:B------:R-:W-:Y:S01]  /*30f0*/  FADD R149, R147, R146 ;  /* 0x0000009293957221 */ /* 0x000fe20000000000 */
[C---:B------:R-:W-:Y:S01]  /*3100*/  FADD R146, -R21.reuse, R140 ;  /* 0x0000008c15927221 */ /* 0x040fe20000000100 */
[----:B------:R-:W-:Y:S01]  /*3110*/  FADD R144, -R21, R144 ;  /* 0x0000009015907221 */ /* 0x000fe20000000100 */
[C---:B-1----:R-:W-:Y:S01]  /*3120*/  HMMA.16816.F32 R84, R60.reuse, R124, R84 ;  /* 0x0000007c3c54723c */ /* 0x042fe20000001854 */
[----:B------:R-:W1:Y:S01]  /*3130*/  LDSM.16.MT88.2 R124, [R17] ;  /* 0x00000000117c783b */ /* 0x000e620000004100 */
[----:B------:R-:W-:Y:S01]  /*3140*/  FADD R138, -R22, R138 ;  /* 0x0000008a168a7221 */ /* 0x000fe20000000100 */
[----:B----4-:R-:W-:Y:S01]  /*3150*/  @!P1 FMUL R180, R180, R180 ;  /* 0x000000b4b4b49220 */ /* 0x010fe20000400000 */
[----:B------:R-:W-:Y:S01]  /*3160*/  FADD R143, -R22, R143 ;  /* 0x0000008f168f7221 */ /* 0x000fe20000000100 */
[----:B------:R-:W-:Y:S01]  /*3170*/  FADD R152, R153, R152 ;  /* 0x0000009899987221 */ /* 0x000fe20000000000 */
[----:B------:R-:W-:Y:S01]  /*3180*/  FMUL R153, R144, 1.4426950216293334961 ;  /* 0x3fb8aa3b90997820 */ /* 0x000fe20000400000 */
[----:B------:R-:W-:Y:S01]  /*3190*/  FADD R142, -R21, R142 ;  /* 0x0000008e158e7221 */ /* 0x000fe20000000100 */
[----:B------:R-:W-:Y:S01]  /*31a0*/  FMUL R138, R138, 1.4426950216293334961 ;  /* 0x3fb8aa3b8a8a7820 */ /* 0x000fe20000400000 */
[----:B------:R-:W-:Y:S01]  /*31b0*/  @!P3 FMUL R166, R166, 0.5 ;  /* 0x3f000000a6a6b820 */ /* 0x000fe20000400000 */
[----:B------:R-:W-:Y:S01]  /*31c0*/  FMUL R143, R143, 1.4426950216293334961 ;  /* 0x3fb8aa3b8f8f7820 */ /* 0x000fe20000400000 */
[C---:B------:R-:W-:Y:S01]  /*31d0*/  FADD R136, -R22.reuse, R136 ;  /* 0x0000008816887221 */ /* 0x040fe20000000100 */
[----:B------:R-:W-:Y:S01]  /*31e0*/  FADD R141, -R22, R141 ;  /* 0x0000008d168d7221 */ /* 0x000fe20000000100 */
[----:B------:R-:W4:Y:S01]  /*31f0*/  MUFU.EX2 R181, R166 ;  /* 0x000000a600b57308 */ /* 0x000f220000000800 */
[----:B------:R-:W-:Y:S01]  /*3200*/  FMUL R142, R142, 1.4426950216293334961 ;  /* 0x3fb8aa3b8e8e7820 */ /* 0x000fe20000400000 */
[----:B------:R-:W-:Y:S01]  /*3210*/  FMUL R136, R136, 1.4426950216293334961 ;  /* 0x3fb8aa3b88887820 */ /* 0x000fe20000400000 */
[----:B------:R-:W-:Y:S01]  /*3220*/  FMUL R141, R141, 1.4426950216293334961 ;  /* 0x3fb8aa3b8d8d7820 */ /* 0x000fe20000400000 */
[----:B--2---:R-:W-:Y:S01]  /*3230*/  HMMA.16816.F32 R120, R60, R154, R120 ;  /* 0x0000009a3c78723c */ /* 0x004fe20000001878 */
[----:B------:R-:W-:Y:S01]  /*3240*/  FADD R148, RZ, R148 ;  /* 0x00000094ff947221 */ /* 0x000fe20000000000 */
[----:B------:R-:W-:Y:S01]  /*3250*/  FADD R152, RZ, R152 ;  /* 0x00000098ff987221 */ /* 0x000fe20000000000 */
[----:B------:R-:W-:Y:S01]  /*3260*/  LDSM.16.MT88.2 R144, [R17+0x2000] ;  /* 0x002000001190783b */ /* 0x000fe20000004100 */
[----:B------:R2:W5:Y:S01]  /*3270*/  MUFU.EX2 R154, R178 ;  /* 0x000000b2009a7308 */ /* 0x0005620000000800 */
[----:B------:R-:W-:Y:S01]  /*3280*/  FADD R148, R148, R149 ;  /* 0x0000009594947221 */ /* 0x000fe20000000000 */
[----:B------:R-:W-:-:S02]  /*3290*/  FADD R151, R152, R151 ;  /* 0x0000009798977221 */ /* 0x000fc40000000000 */
[C---:B---3--:R-:W-:Y:S01]  /*32a0*/  HMMA.16816.F32 R88, R60.reuse, R156, R88 ;  /* 0x0000009c3c58723c */ /* 0x048fe20000001858 */
[----:B------:R-:W3:Y:S03]  /*32b0*/  LDSM.16.MT88.2 R156, [R19] ;  /* 0x00000000139c783b */ /* 0x000ee60000004100 */
[----:B------:R5:W1:Y:S01]  /*32c0*/  MUFU.EX2 R155, R177 ;  /* 0x000000b1009b7308 */ /* 0x000a620000000800 */
[----:B--2---:R-:W-:Y:S01]  /*32d0*/  FMUL R178, R171, 1.4426950216293334961 ;  /* 0x3fb8aa3babb27820 */ /* 0x004fe20000400000 */
[----:B----4-:R-:W-:Y:S01]  /*32e0*/  @!P3 FMUL R181, R181, R181 ;  /* 0x000000b5b5b5b220 */ /* 0x010fe20000400000 */
[----:B------:R-:W-:Y:S01]  /*32f0*/  FSETP.GEU.AND P3, PT, R143, -126, PT ;  /* 0xc2fc00008f00780b */ /* 0x000fe20003f6e000 */
[----:B0-----:R-:W-:Y:S01]  /*3300*/  HMMA.16816.F32 R72, R60, R126, R72 ;  /* 0x0000007e3c48723c */ /* 0x001fe20000001848 */
[----:B------:R-:W-:Y:S01]  /*3310*/  LDSM.16.MT88.2 R126, [R6+0x1000] ;  /* 0x00100000067e783b */ /* 0x000fe20000004100 */
[----:B------:R-:W-:-:S02]  /*3320*/  FSETP.GEU.AND P0, PT, R178, -126, PT ;  /* 0xc2fc0000b200780b */ /* 0x000fc40003f0e000 */
[----:B------:R0:W2:Y:S01]  /*3330*/  MUFU.EX2 R171, R174 ;  /* 0x000000ae00ab7308 */ /* 0x0000a20000000800 */
[----:B-----5:R-:W-:Y:S01]  /*3340*/  @!P6 FMUL R154, R154, R154 ;  /* 0x0000009a9a9ae220 */ /* 0x020fe20000400000 */
[----:B------:R-:W-:Y:S01]  /*3350*/  FSETP.GEU.AND P6, PT, R179, -126, PT ;  /* 0xc2fc0000b300780b */ /* 0x000fe20003fce000 */
[----:B------:R-:W-:Y:S01]  /*3360*/  LDSM.16.MT88.2 R176, [R9+0x1000] ;  /* 0x0010000009b0783b */ /* 0x000fe20000004100 */
[----:B-1----:R-:W-:Y:S03]  /*3370*/  HMMA.16816.F32 R76, R60, R124, R76 ;  /* 0x0000007c3c4c723c */ /* 0x002fe6000000184c */
[----:B------:R-:W1:Y:S01]  /*3380*/  LDSM.16.MT88.2 R124, [R20] ;  /* 0x00000000147c783b */ /* 0x000e620000004100 */
[----:B------:R-:W-:Y:S01]  /*3390*/  @!P3 FMUL R143, R143, 0.5 ;  /* 0x3f0000008f8fb820 */ /* 0x000fe20000400000 */
[----:B------:R-:W-:Y:S02]  /*33a0*/  @!P5 FMUL R155, R155, R155 ;  /* 0x0000009b9b9bd220 */ /* 0x000fe40000400000 */
[----:B------:R-:W-:Y:S01]  /*33b0*/  @!P0 FMUL R178, R178, 0.5 ;  /* 0x3f000000b2b28820 */ /* 0x000fe20000400000 */
[----:B0-----:R-:W0:Y:S03]  /*33c0*/  LDSM.16.MT88.2 R174, [R10+0x1000] ;  /* 0x001000000aae783b */ /* 0x001e260000004100 */
[----:B------:R-:W-:-:S02]  /*33d0*/  @!P6 FMUL R179, R179, 0.5 ;  /* 0x3f000000b3b3e820 */ /* 0x000fc40000400000 */
[----:B------:R-:W4:Y:S01]  /*33e0*/  MUFU.EX2 R178, R178 ;  /* 0x000000b200b27308 */ /* 0x000f220000000800 */
[----:B--2---:R-:W-:-:S07]  /*33f0*/  @!P2 FMUL R171, R171, R171 ;  /* 0x000000abababa220 */ /* 0x004fce0000400000 */
[----:B------:R-:W2:Y:S01]  /*3400*/  MUFU.EX2 R179, R179 ;  /* 0x000000b300b37308 */ /* 0x000ea20000000800 */
[----:B---3--:R-:W-:Y:S01]  /*3410*/  HMMA.16816.F32 R68, R60, R156, R68 ;  /* 0x0000009c3c44723c */ /* 0x008fe20000001844 */
[----:B------:R-:W3:Y:S01]  /*3420*/  LDSM.16.MT88.2 R156, [R11+0x1000] ;  /* 0x001000000b9c783b */ /* 0x000ee20000004100 */
[----:B----4-:R-:W-:Y:S01]  /*3430*/  @!P0 FMUL R178, R178, R178 ;  /* 0x000000b2b2b28220 */ /* 0x010fe20000400000 */
[----:B--2---:R-:W-:Y:S01]  /*3440*/  @!P6 FMUL R179, R179, R179 ;  /* 0x000000b3b3b3e220 */ /* 0x004fe20000400000 */
[----:B------:R-:W-:-:S04]  /*3450*/  FSETP.GEU.AND P6, PT, R169, -126, PT ;  /* 0xc2fc0000a900780b */ /* 0x000fc80003fce000 */
[----:B-1----:R-:W-:Y:S01]  /*3460*/  HMMA.16816.F32 R60, R60, R124, R56 ;  /* 0x0000007c3c3c723c */ /* 0x002fe20000001838 */
[----:B------:R-:W-:Y:S01]  /*3470*/  F2FP.F16.F32.PACK_AB R57, R155, R154 ;  /* 0x0000009a9b39723e */ /* 0x000fe200000000ff */
[----:B------:R-:W-:Y:S01]  /*3480*/  FADD R154, R154, R155 ;  /* 0x0000009b9a9a7221 */ /* 0x000fe20000000000 */
[----:B------:R-:W-:Y:S01]  /*3490*/  F2FP.F16.F32.PACK_AB R59, R163, R160 ;  /* 0x000000a0a33b723e */ /* 0x000fe200000000ff */
[----:B------:R-:W-:Y:S01]  /*34a0*/  FMUL R155, R146, 1.4426950216293334961 ;  /* 0x3fb8aa3b929b7820 */ /* 0x000fe20000400000 */
[----:B------:R-:W-:Y:S01]  /*34b0*/  F2FP.F16.F32.PACK_AB R56, R180, R171 ;  /* 0x000000abb438723e */ /* 0x000fe200000000ff */
[----:B------:R-:W-:Y:S01]  /*34c0*/  FADD R171, R171, R180 ;  /* 0x000000b4abab7221 */ /* 0x000fe20000000000 */
[----:B------:R-:W-:Y:S01]  /*34d0*/  F2FP.F16.F32.PACK_AB R58, R179, R178 ;  /* 0x000000b2b33a723e */ /* 0x000fe200000000ff */
[----:B------:R-:W-:Y:S01]  /*34e0*/  FADD R179, R178, R179 ;  /* 0x000000b3b2b37221 */ /* 0x000fe20000000000 */
[----:B------:R-:W-:Y:S01]  /*34f0*/  @!P6 FMUL R169, R169, 0.5 ;  /* 0x3f000000a9a9e820 */ /* 0x000fe20000400000 */
[----:B------:R-:W-:Y:S01]  /*3500*/  FADD R148, R148, R171 ;  /* 0x000000ab94947221 */ /* 0x000fe20000000000 */
[----:B------:R-:W-:Y:S01]  /*3510*/  LDSM.16.MT88.2 R146, [R18+0x2000] ;  /* 0x002000001292783b */ /* 0x000fe20000004100 */
[----:B------:R-:W-:Y:S01]  /*3520*/  FADD R160, R160, R163 ;  /* 0x000000a3a0a07221 */ /* 0x000fe20000000000 */
[----:B------:R-:W-:Y:S01]  /*3530*/  FADD R151, R151, R154 ;  /* 0x0000009a97977221 */ /* 0x000fe20000000000 */
[----:B------:R-:W-:Y:S01]  /*3540*/  HMMA.16816.F32 R124, R56, R126, R64 ;  /* 0x0000007e387c723c */ /* 0x000fe20000001840 */
[----:B------:R-:W1:Y:S01]  /*3550*/  LDSM.16.MT88.2 R64, [R12+0x1000] ;  /* 0x001000000c40783b */ /* 0x000e620000004100 */
[----:B------:R-:W-:Y:S01]  /*3560*/  FADD R148, R148, R179 ;  /* 0x000000b394947221 */ /* 0x000fe20000000000 */
[----:B------:R-:W-:-:S02]  /*3570*/  FADD R151, R151, R160 ;  /* 0x000000a097977221 */ /* 0x000fc40000000000 */
[----:B------:R-:W2:Y:S03]  /*3580*/  LDSM.16.MT88.2 R66, [R13+0x1000] ;  /* 0x001000000d42783b */ /* 0x000ea60000004100 */
[C---:B------:R-:W-:Y:S01]  /*3590*/  HMMA.16816.F32 R112, R56.reuse, R158, R112 ;  /* 0x0000009e3870723c */ /* 0x040fe20000001870 */
[----:B------:R-:W4:Y:S07]  /*35a0*/  LDSM.16.MT88.2 R158, [R6+0x1080] ;  /* 0x00108000069e783b */ /* 0x000f2e0000004100 */
[C---:B------:R-:W-:Y:S01]  /*35b0*/  HMMA.16816.F32 R116, R56.reuse, R172, R116 ;  /* 0x000000ac3874723c */ /* 0x040fe20000001874 */
[----:B------:R-:W5:Y:S07]  /*35c0*/  LDSM.16.MT88.2 R172, [R14+0x1000] ;  /* 0x001000000eac783b */ /* 0x000f6e0000004100 */
[C---:B0-----:R-:W-:Y:S01]  /*35d0*/  HMMA.16816.F32 R104, R56.reuse, R174, R104 ;  /* 0x000000ae3868723c */ /* 0x041fe20000001868 */
[----:B------:R-:W0:Y:S07]  /*35e0*/  LDSM.16.MT88.2 R174, [R15+0x1000] ;  /* 0x001000000fae783b */ /* 0x000e2e0000004100 */
[----:B------:R-:W-:Y:S01]  /*35f0*/  HMMA.16816.F32 R108, R56, R176, R108 ;  /* 0x000000b0386c723c */ /* 0x000fe2000000186c */
[----:B------:R-:W-:Y:S01]  /*3600*/  FMUL R177, R170, 1.4426950216293334961 ;  /* 0x3fb8aa3baab17820 */ /* 0x000fe20000400000 */
[----:B------:R-:W-:Y:S01]  /*3610*/  FMUL R176, R168, 1.4426950216293334961 ;  /* 0x3fb8aa3ba8b07820 */ /* 0x000fe20000400000 */
[----:B------:R1:W2:Y:S03]  /*3620*/  MUFU.EX2 R170, R169 ;  /* 0x000000a900aa7308 */ /* 0x0002a60000000800 */
[----:B------:R-:W-:-:S02]  /*3630*/  FSETP.GEU.AND P5, PT, R177, -126, PT ;  /* 0xc2fc0000b100780b */ /* 0x000fc40003fae000 */
[----:B---3--:R-:W-:Y:S01]  /*3640*/  HMMA.16816.F32 R100, R56, R156, R100 ;  /* 0x0000009c3864723c */ /* 0x008fe20000001864 */
[----:B------:R-:W3:Y:S01]  /*3650*/  LDSM.16.MT88.2 R156, [R18+0x1000] ;  /* 0x00100000129c783b */ /* 0x000ee20000004100 */
[----:B------:R-:W-:-:S03]  /*3660*/  FSETP.GEU.AND P4, PT, R176, -126, PT ;  /* 0xc2fc0000b000780b */ /* 0x000fc60003f8e000 */
[----:B-1----:R-:W-:Y:S03]  /*3670*/  LDSM.16.MT88.2 R168, [R19+0x1000] ;  /* 0x0010000013a8783b */ /* 0x002fe60000004100 */
[----:B------:R-:W-:Y:S01]  /*3680*/  HMMA.16816.F32 R96, R56, R64, R96 ;  /* 0x000000403860723c */ /* 0x000fe20000001860 */
[----:B------:R-:W1:Y:S02]  /*3690*/  LDSM.16.MT88.2 R64, [R16+0x1000] ;  /* 0x001000001040783b */ /* 0x000e640000004100 */
[----:B------:R-:W-:Y:S01]  /*36a0*/  @!P5 FMUL R177, R177, 0.5 ;  /* 0x3f000000b1b1d820 */ /* 0x000fe20000400000 */
[----:B--2---:R-:W-:-:S03]  /*36b0*/  @!P6 FMUL R170, R170, R170 ;  /* 0x000000aaaaaae220 */ /* 0x004fc60000400000 */
[----:B------:R-:W-:Y:S01]  /*36c0*/  @!P4 FMUL R176, R176, 0.5 ;  /* 0x3f000000b0b0c820 */ /* 0x000fe20000400000 */
[C---:B------:R-:W-:Y:S01]  /*36d0*/  HMMA.16816.F32 R92, R56.reuse, R66, R92 ;  /* 0x00000042385c723c */ /* 0x040fe2000000185c */
[----:B------:R-:W-:Y:S01]  /*36e0*/  LDSM.16.MT88.2 R66, [R20+0x1000] ;  /* 0x001000001442783b */ /* 0x000fe20000004100 */
[----:B------:R-:W2:Y:S06]  /*36f0*/  MUFU.EX2 R177, R177 ;  /* 0x000000b100b17308 */ /* 0x000eac0000000800 */
[C---:B----4-:R-:W-:Y:S01]  /*3700*/  HMMA.16816.F32 R88, R56.reuse, R158, R88 ;  /* 0x0000009e3858723c */ /* 0x050fe20000001858 */
[----:B------:R-:W4:Y:S07]  /*3710*/  LDSM.16.MT88.2 R158, [R17+0x1000] ;  /* 0x00100000119e783b */ /* 0x000f2e0000004100 */
[C---:B-----5:R-:W-:Y:S01]  /*3720*/  HMMA.16816.F32 R84, R56.reuse, R172, R84 ;  /* 0x000000ac3854723c */ /* 0x060fe20000001854 */
[----:B------:R-:W-:Y:S01]  /*3730*/  FMUL R172, R164, 1.4426950216293334961 ;  /* 0x3fb8aa3ba4ac7820 */ /* 0x000fe20000400000 */
[----:B------:R-:W-:Y:S01]  /*3740*/  FADD R164, -R22, R162 ;  /* 0x000000a216a47221 */ /* 0x000fe20000000100 */
[----:B------:R-:W-:Y:S01]  /*3750*/  FMUL R162, R167, 1.4426950216293334961 ;  /* 0x3fb8aa3ba7a27820 */ /* 0x000fe20000400000 */
[----:B--2---:R-:W-:Y:S01]  /*3760*/  @!P5 FMUL R177, R177, R177 ;  /* 0x000000b1b1b1d220 */ /* 0x004fe20000400000 */
[----:B------:R-:W-:Y:S01]  /*3770*/  FSETP.GEU.AND P5, PT, R153, -126, PT ;  /* 0xc2fc00009900780b */ /* 0x000fe20003fae000 */
[----:B------:R-:W-:Y:S01]  /*3780*/  FMUL R173, R164, 1.4426950216293334961 ;  /* 0x3fb8aa3ba4ad7820 */ /* 0x000fe20000400000 */
[----:B------:R-:W-:Y:S01]  /*3790*/  FSETP.GEU.AND P2, PT, R172, -126, PT ;  /* 0xc2fc0000ac00780b */ /* 0x000fe20003f4e000 */
[----:B0-----:R-:W-:Y:S01]  /*37a0*/  HMMA.16816.F32 R80, R56, R174, R80 ;  /* 0x000000ae3850723c */ /* 0x001fe20000001850 */
[----:B------:R-:W-:Y:S01]  /*37b0*/  FMUL R175, R165, 1.4426950216293334961 ;  /* 0x3fb8aa3ba5af7820 */ /* 0x000fe20000400000 */
[----:B------:R-:W-:Y:S01]  /*37c0*/  FSETP.GEU.AND P0, PT, R162, -126, PT ;  /* 0xc2fc0000a200780b */ /* 0x000fe20003f0e000 */
[----:B------:R-:W0:Y:S01]  /*37d0*/  MUFU.EX2 R174, R176 ;  /* 0x000000b000ae7308 */ /* 0x000e220000000800 */
[----:B------:R-:W-:Y:S01]  /*37e0*/  FSETP.GEU.AND P6, PT, R173, -126, PT ;  /* 0xc2fc0000ad00780b */ /* 0x000fe20003fce000 */
[----:B------:R-:W2:Y:S01]  /*37f0*/  LDSM.16.MT88.2 R164, [R6+0x2000] ;  /* 0x0020000006a4783b */ /* 0x000ea20000004100 */
[----:B------:R-:W-:-:S02]  /*3800*/  FSETP.GEU.AND P1, PT, R175, -126, PT ;  /* 0xc2fc0000af00780b */ /* 0x000fc40003f2e000 */
[C---:B---3--:R-:W-:Y:S01]  /*3810*/  HMMA.16816.F32 R72, R56.reuse, R156, R72 ;  /* 0x0000009c3848723c */ /* 0x048fe20000001848 */
[----:B------:R-:W-:Y:S01]  /*3820*/  LDSM.16.MT88.2 R156, [R9+0x2000] ;  /* 0x00200000099c783b */ /* 0x000fe20000004100 */
[----:B------:R-:W-:Y:S02]  /*3830*/  @!P5 FMUL R153, R153, 0.5 ;  /* 0x3f0000009999d820 */ /* 0x000fe40000400000 */
[----:B------:R-:W-:Y:S01]  /*3840*/  @!P2 FMUL R172, R172, 0.5 ;  /* 0x3f000000acaca820 */ /* 0x000fe20000400000 */
[----:B------:R-:W-:Y:S02]  /*3850*/  LDSM.16.MT88.2 R166, [R7+0x2000] ;  /* 0x0020000007a6783b */ /* 0x000fe40000004100 */
[----:B------:R-:W-:Y:S01]  /*3860*/  @!P0 FMUL R162, R162, 0.5 ;  /* 0x3f000000a2a28820 */ /* 0x000fe20000400000 */
[C---:B-1----:R-:W-:Y:S01]  /*3870*/  HMMA.16816.F32 R120, R56.reuse, R64, R120 ;  /* 0x000000403878723c */ /* 0x042fe20000001878 */
[----:B------:R-:W-:Y:S01]  /*3880*/  @!P6 FMUL R173, R173, 0.5 ;  /* 0x3f000000adade820 */ /* 0x000fe20000400000 */
[----:B------:R-:W1:Y:S01]  /*3890*/  MUFU.EX2 R172, R172 ;  /* 0x000000ac00ac7308 */ /* 0x000e620000000800 */
[----:B------:R-:W-:Y:S01]  /*38a0*/  @!P1 FMUL R175, R175, 0.5 ;  /* 0x3f000000afaf9820 */ /* 0x000fe20000400000 */
[----:B0-----:R-:W-:Y:S01]  /*38b0*/  @!P4 FMUL R174, R174, R174 ;  /* 0x000000aeaeaec220 */ /* 0x001fe20000400000 */
[----:B------:R-:W-:Y:S01]  /*38c0*/  F2FP.F16.F32.PACK_AB R65, R177, R170 ;  /* 0x000000aab141723e */ /* 0x000fe200000000ff */
[----:B------:R-:W-:Y:S01]  /*38d0*/  FADD R170, R170, R177 ;  /* 0x000000b1aaaa7221 */ /* 0x000fe20000000000 */
[----:B------:R-:W-:Y:S01]  /*38e0*/  FSETP.GEU.AND P4, PT, R138, -126, PT ;  /* 0xc2fc00008a00780b */ /* 0x000fe20003f8e000 */
[----:B------:R-:W-:Y:S01]  /*38f0*/  HMMA.16816.F32 R68, R56, R168, R68 ;  /* 0x000000a83844723c */ /* 0x000fe20000001844 */
[----:B------:R-:W-:Y:S01]  /*3900*/  LDSM.16.MT88.2 R168, [R10+0x2000] ;  /* 0x002000000aa8783b */ /* 0x000fe20000004100 */
[----:B------:R-:W0:Y:S01]  /*3910*/  MUFU.EX2 R175, R175 ;  /* 0x000000af00af7308 */ /* 0x000e220000000800 */
[----:B------:R-:W-:-:S02]  /*3920*/  FADD R151, R151, R170 ;  /* 0x000000aa97977221 */ /* 0x000fc40000000000 */
[----:B------:R-:W-:Y:S03]  /*3930*/  LDSM.16.MT88.2 R170, [R6+0x3000] ;  /* 0x0030000006aa783b */ /* 0x000fe60000004100 */
[----:B----4-:R-:W-:Y:S01]  /*3940*/  HMMA.16816.F32 R76, R56, R158, R76 ;  /* 0x0000009e384c723c */ /* 0x010fe2000000184c */
[----:B------:R-:W3:Y:S01]  /*3950*/  LDSM.16.MT88.2 R158, [R8+0x2000] ;  /* 0x00200000089e783b */ /* 0x000ee20000004100 */
[----:B------:R-:W4:Y:S01]  /*3960*/  MUFU.EX2 R162, R162 ;  /* 0x000000a200a27308 */ /* 0x000f220000000800 */
[----:B-1----:R-:W-:Y:S01]  /*3970*/  @!P2 FMUL R172, R172, R172 ;  /* 0x000000acacaca220 */ /* 0x002fe20000400000 */
[----:B------:R-:W-:Y:S01]  /*3980*/  FSETP.GEU.AND P2, PT, R142, -126, PT ;  /* 0xc2fc00008e00780b */ /* 0x000fe20003f4e000 */
[----:B------:R-:W-:-:S03]  /*3990*/  @!P4 FMUL R138, R138, 0.5 ;  /* 0x3f0000008a8ac820 */ /* 0x000fc60000400000 */
[----:B------:R-:W-:Y:S01]  /*39a0*/  HMMA.16816.F32 R60, R56, R66, R60 ;  /* 0x00000042383c723c */ /* 0x000fe2000000183c */
[----:B------:R-:W1:Y:S01]  /*39b0*/  LDSM.16.MT88.2 R56, [R11+0x2000] ;  /* 0x002000000b38783b */ /* 0x000e620000004100 */
[----:B------:R-:W5:Y:S01]  /*39c0*/  MUFU.EX2 R173, R173 ;  /* 0x000000ad00ad7308 */ /* 0x000f620000000800 */
[----:B0-----:R-:W-:Y:S01]  /*39d0*/  @!P1 FMUL R175, R175, R175 ;  /* 0x000000afafaf9220 */ /* 0x001fe20000400000 */
[----:B------:R-:W-:Y:S01]  /*39e0*/  F2FP.F16.F32.PACK_AB R67, R181, R174 ;  /* 0x000000aeb543723e */ /* 0x000fe200000000ff */
[----:B------:R-:W0:Y:S01]  /*39f0*/  LDSM.16.MT88.2 R58, [R12+0x2000] ;  /* 0x002000000c3a783b */ /* 0x000e220000004100 */
[----:B------:R-:W-:Y:S01]  /*3a00*/  FSETP.GEU.AND P1, PT, R155, -126, PT ;  /* 0xc2fc00009b00780b */ /* 0x000fe20003f2e000 */
[----:B------:R-:W-:Y:S01]  /*3a10*/  FADD R174, R174, R181 ;  /* 0x000000b5aeae7221 */ /* 0x000fe20000000000 */
[----:B------:R-:W-:Y:S01]  /*3a20*/  F2FP.F16.F32.PACK_AB R64, R175, R172 ;  /* 0x000000acaf40723e */ /* 0x000fe200000000ff */
[----:B------:R-:W-:Y:S01]  /*3a30*/  FADD R175, R172, R175 ;  /* 0x000000afacaf7221 */ /* 0x000fe20000000000 */
[----:B------:R2:W2:Y:S01]  /*3a40*/  MUFU.EX2 R181, R153 ;  /* 0x0000009900b57308 */ /* 0x0004a20000000800 */
[----:B----4-:R-:W-:Y:S01]  /*3a50*/  @!P0 FMUL R162, R162, R162 ;  /* 0x000000a2a2a28220 */ /* 0x010fe20000400000 */
[----:B------:R-:W-:Y:S01]  /*3a60*/  FSETP.GEU.AND P0, PT, R136, -126, PT ;  /* 0xc2fc00008800780b */ /* 0x000fe20003f0e000 */
[----:B------:R-:W-:Y:S01]  /*3a70*/  @!P2 FMUL R142, R142, 0.5 ;  /* 0x3f0000008e8ea820 */ /* 0x000fe20000400000 */
[----:B------:R-:W-:Y:S01]  /*3a80*/  FADD R148, R148, R175 ;  /* 0x000000af94947221 */ /* 0x000fe20000000000 */
[----:B------:R-:W-:-:S03]  /*3a90*/  FADD R174, R151, R174 ;  /* 0x000000ae97ae7221 */ /* 0x000fc60000000000 */
[----:B------:R-:W4:Y:S01]  /*3aa0*/  MUFU.EX2 R177, R143 ;  /* 0x0000008f00b17308 */ /* 0x000f220000000800 */
[----:B-----5:R-:W-:Y:S01]  /*3ab0*/  @!P6 FMUL R173, R173, R173 ;  /* 0x000000adadade220 */ /* 0x020fe20000400000 */
[----:B------:R-:W-:Y:S01]  /*3ac0*/  FSETP.GEU.AND P6, PT, R150, -126, PT ;  /* 0xc2fc00009600780b */ /* 0x000fe20003fce000 */
[----:B------:R-:W-:Y:S01]  /*3ad0*/  @!P1 FMUL R155, R155, 0.5 ;  /* 0x3f0000009b9b9820 */ /* 0x000fe20000400000 */
[----:B--2---:R-:W-:Y:S02]  /*3ae0*/  LDSM.16.MT88.2 R152, [R6+0x3080] ;  /* 0x003080000698783b */ /* 0x004fe40000004100 */
[----:B------:R-:W-:Y:S01]  /*3af0*/  F2FP.F16.F32.PACK_AB R66, R173, R162 ;  /* 0x000000a2ad42723e */ /* 0x000fe200000000ff */
[----:B------:R-:W-:Y:S01]  /*3b00*/  @!P0 FMUL R136, R136, 0.5 ;  /* 0x3f00000088888820 */ /* 0x000fe20000400000 */
[----:B------:R-:W2:Y:S01]  /*3b10*/  MUFU.EX2 R176, R142 ;  /* 0x0000008e00b07308 */ /* 0x000ea20000000800 */
[----:B------:R-:W-:-:S04]  /*3b20*/  @!P5 FMUL R181, R181, R181 ;  /* 0x000000b5b5b5d220 */ /* 0x000fc80000400000 */
[----:B------:R-:W-:Y:S01]  /*3b30*/  HMMA.16816.F32 R124, R64, R164, R124 ;  /* 0x000000a4407c723c */ /* 0x000fe2000000187c */
[----:B------:R-:W5:Y:S01]  /*3b40*/  LDSM.16.MT88.2 R164, [R13+0x2000] ;  /* 0x002000000da4783b */ /* 0x000f620000004100 */
[----:B------:R-:W-:Y:S01]  /*3b50*/  @!P6 FMUL R150, R150, 0.5 ;  /* 0x3f0000009696e820 */ /* 0x000fe20000400000 */
[----:B------:R1:W0:Y:S01]  /*3b60*/  MUFU.EX2 R183, R155 ;  /* 0x0000009b00b77308 */ /* 0x0002220000000800 */
[----:B----4-:R-:W-:-:S04]  /*3b70*/  @!P3 FMUL R177, R177, R177 ;  /* 0x000000b1b1b1b220 */ /* 0x010fc80000400000 */
[C---:B---3--:R-:W-:Y:S01]  /*3b80*/  HMMA.16816.F32 R112, R64.reuse, R158, R112 ;  /* 0x0000009e4070723c */ /* 0x048fe20000001870 */
[----:B------:R-:W-:Y:S02]  /*3b90*/  LDSM.16.MT88.2 R158, [R14+0x2000] ;  /* 0x002000000e9e783b */ /* 0x000fe40000004100 */
[----:B------:R3:W4:Y:S01]  /*3ba0*/  MUFU.EX2 R140, R150 ;  /* 0x00000096008c7308 */ /* 0x0007220000000800 */
[----:B--2---:R-:W-:Y:S01]  /*3bb0*/  @!P2 FMUL R176, R176, R176 ;  /* 0x000000b0b0b0a220 */ /* 0x004fe20000400000 */
[----:B-1----:R-:W-:Y:S03]  /*3bc0*/  LDSM.16.MT88.2 R154, [R13+0x3000] ;  /* 0x003000000d9a783b */ /* 0x002fe60000004100 */
[----:B------:R-:W-:Y:S01]  /*3bd0*/  HMMA.16816.F32 R100, R64, R56, R100 ;  /* 0x000000384064723c */ /* 0x000fe20000001864 */
[----:B------:R-:W1:Y:S01]  /*3be0*/  LDSM.16.MT88.2 R56, [R15+0x2000] ;  /* 0x002000000f38783b */ /* 0x000e620000004100 */
[----:B0-----:R-:W-:-:S03]  /*3bf0*/  @!P1 FMUL R183, R183, R183 ;  /* 0x000000b7b7b79220 */ /* 0x001fc60000400000 */
[----:B---3--:R-:W-:Y:S03]  /*3c00*/  LDSM.16.MT88.2 R150, [R14+0x3000] ;  /* 0x003000000e96783b */ /* 0x008fe60000004100 */
[----:B------:R-:W-:Y:S01]  /*3c10*/  HMMA.16816.F32 R96, R64, R58, R96 ;  /* 0x0000003a4060723c */ /* 0x000fe20000001860 */
[----:B------:R-:W0:Y:S01]  /*3c20*/  LDSM.16.MT88.2 R58, [R16+0x2000] ;  /* 0x00200000103a783b */ /* 0x000e220000004100 */
[----:B------:R-:W-:Y:S01]  /*3c30*/  FADD R142, R176, R183 ;  /* 0x000000b7b08e7221 */ /* 0x000fe20000000000 */
[----:B----4-:R-:W-:Y:S01]  /*3c40*/  @!P6 FMUL R140, R140, R140 ;  /* 0x0000008c8c8ce220 */ /* 0x010fe20000400000 */
[----:B------:R-:W-:-:S04]  /*3c50*/  FSETP.GEU.AND P6, PT, R141, -126, PT ;  /* 0xc2fc00008d00780b */ /* 0x000fc80003fce000 */
[C---:B------:R-:W-:Y:S01]  /*3c60*/  HMMA.16816.F32 R108, R64.reuse, R156, R108 ;  /* 0x0000009c406c723c */ /* 0x040fe2000000186c */
[----:B------:R-:W2:Y:S07]  /*3c70*/  LDSM.16.MT88.2 R156, [R6+0x2080] ;  /* 0x00208000069c783b */ /* 0x000eae0000004100 */
[----:B------:R-:W-:Y:S01]  /*3c80*/  HMMA.16816.F32 R116, R64, R166, R116 ;  /* 0x000000a64074723c */ /* 0x000fe20000001874 */
[----:B------:R-:W-:Y:S01]  /*3c90*/  LDSM.16.MT88.2 R166, [R8+0x3000] ;  /* 0x0030000008a6783b */ /* 0x000fe20000004100 */
[----:B------:R-:W-:-:S04]  /*3ca0*/  @!P6 FMUL R141, R141, 0.5 ;  /* 0x3f0000008d8de820 */ /* 0x000fc80000400000 */
[----:B------:R3:W4:Y:S02]  /*3cb0*/  MUFU.EX2 R175, R141 ;  /* 0x0000008d00af7308 */ /* 0x0007240000000800 */
[----:B------:R-:W-:Y:S01]  /*3cc0*/  HMMA.16816.F32 R104, R64, R168, R104 ;  /* 0x000000a84068723c */ /* 0x000fe20000001868 */
[----:B------:R-:W-:Y:S01]  /*3cd0*/  LDSM.16.MT88.2 R168, [R7+0x3000] ;  /* 0x0030000007a8783b */ /* 0x000fe20000004100 */
[----:B---3--:R-:W-:-:S06]  /*3ce0*/  FADD R141, R140, R181 ;  /* 0x000000b58c8d7221 */ /* 0x008fcc0000000000 */
[----:B-----5:R-:W-:Y:S01]  /*3cf0*/  HMMA.16816.F32 R92, R64, R164, R92 ;  /* 0x000000a4405c723c */ /* 0x020fe2000000185c */
[----:B------:R-:W-:Y:S01]  /*3d00*/  LDSM.16.MT88.2 R164, [R9+0x3000] ;  /* 0x0030000009a4783b */ /* 0x000fe20000004100 */
[----:B------:R-:W-:Y:S01]  /*3d10*/  FADD R141, R174, R141 ;  /* 0x0000008dae8d7221 */ /* 0x000fe20000000000 */
[----:B----4-:R-:W-:-:S05]  /*3d20*/  @!P6 FMUL R175, R175, R175 ;  /* 0x000000afafafe220 */ /* 0x010fca0000400000 */
[C---:B-1----:R-:W-:Y:S01]  /*3d30*/  HMMA.16816.F32 R80, R64.reuse, R56, R80 ;  /* 0x000000384050723c */ /* 0x042fe20000001850 */
[----:B------:R-:W1:Y:S01]  /*3d40*/  MUFU.EX2 R56, R138 ;  /* 0x0000008a00387308 */ /* 0x000e620000000800 */
[----:B------:R-:W-:Y:S01]  /*3d50*/  FADD R57, R162, R173 ;  /* 0x000000ada2397221 */ /* 0x000fe20000000000 */
[----:B------:R-:W-:Y:S01]  /*3d60*/  FADD R160, R141, R142 ;  /* 0x0000008e8da07221 */ /* 0x000fe20000000000 */
[----:B------:R-:W3:Y:S02]  /*3d70*/  LDSM.16.MT88.2 R172, [R20+0x2000] ;  /* 0x0020000014ac783b */ /* 0x000ee40000004100 */
[----:B------:R-:W-:Y:S02]  /*3d80*/  FADD R57, R148, R57 ;  /* 0x0000003994397221 */ /* 0x000fe40000000000 */
[C---:B0-----:R-:W-:Y:S01]  /*3d90*/  HMMA.16816.F32 R120, R64.reuse, R58, R120 ;  /* 0x0000003a4078723c */ /* 0x041fe20000001878 */
[----:B------:R0:W4:Y:S01]  /*3da0*/  MUFU.EX2 R138, R136 ;  /* 0x00000088008a7308 */ /* 0x0001220000000800 */
[----:B------:R-:W5:Y:S04]  /*3db0*/  LDSM.16.MT88.2 R58, [R19+0x2000] ;  /* 0x00200000133a783b */ /* 0x000f680000004100 */
[----:B------:R-:W-:Y:S02]  /*3dc0*/  LDSM.16.MT88.2 R162, [R10+0x3000] ;  /* 0x003000000aa2783b */ /* 0x000fe40000004100 */
[C---:B--2---:R-:W-:Y:S01]  /*3dd0*/  HMMA.16816.F32 R88, R64.reuse, R156, R88 ;  /* 0x0000009c4058723c */ /* 0x044fe20000001858 */
[----:B-1----:R-:W-:Y:S01]  /*3de0*/  @!P4 FMUL R56, R56, R56 ;  /* 0x000000383838c220 */ /* 0x002fe20000400000 */
[----:B------:R-:W-:Y:S03]  /*3df0*/  LDSM.16.MT88.2 R156, [R12+0x3000] ;  /* 0x003000000c9c783b */ /* 0x000fe60000004100 */
[----:B0-----:R-:W-:Y:S01]  /*3e00*/  FADD R136, R56, R177 ;  /* 0x000000b138887221 */ /* 0x001fe20000000000 */
[----:B------:R-:W-:Y:S02]  /*3e10*/  LDSM.16.MT88.2 R148, [R15+0x3000] ;  /* 0x003000000f94783b */ /* 0x000fe40000004100 */
[C---:B------:R-:W-:Y:S01]  /*3e20*/  HMMA.16816.F32 R84, R64.reuse, R158, R84 ;  /* 0x0000009e4054723c */ /* 0x040fe20000001854 */
[----:B------:R-:W-:Y:S01]  /*3e30*/  F2FP.F16.F32.PACK_AB R56, R177, R56 ;  /* 0x00000038b138723e */ /* 0x000fe200000000ff */
[----:B----4-:R-:W-:Y:S01]  /*3e40*/  @!P0 FMUL R138, R138, R138 ;  /* 0x0000008a8a8a8220 */ /* 0x010fe20000400000 */
[----:B------:R-:W-:Y:S01]  /*3e50*/  FADD R136, R57, R136 ;  /* 0x0000008839887221 */ /* 0x000fe20000000000 */
[----:B------:R-:W-:Y:S01]  /*3e60*/  F2FP.F16.F32.PACK_AB R57, R181, R140 ;  /* 0x0000008cb539723e */ /* 0x000fe200000000ff */
[----:B------:R-:W-:Y:S01]  /*3e70*/  LDSM.16.MT88.2 R158, [R11+0x3000] ;  /* 0x003000000b9e783b */ /* 0x000fe20000004100 */
[----:B------:R-:W-:Y:S01]  /*3e80*/  FADD R143, R138, R175 ;  /* 0x000000af8a8f7221 */ /* 0x000fe20000000000 */
[----:B------:R-:W-:Y:S01]  /*3e90*/  ISETP.LE.AND P0, PT, R5, UR4, PT ;  /* 0x0000000405007c0c */ /* 0x000fe2000bf03270 */
[----:B------:R-:W-:Y:S01]  /*3ea0*/  HMMA.16816.F32 R76, R64, R144, R76 ;  /* 0x00000090404c723c */ /* 0x000fe2000000184c */
[----:B------:R-:W0:Y:S01]  /*3eb0*/  SHFL.BFLY PT, R181, R160, 0x1, 0x1f ;  /* 0x0c201f00a0b57f89 */ /* 0x000e2200000e0000 */
[----:B------:R-:W-:-:S03]  /*3ec0*/  FADD R136, R136, R143 ;  /* 0x0000008f88887221 */ /* 0x000fc60000000000 */
[----:B------:R-:W-:Y:S03]  /*3ed0*/  LDSM.16.MT88.2 R144, [R16+0x3000] ;  /* 0x003000001090783b */ /* 0x000fe60000004100 */
[C---:B------:R-:W-:Y:S01]  /*3ee0*/  HMMA.16816.F32 R72, R64.reuse, R146, R72 ;  /* 0x000000924048723c */ /* 0x040fe20000001848 */
[----:B------:R-:W1:Y:S04]  /*3ef0*/  SHFL.BFLY PT, R179, R136, 0x1, 0x1f ;  /* 0x0c201f0088b37f89 */ /* 0x000e6800000e0000 */
[----:B------:R-:W-:Y:S03]  /*3f00*/  LDSM.16.MT88.2 R146, [R17+0x3000] ;  /* 0x003000001192783b */ /* 0x000fe60000004100 */
[C---:B---3--:R-:W-:Y:S01]  /*3f10*/  HMMA.16816.F32 R60, R64.reuse, R172, R60 ;  /* 0x000000ac403c723c */ /* 0x048fe2000000183c */
[----:B------:R-:W-:Y:S04]  /*3f20*/  LDSM.16.MT88.2 R142, [R18+0x3000] ;  /* 0x00300000128e783b */ /* 0x000fe80000004100 */
[----:B------:R-:W-:Y:S03]  /*3f30*/  LDSM.16.MT88.2 R140, [R19+0x3000] ;  /* 0x00300000138c783b */ /* 0x000fe60000004100 */
[----:B-----5:R-:W-:Y:S01]  /*3f40*/  HMMA.16816.F32 R68, R64, R58, R68 ;  /* 0x0000003a4044723c */ /* 0x020fe20000001844 */
[----:B------:R-:W-:Y:S01]  /*3f50*/  LDSM.16.MT88.2 R64, [R20+0x3000] ;  /* 0x003000001440783b */ /* 0x000fe20000004100 */
[----:B0-----:R-:W-:Y:S01]  /*3f60*/  FADD R181, R160, R181 ;  /* 0x000000b5a0b57221 */ /* 0x001fe20000000000 */
[----:B------:R-:W-:-:S02]  /*3f70*/  F2FP.F16.F32.PACK_AB R59, R183, R176 ;  /* 0x000000b0b73b723e */ /* 0x000fc400000000ff */
[----:B------:R-:W-:Y:S01]  /*3f80*/  F2FP.F16.F32.PACK_AB R58, R175, R138 ;  /* 0x0000008aaf3a723e */ /* 0x000fe200000000ff */
[----:B-1----:R-:W-:Y:S02]  /*3f90*/  FADD R179, R136, R179 ;  /* 0x000000b388b37221 */ /* 0x002fe40000000000 */
[----:B------:R-:W0:Y:S04]  /*3fa0*/  SHFL.BFLY PT, R136, R181, 0x2, 0x1f ;  /* 0x0c401f00b5887f89 */ /* 0x000e2800000e0000 */
[C---:B------:R-:W-:Y:S01]  /*3fb0*/  HMMA.16816.F32 R124, R56.reuse, R170, R124 ;  /* 0x000000aa387c723c */ /* 0x040fe2000000187c */
[----:B------:R-:W1:Y:S07]  /*3fc0*/  SHFL.BFLY PT, R66, R179, 0x2, 0x1f ;  /* 0x0c401f00b3427f89 */ /* 0x000e6e00000e0000 */
[C---:B------:R-:W-:Y:S08]  /*3fd0*/  HMMA.16816.F32 R116, R56.reuse, R168, R116 ;  /* 0x000000a83874723c */ /* 0x040ff00000001874 */
[----:B------:R-:W-:Y:S01]  /*3fe0*/  HMMA.16816.F32 R112, R56, R166, R112 ;  /* 0x000000a63870723c */ /* 0x000fe20000001870 */
[----:B0-----:R-:W-:-:S07]  /*3ff0*/  FADD R136, R181, R136 ;  /* 0x00000088b5887221 */ /* 0x001fce0000000000 */
[----:B------:R-:W-:Y:S01]  /*4000*/  HMMA.16816.F32 R108, R56, R164, R108 ;  /* 0x000000a4386c723c */ /* 0x000fe2000000186c */
[----:B-1----:R-:W-:Y:S01]  /*4010*/  FADD R66, R179, R66 ;  /* 0x00000042b3427221 */ /* 0x002fe20000000000 */
[----:B------:R-:W-:-:S03]  /*4020*/  FFMA R128, R137, R128, R136 ;  /* 0x0000008089807223 */ /* 0x000fc60000000088 */
[----:B------:R-:W-:-:S03]  /*4030*/  FFMA R130, R139, R130, R66 ;  /* 0x000000828b827223 */ /* 0x000fc60000000042 */
        /* <DEDUP_REMOVED lines=12> */
[----:B------:R-:W-:Y:S06]  /*4100*/  BAR.SYNC.DEFER_BLOCKING 0x0 ;  /* 0x0000000000007b1d */ /* 0x000fec0000010000 */
[----:B------:R-:W-:-:S13]  /*4110*/  @!P0 BRA `(.L_x_109) ;  /* 0xffffffc800688947 */ /* 0x000fda000383ffff */
.L_x_90:
[C---:B------:R-:W-:Y:S01]  /*4120*/  IADD3 R4, PT, PT, R130.reuse, 0x1800000, RZ ;  /* 0x0180000082047810 */ /* 0x040fe20007ffe0ff */
[----:B------:R-:W-:Y:S01]  /*4130*/  BSSY.RECONVERGENT B0, `(.L_x_110) ;  /* 0x000000d000007945 */ /* 0x000fe20003800200 */
[----:B------:R-:W-:Y:S02]  /*4140*/  FSETP.GT.AND P3, PT, R130, RZ, PT ;  /* 0x000000ff8200720b */ /* 0x000fe40003f64000 */
[----:B------:R-:W-:-:S04]  /*4150*/  LOP3.LUT R4, R4, 0x7f800000, RZ, 0xc0, !PT ;  /* 0x7f80000004047812 */ /* 0x000fc800078ec0ff */
[----:B------:R-:W-:-:S13]  /*4160*/  ISETP.GT.U32.AND P0, PT, R4, 0x1ffffff, PT ;  /* 0x01ffffff0400780c */ /* 0x000fda0003f04070 */
[----:B------:R-:W-:Y:S05]  /*4170*/  @P0 BRA `(.L_x_111) ;  /* 0x0000000000100947 */ /* 0x000fea0003800000 */
[----:B------:R-:W-:-:S07]  /*4180*/  MOV R9, 0x41a0 ;  /* 0x000041a000097802 */ /* 0x000fce0000000f00 */
[----:B-----5:R-:W-:Y:S05]  /*4190*/  CALL.REL.NOINC `($__internal_2_$__cuda_sm20_rcp_rn_f32_slowpath) ;  /* 0x0000001000287944 */ /* 0x020fea0003c00000 */
[----:B------:R-:W-:Y:S01]  /*41a0*/  IMAD.MOV.U32 R4, RZ, RZ, R6 ;  /* 0x000000ffff047224 */ /* 0x000fe200078e0006 */
[----:B------:R-:W-:Y:S06]  /*41b0*/  BRA `(.L_x_112) ;  /* 0x0000000000107947 */ /* 0x000fec0003800000 */
.L_x_111:
[----:B------:R-:W0:Y:S02]  /*41c0*/  MUFU.RCP R5, R130 ;  /* 0x0000008200057308 */ /* 0x000e240000001000 */
[----:B0-----:R-:W-:-:S04]  /*41d0*/  FFMA R4, R5, R130, -1 ;  /* 0xbf80000005047423 */ /* 0x001fc80000000082 */
[----:B------:R-:W-:-:S04]  /*41e0*/  FADD.FTZ R4, -R4, -RZ ;  /* 0x800000ff04047221 */ /* 0x000fc80000010100 */
[----:B------:R-:W-:-:S07]  /*41f0*/  FFMA R4, R5, R4, R5 ;  /* 0x0000000405047223 */ /* 0x000fce0000000005 */
.L_x_112:
[----:B------:R-:W-:Y:S05]  /*4200*/  BSYNC.RECONVERGENT B0 ;  /* 0x0000000000007941 */ /* 0x000fea0003800200 */
.L_x_110:
[C---:B------:R-:W-:Y:S01]  /*4210*/  IADD3 R5, PT, PT, R128.reuse, 0x1800000, RZ ;  /* 0x0180000080057810 */ /* 0x040fe20007ffe0ff */
[----:B------:R-:W-:Y:S01]  /*4220*/  BSSY.RECONVERGENT B0, `(.L_x_113) ;  /* 0x000000f000007945 */ /* 0x000fe20003800200 */
[----:B------:R-:W-:Y:S02]  /*4230*/  FSETP.GT.AND P4, PT, R128, RZ, PT ;  /* 0x000000ff8000720b */ /* 0x000fe40003f84000 */
[----:B------:R-:W-:Y:S02]  /*4240*/  LOP3.LUT R5, R5, 0x7f800000, RZ, 0xc0, !PT ;  /* 0x7f80000005057812 */ /* 0x000fe400078ec0ff */
[----:B------:R-:W-:Y:S02]  /*4250*/  FSEL R10, R4, RZ, P3 ;  /* 0x000000ff040a7208 */ /* 0x000fe40001800000 */
[----:B------:R-:W-:-:S13]  /*4260*/  ISETP.GT.U32.AND P0, PT, R5, 0x1ffffff, PT ;  /* 0x01ffffff0500780c */ /* 0x000fda0003f04070 */
[----:B------:R-:W-:Y:S05]  /*4270*/  @P0 BRA `(.L_x_114) ;  /* 0x0000000000140947 */ /* 0x000fea0003800000 */
[----:B------:R-:W-:Y:S01]  /*4280*/  IMAD.MOV.U32 R130, RZ, RZ, R128 ;  /* 0x000000ffff827224 */ /* 0x000fe200078e0080 */
[----:B------:R-:W-:-:S07]  /*4290*/  MOV R9, 0x42b0 ;  /* 0x000042b000097802 */ /* 0x000fce0000000f00 */
[----:B-----5:R-:W-:Y:S05]  /*42a0*/  CALL.REL.NOINC `($__internal_2_$__cuda_sm20_rcp_rn_f32_slowpath) ;  /* 0x0000000c00e47944 */ /* 0x020fea0003c00000 */
[----:B------:R-:W-:Y:S01]  /*42b0*/  MOV R4, R6 ;  /* 0x0000000600047202 */ /* 0x000fe20000000f00 */
[----:B------:R-:W-:Y:S06]  /*42c0*/  BRA `(.L_x_115) ;  /* 0x0000000000107947 */ /* 0x000fec0003800000 */
.L_x_114:
[----:B------:R-:W0:Y:S02]  /*42d0*/  MUFU.RCP R5, R128 ;  /* 0x0000008000057308 */ /* 0x000e240000001000 */
[----:B0-----:R-:W-:-:S04]  /*42e0*/  FFMA R4, R5, R128, -1 ;  /* 0xbf80000005047423 */ /* 0x001fc80000000080 */
[----:B------:R-:W-:-:S04]  /*42f0*/  FADD.FTZ R4, -R4, -RZ ;  /* 0x800000ff04047221 */ /* 0x000fc80000010100 */
[----:B------:R-:W-:-:S07]  /*4300*/  FFMA R4, R5, R4, R5 ;  /* 0x0000000405047223 */ /* 0x000fce0000000005 */
.L_x_115:
[----:B------:R-:W-:Y:S05]  /*4310*/  BSYNC.RECONVERGENT B0 ;  /* 0x0000000000007941 */ /* 0x000fea0003800200 */
.L_x_113:
[----:B------:R-:W0:Y:S01]  /*4320*/  S2UR UR5, SR_CgaCtaId ;  /* 0x00000000000579c3 */ /* 0x000e220000008800 */
[----:B------:R-:W-:Y:S01]  /*4330*/  FSEL R4, R4, RZ, P4 ;  /* 0x000000ff04047208 */ /* 0x000fe20002000000 */
[----:B------:R-:W-:Y:S01]  /*4340*/  IMAD.IADD R161, R161, 0x1, R134 ;  /* 0x00000001a1a17824 */ /* 0x000fe200078e0286 */
[----:B------:R-:W-:Y:S01]  /*4350*/  UMOV UR4, 0x400 ;  /* 0x0000040000047882 */ /* 0x000fe20000000000 */
        /* <DEDUP_REMOVED lines=20> */
[----:B0-----:R-:W-:Y:S01]  /*44a0*/  ULEA UR4, UR5, UR4, 0x18 ;  /* 0x0000000405047291 */ /* 0x001fe2000f8ec0ff */
        /* <DEDUP_REMOVED lines=47> */
[----:B------:R-:W-:Y:S01]  /*47a0*/  IMAD.SHL.U32 R0, R0, 0x2000, RZ ;  /* 0x0000200000007824 */ /* 0x000fe200078e00ff */
        /* <DEDUP_REMOVED lines=28> */
[----:B------:R-:W-:Y:S02]  /*4970*/  LEA R5, R5, UR4, 0x1 ;  /* 0x0000000405057c11 */ /* 0x000fe4000f8e08ff */
[----:B------:R-:W-:Y:S02]  /*4980*/  F2FP.F16.F32.PACK_AB R78, R79, R78 ;  /* 0x0000004e4f4e723e */ /* 0x000fe400000000ff */
[----:B------:R-:W-:Y:S01]  /*4990*/  F2FP.F16.F32.PACK_AB R74, R75, R74 ;  /* 0x0000004a4b4a723e */ /* 0x000fe200000000ff */
[----:B------:R-:W-:Y:S01]  /*49a0*/  STS [R5], R124 ;  /* 0x0000007c05007388 */ /* 0x000fe20000000800 */
[----:B------:R-:W-:Y:S02]  /*49b0*/  F2FP.F16.F32.PACK_AB R70, R71, R70 ;  /* 0x000000464746723e */ /* 0x000fe400000000ff */
[----:B------:R-:W-:Y:S01]  /*49c0*/  F2FP.F16.F32.PACK_AB R58, R59, R58 ;  /* 0x0000003a3b3a723e */ /* 0x000fe200000000ff */
[----:B------:R-:W-:Y:S01]  /*49d0*/  STS [R5+0x800], R126 ;  /* 0x0008007e05007388 */ /* 0x000fe20000000800 */
[----:B------:R-:W-:-:S02]  /*49e0*/  SHF.R.U32.HI R2, RZ, 0x4, R2 ;  /* 0x00000004ff027819 */ /* 0x000fc40000011602 */
[----:B------:R-:W-:Y:S01]  /*49f0*/  IADD3 R133, P0, PT, R133, R0, RZ ;  /* 0x0000000085857210 */ /* 0x000fe20007f1e0ff */
[----:B------:R-:W-:Y:S01]  /*4a00*/  STS [R5+0x10], R116 ;  /* 0x0000107405007388 */ /* 0x000fe20000000800 */
[----:B------:R-:W-:Y:S01]  /*4a10*/  LEA R131, R2, R131, 0x7 ;  /* 0x0000008302837211 */ /* 0x000fe200078e38ff */
[----:B------:R-:W-:Y:S01]  /*4a20*/  IMAD.IADD R135, R135, 0x1, R2 ;  /* 0x0000000187877824 */ /* 0x000fe200078e0202 */
[----:B------:R-:W-:Y:S01]  /*4a30*/  LEA.HI.X.SX32 R12, R0, R3, 0x1, P0 ;  /* 0x00000003000c7211 */ /* 0x000fe200000f0eff */
[----:B------:R-:W-:Y:S01]  /*4a40*/  STS [R5+0x810], R118 ;  /* 0x0008107605007388 */ /* 0x000fe20000000800 */
[----:B------:R-:W-:Y:S01]  /*4a50*/  LEA R4, R131, UR4, 0x1 ;  /* 0x0000000483047c11 */ /* 0x000fe2000f8e08ff */
[C---:B------:R-:W-:Y:S01]  /*4a60*/  VIADD R0, R135.reuse, 0x10 ;  /* 0x0000001087007836 */ /* 0x040fe20000000000 */
[C---:B0-----:R-:W-:Y:S01]  /*4a70*/  ISETP.GE.AND P6, PT, R135.reuse, UR5, PT ;  /* 0x0000000587007c0c */ /* 0x041fe2000bfc6270 */
[----:B------:R-:W-:Y:S01]  /*4a80*/  STS [R5+0x20], R112 ;  /* 0x0000207005007388 */ /* 0x000fe20000000800 */
[C---:B------:R-:W-:Y:S01]  /*4a90*/  IADD3 R2, PT, PT, R135.reuse, 0x8, RZ ;  /* 0x0000000887027810 */ /* 0x040fe20007ffe0ff */
[----:B------:R-:W-:Y:S01]  /*4aa0*/  VIADD R7, R135, 0x28 ;  /* 0x0000002887077836 */ /* 0x000fe20000000000 */
[----:B------:R-:W-:Y:S01]  /*4ab0*/  ISETP.GE.AND P4, PT, R0, UR5, PT ;  /* 0x0000000500007c0c */ /* 0x000fe2000bf86270 */
[----:B------:R-:W-:Y:S01]  /*4ac0*/  STS [R5+0x820], R114 ;  /* 0x0008207205007388 */ /* 0x000fe20000000800 */
[----:B------:R-:W-:-:S02]  /*4ad0*/  ISETP.GE.AND P5, PT, R2, UR5, PT ;  /* 0x0000000502007c0c */ /* 0x000fc4000bfa6270 */
[----:B------:R-:W-:Y:S01]  /*4ae0*/  IADD3 R3, PT, PT, R135, 0x18, RZ ;  /* 0x0000001887037810 */ /* 0x000fe20007ffe0ff */
[----:B------:R-:W-:Y:S01]  /*4af0*/  STS [R5+0x30], R108 ;  /* 0x0000306c05007388 */ /* 0x000fe20000000800 */
[----:B------:R-:W-:Y:S02]  /*4b00*/  ISETP.GE.AND P1, PT, R7, UR5, PT ;  /* 0x0000000507007c0c */ /* 0x000fe4000bf26270 */
[----:B------:R-:W-:Y:S01]  /*4b10*/  ISETP.GE.AND P3, PT, R3, UR5, PT ;  /* 0x0000000503007c0c */ /* 0x000fe2000bf66270 */
[----:B------:R-:W-:Y:S01]  /*4b20*/  STS [R5+0x830], R110 ;  /* 0x0008306e05007388 */ /* 0x000fe20000000800 */
[----:B------:R-:W0:Y:S01]  /*4b30*/  @!P6 LDC.64 R14, c[0x0][0x398] ;  /* 0x0000e600ff0eeb82 */ /* 0x000e220000000a00 */
[----:B------:R-:W-:Y:S02]  /*4b40*/  @!P6 IADD3 R6, P0, PT, R131, R133, RZ ;  /* 0x000000858306e210 */ /* 0x000fe40007f1e0ff */
[----:B------:R-:W-:Y:S03]  /*4b50*/  STS [R5+0x40], R104 ;  /* 0x0000406805007388 */ /* 0x000fe60000000800 */
[----:B------:R-:W-:Y:S01]  /*4b60*/  @!P6 IMAD.X R0, RZ, RZ, R12, P0 ;  /* 0x000000ffff00e224 */ /* 0x000fe200000e060c */
[----:B------:R-:W-:Y:S04]  /*4b70*/  STS [R5+0x840], R106 ;  /* 0x0008406a05007388 */ /* 0x000fe80000000800 */
[----:B------:R-:W-:Y:S04]  /*4b80*/  STS [R5+0x50], R100 ;  /* 0x0000506405007388 */ /* 0x000fe80000000800 */
[----:B------:R-:W-:Y:S04]  /*4b90*/  STS [R5+0x850], R102 ;  /* 0x0008506605007388 */ /* 0x000fe80000000800 */
[----:B------:R-:W-:Y:S04]  /*4ba0*/  STS [R5+0x60], R96 ;  /* 0x0000606005007388 */ /* 0x000fe80000000800 */
[----:B------:R-:W-:Y:S01]  /*4bb0*/  STS [R5+0x860], R98 ;  /* 0x0008606205007388 */ /* 0x000fe20000000800 */
[----:B0-----:R-:W-:-:S03]  /*4bc0*/  @!P6 LEA R2, P0, R6, R14, 0x1 ;  /* 0x0000000e0602e211 */ /* 0x001fc600078008ff */
[----:B------:R-:W-:Y:S01]  /*4bd0*/  STS [R5+0x70], R92 ;  /* 0x0000705c05007388 */ /* 0x000fe20000000800 */
[----:B------:R-:W-:Y:S02]  /*4be0*/  @!P6 LEA.HI.X R3, R6, R15, R0, 0x1, P0 ;  /* 0x0000000f0603e211 */ /* 0x000fe400000f0c00 */
[C---:B------:R-:W-:Y:S01]  /*4bf0*/  IADD3 R0, PT, PT, R135.reuse, 0x30, RZ ;  /* 0x0000003087007810 */ /* 0x040fe20007ffe0ff */
        /* <DEDUP_REMOVED lines=19> */
[C---:B0-----:R-:W-:Y:S01]  /*4d30*/  IADD3 R5, PT, PT, R135.reuse, 0x20, RZ ;  /* 0x0000002087057810 */ /* 0x041fe20007ffe0ff */
[----:B------:R-:W-:-:S03]  /*4d40*/  VIADD R135, R135, 0x38 ;  /* 0x0000003887877836 */ /* 0x000fc60000000000 */
        /* <DEDUP_REMOVED lines=13> */
.L_x_117:
[----:B------:R-:W-:Y:S05]  /*4e20*/  BSYNC.RECONVERGENT B0 ;  /* 0x0000000000007941 */ /* 0x000fea0003800200 */
.L_x_116:
        /* <DEDUP_REMOVED lines=10> */
.L_x_119:
[----:B------:R-:W-:Y:S05]  /*4ed0*/  BSYNC.RECONVERGENT B0 ;  /* 0x0000000000007941 */ /* 0x000fea0003800200 */
.L_x_118:
        /* <DEDUP_REMOVED lines=10> */
.L_x_121:
[----:B------:R-:W-:Y:S05]  /*4f80*/  BSYNC.RECONVERGENT B0 ;  /* 0x0000000000007941 */ /* 0x000fea0003800200 */
.L_x_120:
[----:B------:R-:W-:Y:S04]  /*4f90*/  BSSY.RECONVERGENT B0, `(.L_x_122) ;  /* 0x000000a000007945 */ /* 0x000fe80003800200 */
[----:B------:R-:W-:Y:S05]  /*4fa0*/  @P2 BRA `(.L_x_123) ;  /* 0x0000000000202947 */ /* 0x000fea0003800000 */
[----:B0123--:R-:W0:Y:S01]  /*4fb0*/  LDS.128 R8, [R4+0x2000] ;  /* 0x0020000004087984 */ /* 0x00fe220000000c00 */
[----:B------:R-:W1:Y:S01]  /*4fc0*/  LDCU.64 UR6, c[0x0][0x398] ;  /* 0x00007300ff0677ac */ /* 0x000e620008000a00 */
[----:B------:R-:W-:-:S04]  /*4fd0*/  LOP3.LUT R0, R131, 0x1000, RZ, 0xfc, !PT ;  /* 0x0000100083007812 */ /* 0x000fc800078efcff */
[----:B------:R-:W-:-:S05]  /*4fe0*/  IADD3 R0, P2, PT, R0, R133, RZ ;  /* 0x0000008500007210 */ /* 0x000fca0007f5e0ff */
[----:B------:R-:W-:Y:S01]  /*4ff0*/  IMAD.X R3, RZ, RZ, R12, P2 ;  /* 0x000000ffff037224 */ /* 0x000fe200010e060c */
[----:B-1----:R-:W-:-:S04]  /*5000*/  LEA R2, P2, R0, UR6, 0x1 ;  /* 0x0000000600027c11 */ /* 0x002fc8000f8408ff */
[----:B------:R-:W-:-:S05]  /*5010*/  LEA.HI.X R3, R0, UR7, R3, 0x1, P2 ;  /* 0x0000000700037c11 */ /* 0x000fca00090f0c03 */
[----:B0-----:R4:W-:Y:S04]  /*5020*/  STG.E.128 desc[UR8][R2.64], R8 ;  /* 0x0000000802007986 */ /* 0x0019e8000c101d08 */
.L_x_123:
[----:B------:R-:W-:Y:S05]  /*5030*/  BSYNC.RECONVERGENT B0 ;  /* 0x0000000000007941 */ /* 0x000fea0003800200 */
.L_x_122:
        /* <DEDUP_REMOVED lines=10> */
.L_x_125:
[----:B------:R-:W-:Y:S05]  /*50e0*/  BSYNC.RECONVERGENT B0 ;  /* 0x0000000000007941 */ /* 0x000fea0003800200 */
.L_x_124:
        /* <DEDUP_REMOVED lines=10> */
.L_x_127:
[----:B------:R-:W-:Y:S05]  /*5190*/  BSYNC.RECONVERGENT B0 ;  /* 0x0000000000007941 */ /* 0x000fea0003800200 */
.L_x_126:
[----:B------:R-:W-:Y:S05]  /*51a0*/  @P6 EXIT ;  /* 0x000000000000694d */ /* 0x000fea0003800000 */
[----:B------:R-:W0:Y:S01]  /*51b0*/  LDS.128 R4, [R4+0x3800] ;  /* 0x0038000004047984 */ /* 0x000e220000000c00 */
[----:B------:R-:W0:Y:S01]  /*51c0*/  LDCU.64 UR4, c[0x0][0x398] ;  /* 0x00007300ff0477ac */ /* 0x000e220008000a00 */
[----:B------:R-:W-:-:S04]  /*51d0*/  LOP3.LUT R131, R131, 0x1c00, RZ, 0xfc, !PT ;  /* 0x00001c0083837812 */ /* 0x000fc800078efcff */
[----:B------:R-:W-:-:S04]  /*51e0*/  IADD3 R131, P0, PT, R131, R133, RZ ;  /* 0x0000008583837210 */ /* 0x000fc80007f1e0ff */
[----:B------:R-:W-:Y:S02]  /*51f0*/  IADD3.X R0, PT, PT, RZ, R12, RZ, P0, !PT ;  /* 0x0000000cff007210 */ /* 0x000fe400007fe4ff */
[----:B01234-:R-:W-:-:S04]  /*5200*/  LEA R2, P0, R131, UR4, 0x1 ;  /* 0x0000000483027c11 */ /* 0x01ffc8000f8008ff */
[----:B------:R-:W-:-:S05]  /*5210*/  LEA.HI.X R3, R131, UR5, R0, 0x1, P0 ;  /* 0x0000000583037c11 */ /* 0x000fca00080f0c00 */
[----:B------:R-:W-:Y:S01]  /*5220*/  STG.E.128 desc[UR8][R2.64], R4 ;  /* 0x0000000402007986 */ /* 0x000fe2000c101d08 */
[----:B------:R-:W-:Y:S05]  /*5230*/  EXIT ;  /* 0x000000000000794d */ /* 0x000fea0003800000 */
        .weak           $__internal_2_$__cuda_sm20_rcp_rn_f32_slowpath
        .type           $__internal_2_$__cuda_sm20_rcp_rn_f32_slowpath,@function
        .size           $__internal_2_$__cuda_sm20_rcp_rn_f32_slowpath,(.L_x_281 - $__internal_2_$__cuda_sm20_rcp_rn_f32_slowpath)
$__internal_2_$__cuda_sm20_rcp_rn_f32_slowpath:
        /* <DEDUP_REMOVED lines=15> */
.L_x_129:
        /* <DEDUP_REMOVED lines=33> */
.L_x_131:
[----:B------:R0:W1:Y:S02]  /*5540*/  MUFU.RCP R5, R130 ;  /* 0x0000008200057308 */ /* 0x0000640000001000 */
.L_x_130:
[----:B------:R-:W-:Y:S05]  /*5550*/  BSYNC.RECONVERGENT B1 ;  /* 0x0000000000017941 */ /* 0x000fea0003800200 */
.L_x_128:
[----:B-1----:R-:W-:Y:S01]  /*5560*/  IMAD.MOV.U32 R6, RZ, RZ, R5 ;  /* 0x000000ffff067224 */ /* 0x002fe200078e0005 */
[----:B------:R-:W-:Y:S02]  /*5570*/  MOV R4, R9 ;  /* 0x0000000900047202 */ /* 0x000fe40000000f00 */
[----:B------:R-:W-:-:S04]  /*5580*/  MOV R5, 0x0 ;  /* 0x0000000000057802 */ /* 0x000fc80000000f00 */
[----:B0-----:R-:W-:Y:S05]  /*5590*/  RET.REL.NODEC R4 `(_Z18flash_attention_v9ILi64ELi64ELi4ELi128ELb0ELi2ELb0ELb1ELb0ELb0ELb1ELb0EEvPK6__halfS2_S2_PS0_PfS4_ifi) ;  /* 0xffffffa804987950 */ /* 0x001fea0003c3ffff */
.L_x_132:
        /* <DEDUP_REMOVED lines=14> */
.L_x_281:


//--------------------- .text._Z18flash_attention_v9ILi64ELi64ELi4ELi128ELb1ELi2ELb0ELb1ELb1ELb0ELb1ELb0EEvPK6__halfS2_S2_PS0_PfS4_ifi --------------------------
	.section	.text._Z18flash_attention_v9ILi64ELi64ELi4ELi128ELb1ELi2ELb0ELb1ELb1ELb0ELb1ELb0EEvPK6__halfS2_S2_PS0_PfS4_ifi,"ax",@progbits
	.align	128
        .global         _Z18flash_attention_v9ILi64ELi64ELi4ELi128ELb1ELi2ELb0ELb1ELb1ELb0ELb1ELb0EEvPK6__halfS2_S2_PS0_PfS4_ifi
        .type           _Z18flash_attention_v9ILi64ELi64ELi4ELi128ELb1ELi2ELb0ELb1ELb1ELb0ELb1ELb0EEvPK6__halfS2_S2_PS0_PfS4_ifi,@function
        .size           _Z18flash_attention_v9ILi64ELi64ELi4ELi128ELb1ELi2ELb0ELb1ELb1ELb0ELb1ELb0EEvPK6__halfS2_S2_PS0_PfS4_ifi,(.L_x_282 - _Z18flash_attention_v9ILi64ELi64ELi4ELi128ELb1ELi2ELb0ELb1ELb1ELb0ELb1ELb0EEvPK6__halfS2_S2_PS0_PfS4_ifi)
        .other          _Z18flash_attention_v9ILi64ELi64ELi4ELi128ELb1ELi2ELb0ELb1ELb1ELb0ELb1ELb0EEvPK6__halfS2_S2_PS0_PfS4_ifi,@"STO_CUDA_ENTRY STV_DEFAULT"
_Z18flash_attention_v9ILi64ELi64ELi4ELi128ELb1ELi2ELb0ELb1ELb1ELb0ELb1ELb0EEvPK6__halfS2_S2_PS0_PfS4_ifi:
.text._Z18flash_attention_v9ILi64ELi64ELi4ELi128ELb1ELi2ELb0ELb1ELb1ELb0ELb1ELb0EEvPK6__halfS2_S2_PS0_PfS4_ifi:
[----:B------:R-:W-:Y:S08]  /*0000*/  LDC R1, c[0x0][0x37c] ;  /* 0x0000df00ff017b82 */ /* 0x000ff00000000800 */
[----:B------:R-:W0:Y:S01]  /*0010*/  S2UR UR5, SR_CTAID.Y ;  /* 0x00000000000579c3 */ /* 0x000e220000002600 */
[----:B------:R-:W1:Y:S07]  /*0020*/  LDCU UR4, c[0x0][0x374] ;  /* 0x00006e80ff0477ac */ /* 0x000e6e0008000800 */
[----:B------:R-:W2:Y:S01]  /*0030*/  LDC R11, c[0x0][0x3b0] ;  /* 0x0000ec00ff0b7b82 */ /* 0x000ea20000000800 */
[----:B0-----:R-:W-:-:S05]  /*0040*/  LOP3.LUT R161, RZ, UR5, RZ, 0x33, !PT ;  /* 0x00000005ffa17c12 */ /* 0x001fca000f8e33ff */
[----:B-1----:R-:W-:-:S04]  /*0050*/  VIADD R161, R161, UR4 ;  /* 0x00000004a1a17c36 */ /* 0x002fc80008000000 */
[----:B------:R-:W-:-:S05]  /*0060*/  IMAD.SHL.U32 R160, R161, 0x40, RZ ;  /* 0x00000040a1a07824 */ /* 0x000fca00078e00ff */
[----:B--2---:R-:W-:-:S13]  /*0070*/  ISETP.GE.AND P0, PT, R160, R11, PT ;  /* 0x0000000ba000720c */ /* 0x004fda0003f06270 */
[----:B------:R-:W-:Y:S05]  /*0080*/  @P0 EXIT ;  /* 0x000000000000094d */ /* 0x000fea0003800000 */
[----:B------:R-:W0:Y:S01]  /*0090*/  S2R R0, SR_TID.X ;  /* 0x0000000000007919 */ /* 0x000e220000002100 */
[----:B------:R-:W1:Y:S01]  /*00a0*/  LDCU.64 UR4, c[0x0][0x380] ;  /* 0x00007000ff0477ac */ /* 0x000e620008000a00 */
[----:B------:R-:W-:Y:S02]  /*00b0*/  CS2R R54, SRZ ;  /* 0x0000000000367805 */ /* 0x000fe4000001ff00 */
[----:B------:R-:W-:Y:S01]  /*00c0*/  CS2R R50, SRZ ;  /* 0x0000000000327805 */ /* 0x000fe2000001ff00 */
[----:B------:R-:W2:Y:S01]  /*00d0*/  S2R R132, SR_CTAID.X ;  /* 0x0000000000847919 */ /* 0x000ea20000002500 */
        /* <DEDUP_REMOVED lines=15> */
[----:B0-----:R-:W-:Y:S01]  /*01d0*/  SHF.R.U32.HI R135, RZ, 0x1, R0 ;  /* 0x00000001ff877819 */ /* 0x001fe20000011600 */
[C---:B------:R-:W-:Y:S01]  /*01e0*/  IMAD.SHL.U32 R131, R0.reuse, 0x2, RZ ;  /* 0x0000000200837824 */ /* 0x040fe200078e00ff */
[----:B------:R-:W-:-:S02]  /*01f0*/  LOP3.LUT R3, R0, 0x1f, RZ, 0xc0, !PT ;  /* 0x0000001f00037812 */ /* 0x000fc400078ec0ff */
[----:B------:R-:W-:Y:S01]  /*0200*/  LOP3.LUT R135, R135, 0x30, RZ, 0xc0, !PT ;  /* 0x0000003087877812 */ /* 0x000fe200078ec0ff */
[----:B--2---:R-:W-:Y:S01]  /*0210*/  IMAD R132, R132, R11, RZ ;  /* 0x0000000b84847224 */ /* 0x004fe200078e02ff */
[----:B------:R-:W-:Y:S02]  /*0220*/  SHF.R.U32.HI R162, RZ, 0x2, R3 ;  /* 0x00000002ffa27819 */ /* 0x000fe40000011603 */
[----:B------:R-:W-:Y:S01]  /*0230*/  LOP3.LUT R131, R131, 0x6, RZ, 0xc0, !PT ;  /* 0x0000000683837812 */ /* 0x000fe200078ec0ff */
[----:B------:R-:W-:Y:S01]  /*0240*/  IMAD.IADD R7, R160, 0x1, R135 ;  /* 0x00000001a0077824 */ /* 0x000fe200078e0287 */
[----:B------:R-:W-:-:S03]  /*0250*/  SHF.L.U32 R132, R132, 0x7, RZ ;  /* 0x0000000784847819 */ /* 0x000fc600000006ff */
[----:B------:R-:W-:Y:S01]  /*0260*/  IMAD.SHL.U32 R5, R7, 0x80, RZ ;  /* 0x0000008007057824 */ /* 0x000fe200078e00ff */
[C---:B------:R-:W-:Y:S01]  /*0270*/  IADD3 R134, PT, PT, R162.reuse, R7, RZ ;  /* 0x00000007a2867210 */ /* 0x040fe20007ffe0ff */
[----:B------:R-:W-:Y:S01]  /*0280*/  IMAD R9, R162, 0x80, R131 ;  /* 0x00000080a2097824 */ /* 0x000fe200078e0283 */
[----:B------:R-:W-:Y:S02]  /*0290*/  SHF.R.S32.HI R2, RZ, 0x1f, R132 ;  /* 0x0000001fff027819 */ /* 0x000fe40000011484 */
[----:B------:R-:W-:Y:S01]  /*02a0*/  IADD3 R6, P0, PT, R132, R5, RZ ;  /* 0x0000000584067210 */ /* 0x000fe20007f1e0ff */
[----:B------:R-:W-:-:S03]  /*02b0*/  VIADD R133, R134, 0x8 ;  /* 0x0000000886857836 */ /* 0x000fc60000000000 */
        /* <DEDUP_REMOVED lines=24> */
[----:B------:R-:W-:Y:S01]  /*0440*/  VIADDMNMX R130, R160, 0x40, R11, PT ;  /* 0x00000040a0827846 */ /* 0x000fe2000380010b */
[----:B------:R-:W-:Y:S01]  /*0450*/  UMOV UR4, 0x400 ;  /* 0x0000040000047882 */ /* 0x000fe20000000000 */
        /* <DEDUP_REMOVED lines=23> */
[----:B------:R-:W-:Y:S01]  /*05d0*/  IMAD.MOV.U32 R128, RZ, RZ, RZ ;  /* 0x000000ffff807224 */ /* 0x000fe200078e00ff */
[----:B------:R-:W-:Y:S01]  /*05e0*/  CS2R R58, SRZ ;  /* 0x00000000003a7805 */ /* 0x000fe2000001ff00 */
[----:B------:R-:W-:Y:S01]  /*05f0*/  IMAD.MOV.U32 R23, RZ, RZ, RZ ;  /* 0x000000ffff177224 */ /* 0x000fe200078e00ff */
        /* <DEDUP_REMOVED lines=36> */
[----:B------:R-:W-:Y:S02]  /*0840*/  IMAD.MOV.U32 R21, RZ, RZ, -0x800001 ;  /* 0xff7fffffff157424 */ /* 0x000fe400078e00ff */
[C---:B------:R-:W-:Y:S02]  /*0850*/  IMAD.SHL.U32 R4, R3.reuse, 0x2, RZ ;  /* 0x0000000203047824 */ /* 0x040fe400078e00ff */
[----:B------:R-:W-:Y:S02]  /*0860*/  IMAD.SHL.U32 R6, R3, 0x10, RZ ;  /* 0x0000001003067824 */ /* 0x000fe400078e00ff */
[----:B------:R-:W-:Y:S01]  /*0870*/  IMAD.MOV.U32 R59, RZ, RZ, RZ ;  /* 0x000000ffff3b7224 */ /* 0x000fe200078e00ff */
[----:B------:R-:W-:-:S02]  /*0880*/  LOP3.LUT R5, R4, 0x10, RZ, 0xc0, !PT ;  /* 0x0000001004057812 */ /* 0x000fc400078ec0ff */
[----:B------:R-:W-:Y:S02]  /*0890*/  LOP3.LUT R8, R6, 0x70, RZ, 0xc0, !PT ;  /* 0x0000007006087812 */ /* 0x000fe400078ec0ff */
[----:B------:R-:W-:Y:S01]  /*08a0*/  LOP3.LUT R4, R3, 0x7, RZ, 0xc0, !PT ;  /* 0x0000000703047812 */ /* 0x000fe200078ec0ff */
[----:B------:R-:W-:Y:S01]  /*08b0*/  VIADD R5, R5, UR4 ;  /* 0x0000000405057c36 */ /* 0x000fe20008000000 */
[----:B------:R-:W-:Y:S01]  /*08c0*/  LEA R3, R3, UR6, 0x8 ;  /* 0x0000000603037c11 */ /* 0x000fe2000f8e40ff */
[----:B------:R-:W-:Y:S01]  /*08d0*/  UMOV UR4, URZ ;  /* 0x000000ff00047c82 */ /* 0x000fe20008000000 */
[----:B------:R-:W-:Y:S01]  /*08e0*/  LOP3.LUT R10, R8, 0x10, RZ, 0x3c, !PT ;  /* 0x00000010080a7812 */ /* 0x000fe200078e3cff */
[----:B------:R-:W-:Y:S01]  /*08f0*/  IMAD R4, R4, 0x110, R5 ;  /* 0x0000011004047824 */ /* 0x000fe200078e0205 */
[C---:B------:R-:W-:Y:S02]  /*0900*/  LOP3.LUT R12, R8.reuse, 0x20, RZ, 0x3c, !PT ;  /* 0x00000020080c7812 */ /* 0x040fe400078e3cff */
[C---:B------:R-:W-:Y:S01]  /*0910*/  LOP3.LUT R14, R8.reuse, 0x30, RZ, 0x3c, !PT ;  /* 0x00000030080e7812 */ /* 0x040fe200078e3cff */
[----:B------:R-:W-:Y:S01]  /*0920*/  IMAD.IADD R7, R3, 0x1, R10 ;  /* 0x0000000103077824 */ /* 0x000fe200078e020a */
[----:B------:R-:W-:-:S02]  /*0930*/  LOP3.LUT R18, R8, 0x50, RZ, 0x3c, !PT ;  /* 0x0000005008127812 */ /* 0x000fc400078e3cff */
[C---:B------:R-:W-:Y:S01]  /*0940*/  LOP3.LUT R20, R8.reuse, 0x60, RZ, 0x3c, !PT ;  /* 0x0000006008147812 */ /* 0x040fe200078e3cff */
[C---:B------:R-:W-:Y:S01]  /*0950*/  IMAD.IADD R9, R3.reuse, 0x1, R14 ;  /* 0x0000000103097824 */ /* 0x040fe200078e020e */
[C---:B------:R-:W-:Y:S01]  /*0960*/  LOP3.LUT R16, R8.reuse, 0x40, RZ, 0x3c, !PT ;  /* 0x0000004008107812 */ /* 0x040fe200078e3cff */
[C---:B------:R-:W-:Y:S01]  /*0970*/  IMAD.IADD R11, R3.reuse, 0x1, R18 ;  /* 0x00000001030b7824 */ /* 0x040fe200078e0212 */
[C---:B------:R-:W-:Y:S02]  /*0980*/  LOP3.LUT R22, R8.reuse, 0x70, RZ, 0x3c, !PT ;  /* 0x0000007008167812 */ /* 0x040fe400078e3cff */
[C---:B------:R-:W-:Y:S02]  /*0990*/  LOP3.LUT R62, R8.reuse, 0xa0, RZ, 0x3c, !PT ;  /* 0x000000a0083e7812 */ /* 0x040fe400078e3cff */
[C---:B------:R-:W-:Y:S01]  /*09a0*/  LOP3.LUT R64, R8.reuse, 0xb0, RZ, 0x3c, !PT ;  /* 0x000000b008407812 */ /* 0x040fe200078e3cff */
[C---:B------:R-:W-:Y:S01]  /*09b0*/  IMAD.IADD R13, R3.reuse, 0x1, R22 ;  /* 0x00000001030d7824 */ /* 0x040fe200078e0216 */
[C---:B------:R-:W-:Y:S01]  /*09c0*/  LOP3.LUT R66, R8.reuse, 0xc0, RZ, 0x3c, !PT ;  /* 0x000000c008427812 */ /* 0x040fe200078e3cff */
[----:B------:R-:W-:Y:S01]  /*09d0*/  IMAD.IADD R15, R3, 0x1, R62 ;  /* 0x00000001030f7824 */ /* 0x000fe200078e023e */
[----:B------:R-:W-:-:S02]  /*09e0*/  LOP3.LUT R138, R8, 0xe0, RZ, 0x3c, !PT ;  /* 0x000000e0088a7812 */ /* 0x000fc400078e3cff */
[C---:B------:R-:W-:Y:S01]  /*09f0*/  LOP3.LUT R140, R8.reuse, 0xf0, RZ, 0x3c, !PT ;  /* 0x000000f0088c7812 */ /* 0x040fe200078e3cff */
[C---:B------:R-:W-:Y:S01]  /*0a00*/  IMAD.IADD R17, R3.reuse, 0x1, R66 ;  /* 0x0000000103117824 */ /* 0x040fe200078e0242 */
[C---:B------:R-:W-:Y:S01]  /*0a10*/  LOP3.LUT R60, R8.reuse, 0x90, RZ, 0x3c, !PT ;  /* 0x00000090083c7812 */ /* 0x040fe200078e3cff */
[C---:B------:R-:W-:Y:S01]  /*0a20*/  IMAD.IADD R19, R3.reuse, 0x1, R138 ;  /* 0x0000000103137824 */ /* 0x040fe200078e028a */
[----:B------:R-:W-:Y:S02]  /*0a30*/  LOP3.LUT R136, R8, 0xd0, RZ, 0x3c, !PT ;  /* 0x000000d008887812 */ /* 0x000fe400078e3cff */
[----:B------:R-:W-:Y:S02]  /*0a40*/  SHF.R.U32.HI R5, RZ, 0x4, R0 ;  /* 0x00000004ff057819 */ /* 0x000fe40000011600 */
[C---:B------:R-:W-:Y:S01]  /*0a50*/  IADD3 R6, PT, PT, R3.reuse, R8, RZ ;  /* 0x0000000803067210 */ /* 0x040fe20007ffe0ff */
[C---:B------:R-:W-:Y:S01]  /*0a60*/  IMAD.IADD R8, R3.reuse, 0x1, R12 ;  /* 0x0000000103087824 */ /* 0x040fe200078e020c */
[C---:B------:R-:W-:Y:S01]  /*0a70*/  IADD3 R10, PT, PT, R3.reuse, R16, RZ ;  /* 0x00000010030a7210 */ /* 0x040fe20007ffe0ff */
[C---:B------:R-:W-:Y:S01]  /*0a80*/  IMAD.IADD R12, R3.reuse, 0x1, R20 ;  /* 0x00000001030c7824 */ /* 0x040fe200078e0214 */
[C---:B------:R-:W-:Y:S01]  /*0a90*/  IADD3 R14, PT, PT, R3.reuse, R60, RZ ;  /* 0x0000003c030e7210 */ /* 0x040fe20007ffe0ff */
[C---:B------:R-:W-:Y:S01]  /*0aa0*/  IMAD.IADD R16, R3.reuse, 0x1, R64 ;  /* 0x0000000103107824 */ /* 0x040fe200078e0240 */
[C---:B------:R-:W-:Y:S01]  /*0ab0*/  IADD3 R18, PT, PT, R3.reuse, R136, RZ ;  /* 0x0000008803127210 */ /* 0x040fe20007ffe0ff */
[----:B------:R-:W-:Y:S01]  /*0ac0*/  IMAD.IADD R20, R3, 0x1, R140 ;  /* 0x0000000103147824 */ /* 0x000fe200078e028c */
[----:B------:R-:W-:-:S02]  /*0ad0*/  LOP3.LUT R3, R5, 0xf, R0, 0x78, !PT ;  /* 0x0000000f05037812 */ /* 0x000fc400078e7800 */
[----:B------:R-:W-:-:S03]  /*0ae0*/  MOV R22, 0xff7fffff ;  /* 0xff7fffff00167802 */ /* 0x000fc60000000f00 */
[----:B------:R-:W-:-:S07]  /*0af0*/  IMAD.SHL.U32 R3, R3, 0x10, RZ ;  /* 0x0000001003037824 */ /* 0x000fce00078e00ff */
.L_x_152:
[----:B------:R-:W0:Y:S01]  /*0b00*/  LDC R163, c[0x0][0x3b0] ;  /* 0x0000ec00ffa37b82 */ /* 0x000e220000000800 */
[----:B------:R-:W-:Y:S01]  /*0b10*/  BSSY.RECONVERGENT B0, `(.L_x_134) ;  /* 0x0000066000007945 */ /* 0x000fe20003800200 */
[----:B------:R-:W-:Y:S01]  /*0b20*/  IMAD.MOV.U32 R164, RZ, RZ, R21 ;  /* 0x000000ffffa47224 */ /* 0x000fe200078e0015 */
[----:B------:R-:W-:Y:S01]  /*0b30*/  MOV R165, R22 ;  /* 0x0000001600a57202 */ /* 0x000fe20000000f00 */
[----:B------:R-:W-:-:S07]  /*0b40*/  IMAD.MOV.U32 R174, RZ, RZ, R5 ;  /* 0x000000ffffae7224 */ /* 0x000fce00078e0005 */
.L_x_135:
[----:B-1----:R-:W-:-:S04]  /*0b50*/  VIADD R62, R174, UR4 ;  /* 0x00000004ae3e7c36 */ /* 0x002fc80008000000 */
[C---:B------:R-:W-:Y:S01]  /*0b60*/  VIADD R64, R62.reuse, 0x8 ;  /* 0x000000083e407836 */ /* 0x040fe20000000000 */
[CC--:B0-----:R-:W-:Y:S01]  /*0b70*/  ISETP.GE.AND P3, PT, R62.reuse, R163.reuse, PT ;  /* 0x000000a33e00720c */ /* 0x0c1fe20003f66270 */
[C---:B------:R-:W-:Y:S01]  /*0b80*/  VIADD R136, R62.reuse, 0x18 ;  /* 0x000000183e887836 */ /* 0x040fe20000000000 */
[----:B------:R-:W-:Y:S02]  /*0b90*/  IADD3 R66, PT, PT, R62, 0x10, RZ ;  /* 0x000000103e427810 */ /* 0x000fe40007ffe0ff */
[-C--:B------:R-:W-:Y:S02]  /*0ba0*/  ISETP.GE.AND P2, PT, R64, R163.reuse, PT ;  /* 0x000000a34000720c */ /* 0x080fe40003f46270 */
[-C--:B------:R-:W-:Y:S02]  /*0bb0*/  ISETP.GE.AND P1, PT, R66, R163.reuse, PT ;  /* 0x000000a34200720c */ /* 0x080fe40003f26270 */
[----:B------:R-:W-:-:S05]  /*0bc0*/  ISETP.GE.AND P0, PT, R136, R163, PT ;  /* 0x000000a38800720c */ /* 0x000fca0003f06270 */
[----:B------:R-:W0:Y:S01]  /*0bd0*/  @!P3 LDC.64 R144, c[0x0][0x388] ;  /* 0x0000e200ff90bb82 */ /* 0x000e220000000a00 */
[C-C-:B------:R-:W-:Y:S01]  /*0be0*/  @!P3 IMAD R61, R62.reuse, 0x80, R129.reuse ;  /* 0x000000803e3db824 */ /* 0x140fe200078e0281 */
[----:B------:R-:W-:Y:S02]  /*0bf0*/  @!P3 LEA R63, R62, R129, 0x7 ;  /* 0x000000813e3fb211 */ /* 0x000fe400078e38ff */
[----:B------:R-:W-:Y:S02]  /*0c00*/  @!P2 IMAD R65, R64, 0x80, R129 ;  /* 0x000000804041a824 */ /* 0x000fe400078e0281 */
[C---:B------:R-:W-:Y:S02]  /*0c10*/  @!P3 IADD3 R61, P4, PT, R132.reuse, R61, RZ ;  /* 0x0000003d843db210 */ /* 0x040fe40007f9e0ff */
[----:B------:R-:W1:Y:S01]  /*0c20*/  @!P3 LDC.64 R148, c[0x0][0x390] ;  /* 0x0000e400ff94bb82 */ /* 0x000e620000000a00 */
[----:B------:R-:W-:Y:S02]  /*0c30*/  @!P2 IADD3 R65, P6, PT, R132, R65, RZ ;  /* 0x000000418441a210 */ /* 0x000fe40007fde0ff */
[----:B------:R-:W-:-:S05]  /*0c40*/  @!P3 IMAD.X R60, RZ, RZ, R2, P4 ;  /* 0x000000ffff3cb224 */ /* 0x000fca00020e0602 */
[----:B------:R-:W2:Y:S08]  /*0c50*/  @!P2 LDC.64 R158, c[0x0][0x388] ;  /* 0x0000e200ff9eab82 */ /* 0x000eb00000000a00 */
[----:B------:R-:W3:Y:S01]  /*0c60*/  @!P2 LDC.64 R156, c[0x0][0x390] ;  /* 0x0000e400ff9cab82 */ /* 0x000ee20000000a00 */
[----:B0-----:R-:W-:-:S04]  /*0c70*/  @!P3 LEA R144, P4, R61, R144, 0x1 ;  /* 0x000000903d90b211 */ /* 0x001fc800078808ff */
[----:B------:R-:W-:Y:S01]  /*0c80*/  @!P3 LEA.HI.X R145, R61, R145, R60, 0x1, P4 ;  /* 0x000000913d91b211 */ /* 0x000fe200020f0c3c */
[--C-:B------:R-:W-:Y:S01]  /*0c90*/  @!P2 IMAD R61, R64, 0x80, R129.reuse ;  /* 0x00000080403da824 */ /* 0x100fe200078e0281 */
[C---:B------:R-:W-:Y:S01]  /*0ca0*/  @!P3 IADD3 R63, P4, PT, R132.reuse, R63, RZ ;  /* 0x0000003f843fb210 */ /* 0x040fe20007f9e0ff */
[----:B------:R-:W0:Y:S01]  /*0cb0*/  @!P1 LDC.64 R166, c[0x0][0x388] ;  /* 0x0000e200ffa69b82 */ /* 0x000e220000000a00 */
[--C-:B------:R-:W-:Y:S02]  /*0cc0*/  @!P2 IMAD.X R64, RZ, RZ, R2.reuse, P6 ;  /* 0x000000ffff40a224 */ /* 0x100fe400030e0602 */
[----:B------:R-:W-:Y:S01]  /*0cd0*/  @!P2 IADD3 R60, P5, PT, R132, R61, RZ ;  /* 0x0000003d843ca210 */ /* 0x000fe20007fbe0ff */
[----:B------:R-:W-:Y:S01]  /*0ce0*/  @!P3 IMAD.X R62, RZ, RZ, R2, P4 ;  /* 0x000000ffff3eb224 */ /* 0x000fe200020e0602 */
[C---:B-1----:R-:W-:Y:S01]  /*0cf0*/  @!P3 LEA R148, P4, R63.reuse, R148, 0x1 ;  /* 0x000000943f94b211 */ /* 0x042fe200078808ff */
[C-C-:B------:R-:W-:Y:S02]  /*0d00*/  @!P1 IMAD R61, R66.reuse, 0x80, R129.reuse ;  /* 0x00000080423d9824 */ /* 0x140fe400078e0281 */
[----:B------:R-:W1:Y:S01]  /*0d10*/  @!P0 LDC.64 R170, c[0x0][0x388] ;  /* 0x0000e200ffaa8b82 */ /* 0x000e620000000a00 */
[----:B------:R-:W-:Y:S01]  /*0d20*/  @!P3 LEA.HI.X R149, R63, R149, R62, 0x1, P4 ;  /* 0x000000953f95b211 */ /* 0x000fe200020f0c3e */
[----:B------:R-:W-:Y:S01]  /*0d30*/  @!P1 IMAD R63, R66, 0x80, R129 ;  /* 0x00000080423f9824 */ /* 0x000fe200078e0281 */
[----:B------:R-:W-:-:S02]  /*0d40*/  @!P2 IADD3.X R62, PT, PT, RZ, R2, RZ, P5, !PT ;  /* 0x00000002ff3ea210 */ /* 0x000fc40002ffe4ff */
[----:B------:R-:W-:Y:S02]  /*0d50*/  CS2R R66, SRZ ;  /* 0x0000000000427805 */ /* 0x000fe4000001ff00 */
[----:B--2---:R-:W-:Y:S02]  /*0d60*/  @!P2 LEA R158, P4, R60, R158, 0x1 ;  /* 0x0000009e3c9ea211 */ /* 0x004fe400078808ff */
[----:B------:R-:W-:Y:S01]  /*0d70*/  @!P1 IADD3 R63, P6, PT, R132, R63, RZ ;  /* 0x0000003f843f9210 */ /* 0x000fe20007fde0ff */
[----:B------:R-:W2:Y:S01]  /*0d80*/  @!P1 LDC.64 R168, c[0x0][0x390] ;  /* 0x0000e400ffa89b82 */ /* 0x000ea20000000a00 */
[----:B------:R-:W-:Y:S02]  /*0d90*/  @!P2 LEA.HI.X R159, R60, R159, R62, 0x1, P4 ;  /* 0x0000009f3c9fa211 */ /* 0x000fe400020f0c3e */
[----:B------:R-:W-:Y:S02]  /*0da0*/  @!P1 IADD3 R60, P4, PT, R132, R61, RZ ;  /* 0x0000003d843c9210 */ /* 0x000fe40007f9e0ff */
[----:B---3--:R-:W-:-:S02]  /*0db0*/  @!P2 LEA R156, P5, R65, R156, 0x1 ;  /* 0x0000009c419ca211 */ /* 0x008fc400078a08ff */
[----:B------:R-:W-:Y:S01]  /*0dc0*/  @!P0 LEA R61, R136, R129, 0x7 ;  /* 0x00000081883d8211 */ /* 0x000fe200078e38ff */
[----:B------:R-:W3:Y:S01]  /*0dd0*/  @!P0 LDC.64 R172, c[0x0][0x390] ;  /* 0x0000e400ffac8b82 */ /* 0x000ee20000000a00 */
[----:B------:R-:W-:Y:S01]  /*0de0*/  @!P2 LEA.HI.X R157, R65, R157, R64, 0x1, P5 ;  /* 0x0000009d419da211 */ /* 0x000fe200028f0c40 */
[----:B------:R-:W-:Y:S01]  /*0df0*/  @!P1 IMAD.X R62, RZ, RZ, R2, P4 ;  /* 0x000000ffff3e9224 */ /* 0x000fe200020e0602 */
[----:B0-----:R-:W-:Y:S02]  /*0e00*/  @!P1 LEA R166, P5, R60, R166, 0x1 ;  /* 0x000000a63ca69211 */ /* 0x001fe400078a08ff */
[----:B------:R-:W-:Y:S02]  /*0e10*/  @!P0 IADD3 R61, P4, PT, R132, R61, RZ ;  /* 0x0000003d843d8210 */ /* 0x000fe40007f9e0ff */
[----:B------:R-:W-:Y:S01]  /*0e20*/  @!P1 LEA.HI.X R167, R60, R167, R62, 0x1, P5 ;  /* 0x000000a73ca79211 */ /* 0x000fe200028f0c3e */
[--C-:B------:R-:W-:Y:S01]  /*0e30*/  @!P1 IMAD.X R62, RZ, RZ, R2.reuse, P6 ;  /* 0x000000ffff3e9224 */ /* 0x100fe200030e0602 */
[----:B------:R-:W-:Y:S01]  /*0e40*/  @!P0 LEA R65, R136, R129, 0x7 ;  /* 0x0000008188418211 */ /* 0x000fe200078e38ff */
[----:B------:R-:W-:Y:S01]  /*0e50*/  @!P0 IMAD.X R60, RZ, RZ, R2, P4 ;  /* 0x000000ffff3c8224 */ /* 0x000fe200020e0602 */
[----:B-1----:R-:W-:-:S04]  /*0e60*/  @!P0 LEA R170, P4, R61, R170, 0x1 ;  /* 0x000000aa3daa8211 */ /* 0x002fc800078808ff */
[----:B------:R-:W-:Y:S02]  /*0e70*/  @!P0 LEA.HI.X R171, R61, R171, R60, 0x1, P4 ;  /* 0x000000ab3dab8211 */ /* 0x000fe400020f0c3c */
[----:B------:R-:W-:Y:S02]  /*0e80*/  CS2R R60, SRZ ;  /* 0x00000000003c7805 */ /* 0x000fe4000001ff00 */
[----:B------:R-:W-:Y:S02]  /*0e90*/  @!P0 IADD3 R136, P4, PT, R132, R65, RZ ;  /* 0x0000004184888210 */ /* 0x000fe40007f9e0ff */
[----:B------:R-:W-:Y:S02]  /*0ea0*/  CS2R R64, SRZ ;  /* 0x0000000000407805 */ /* 0x000fe4000001ff00 */
[----:B--2---:R-:W-:Y:S01]  /*0eb0*/  @!P1 LEA R168, P5, R63, R168, 0x1 ;  /* 0x000000a83fa89211 */ /* 0x004fe200078a08ff */
[----:B------:R-:W-:-:S03]  /*0ec0*/  @!P0 IMAD.X R137, RZ, RZ, R2, P4 ;  /* 0x000000ffff898224 */ /* 0x000fc600020e0602 */
[----:B------:R-:W-:Y:S02]  /*0ed0*/  @!P1 LEA.HI.X R169, R63, R169, R62, 0x1, P5 ;  /* 0x000000a93fa99211 */ /* 0x000fe400028f0c3e */
[----:B------:R-:W-:Y:S02]  /*0ee0*/  CS2R R62, SRZ ;  /* 0x00000000003e7805 */ /* 0x000fe4000001ff00 */
[----:B---3--:R-:W-:Y:S02]  /*0ef0*/  @!P0 LEA R172, P4, R136, R172, 0x1 ;  /* 0x000000ac88ac8211 */ /* 0x008fe400078808ff */
[----:B------:R-:W-:Y:S02]  /*0f00*/  CS2R R138, SRZ ;  /* 0x00000000008a7805 */ /* 0x000fe4000001ff00 */
[----:B------:R-:W-:Y:S02]  /*0f10*/  CS2R R142, SRZ ;  /* 0x00000000008e7805 */ /* 0x000fe4000001ff00 */
[----:B------:R-:W-:-:S02]  /*0f20*/  CS2R R140, SRZ ;  /* 0x00000000008c7805 */ /* 0x000fc4000001ff00 */
[----:B------:R-:W-:Y:S02]  /*0f30*/  @!P0 LEA.HI.X R173, R136, R173, R137, 0x1, P4 ;  /* 0x000000ad88ad8211 */ /* 0x000fe400020f0c89 */
[----:B------:R-:W-:Y:S01]  /*0f40*/  CS2R R136, SRZ ;  /* 0x0000000000887805 */ /* 0x000fe2000001ff00 */
[----:B------:R0:W2:Y:S01]  /*0f50*/  @!P3 LDG.E.128.CONSTANT R60, desc[UR8][R144.64] ;  /* 0x00000008903cb981 */ /* 0x0000a2000c1e9d00 */
[----:B------:R-:W-:Y:S02]  /*0f60*/  CS2R R146, SRZ ;  /* 0x0000000000927805 */ /* 0x000fe4000001ff00 */
[----:B------:R-:W-:Y:S01]  /*0f70*/  CS2R R150, SRZ ;  /* 0x0000000000967805 */ /* 0x000fe2000001ff00 */
[----:B------:R1:W3:Y:S01]  /*0f80*/  @!P3 LDG.E.128.CONSTANT R64, desc[UR8][R148.64] ;  /* 0x000000089440b981 */ /* 0x0002e2000c1e9d00 */
[----:B------:R-:W-:Y:S02]  /*0f90*/  CS2R R154, SRZ ;  /* 0x00000000009a7805 */ /* 0x000fe4000001ff00 */
[----:B------:R-:W-:Y:S01]  /*0fa0*/  CS2R R152, SRZ ;  /* 0x0000000000987805 */ /* 0x000fe2000001ff00 */
[----:B------:R4:W3:Y:S01]  /*0fb0*/  @!P2 LDG.E.128.CONSTANT R136, desc[UR8][R158.64] ;  /* 0x000000089e88a981 */ /* 0x0008e2000c1e9d00 */
[----:B0-----:R-:W-:-:S03]  /*0fc0*/  CS2R R144, SRZ ;  /* 0x0000000000907805 */ /* 0x001fc6000001ff00 */
[----:B------:R0:W3:Y:S01]  /*0fd0*/  @!P2 LDG.E.128.CONSTANT R140, desc[UR8][R156.64] ;  /* 0x000000089c8ca981 */ /* 0x0000e2000c1e9d00 */
[----:B-1----:R-:W-:-:S03]  /*0fe0*/  CS2R R148, SRZ ;  /* 0x0000000000947805 */ /* 0x002fc6000001ff00 */
[----:B------:R1:W3:Y:S01]  /*0ff0*/  @!P1 LDG.E.128.CONSTANT R144, desc[UR8][R166.64] ;  /* 0x00000008a6909981 */ /* 0x0002e2000c1e9d00 */
[----:B----4-:R-:W-:-:S03]  /*1000*/  CS2R R158, SRZ ;  /* 0x00000000009e7805 */ /* 0x010fc6000001ff00 */
[----:B------:R-:W4:Y:S01]  /*1010*/  @!P1 LDG.E.128.CONSTANT R148, desc[UR8][R168.64] ;  /* 0x00000008a8949981 */ /* 0x000f22000c1e9d00 */
[----:B0-----:R-:W-:-:S03]  /*1020*/  CS2R R156, SRZ ;  /* 0x00000000009c7805 */ /* 0x001fc6000001ff00 */
[----:B------:R-:W4:Y:S04]  /*1030*/  @!P0 LDG.E.128.CONSTANT R152, desc[UR8][R170.64] ;  /* 0x00000008aa988981 */ /* 0x000f28000c1e9d00 */
[----:B------:R-:W4:Y:S01]  /*1040*/  @!P0 LDG.E.128.CONSTANT R156, desc[UR8][R172.64] ;  /* 0x00000008ac9c8981 */ /* 0x000f22000c1e9d00 */
[----:B------:R-:W0:Y:S01]  /*1050*/  S2UR UR6, SR_CgaCtaId ;  /* 0x00000000000679c3 */ /* 0x000e220000008800 */
[----:B------:R-:W-:Y:S01]  /*1060*/  UMOV UR5, 0x400 ;  /* 0x0000040000057882 */ /* 0x000fe20000000000 */
[C---:B-1----:R-:W-:Y:S02]  /*1070*/  IMAD R166, R174.reuse, 0x88, R129 ;  /* 0x00000088aea67824 */ /* 0x042fe400078e0281 */
[C---:B------:R-:W-:Y:S01]  /*1080*/  IMAD.SHL.U32 R176, R174.reuse, 0x100, RZ ;  /* 0x00000100aeb07824 */ /* 0x040fe200078e00ff */
[----:B------:R-:W-:-:S04]  /*1090*/  ISETP.GE.U32.AND P0, PT, R174, 0x20, PT ;  /* 0x00000020ae00780c */ /* 0x000fc80003f06070 */
[----:B------:R-:W-:Y:S01]  /*10a0*/  LOP3.LUT R176, R176, R3, RZ, 0xfc, !PT ;  /* 0x00000003b0b07212 */ /* 0x000fe200078efcff */
[----:B0-----:R-:W-:-:S06]  /*10b0*/  ULEA UR5, UR6, UR5, 0x18 ;  /* 0x0000000506057291 */ /* 0x001fcc000f8ec0ff */
        /* <DEDUP_REMOVED lines=12> */
.L_x_134:
[----:B------:R-:W-:Y:S06]  /*1180*/  BAR.SYNC.DEFER_BLOCKING 0x0 ;  /* 0x0000000000007b1d */ /* 0x000fec0000010000 */
[----:B------:R-:W-:Y:S01]  /*1190*/  BSSY.RECONVERGENT B0, `(.L_x_136) ;  /* 0x000009b000007945 */ /* 0x000fe20003800200 */
[----:B-1----:R-:W0:Y:S04]  /*11a0*/  LDSM.16.MT88.2 R144, [R4+0x1980] ;  /* 0x001980000490783b */ /* 0x002e280000004100 */
[----:B------:R-:W1:Y:S04]  /*11b0*/  LDSM.16.MT88.2 R156, [R4+0x3300] ;  /* 0x00330000049c783b */ /* 0x000e680000004100 */
[----:B------:R-:W-:Y:S04]  /*11c0*/  LDSM.16.MT88.2 R154, [R4+0x19a0] ;  /* 0x0019a000049a783b */ /* 0x000fe80000004100 */
[----:B------:R-:W2:Y:S04]  /*11d0*/  LDSM.16.MT88.2 R136, [R4+0x880] ;  /* 0x000880000488783b */ /* 0x000ea80000004100 */
[----:B------:R-:W3:Y:S04]  /*11e0*/  LDSM.16.MT88.2 R152, [R4+0x2a80] ;  /* 0x002a80000498783b */ /* 0x000ee80000004100 */
[----:B------:R-:W4:Y:S04]  /*11f0*/  LDSM.16.MT88.2 R64, [R4] ;  /* 0x000000000440783b */ /* 0x000f280000004100 */
        /* <DEDUP_REMOVED lines=10> */
[----:B--2---:R-:W-:Y:S03]  /*12a0*/  HMMA.16816.F32 R136, R52, R136, RZ ;  /* 0x000000883488723c */ /* 0x004fe600000018ff */
[----:B------:R-:W-:Y:S04]  /*12b0*/  LDSM.16.MT88.2 R170, [R4+0x3ba0] ;  /* 0x003ba00004aa783b */ /* 0x000fe80000004100 */
[----:B------:R-:W-:Y:S01]  /*12c0*/  LDSM.16.MT88.2 R174, [R4+0x8c0] ;  /* 0x0008c00004ae783b */ /* 0x000fe20000004100 */
[----:B------:R-:W-:Y:S03]  /*12d0*/  HMMA.16816.F32 R144, R48, R154, R144 ;  /* 0x0000009a3090723c */ /* 0x000fe60000001890 */
[----:B------:R-:W-:Y:S04]  /*12e0*/  LDSM.16.MT88.2 R178, [R4+0x8e0] ;  /* 0x0008e00004b2783b */ /* 0x000fe80000004100 */
[----:B------:R-:W-:Y:S01]  /*12f0*/  LDSM.16.MT88.2 R180, [R4+0x1160] ;  /* 0x0011600004b4783b */ /* 0x000fe20000004100 */
[C---:B---3--:R-:W-:Y:S03]  /*1300*/  HMMA.16816.F32 R152, R52.reuse, R152, RZ ;  /* 0x000000983498723c */ /* 0x048fe600000018ff */
[----:B------:R-:W-:Y:S04]  /*1310*/  LDSM.16.MT88.2 R176, [R4+0x3360] ;  /* 0x0033600004b0783b */ /* 0x000fe80000004100 */
[----:B------:R-:W-:Y:S01]  /*1320*/  LDSM.16.MT88.2 R184, [R4+0x2260] ;  /* 0x0022600004b8783b */ /* 0x000fe20000004100 */
[----:B----4-:R-:W-:Y:S03]  /*1330*/  HMMA.16816.F32 R64, R52, R64, RZ ;  /* 0x000000403440723c */ /* 0x010fe600000018ff */
[----:B------:R-:W-:Y:S04]  /*1340*/  LDSM.16.MT88.2 R182, [R4+0x19e0] ;  /* 0x0019e00004b6783b */ /* 0x000fe80000004100 */
[----:B------:R-:W-:Y:S01]  /*1350*/  LDSM.16.MT88.2 R186, [R4+0x2ae0] ;  /* 0x002ae00004ba783b */ /* 0x000fe20000004100 */
[----:B------:R-:W-:Y:S03]  /*1360*/  HMMA.16816.F32 R156, R48, R168, R156 ;  /* 0x000000a8309c723c */ /* 0x000fe6000000189c */
[----:B------:R-:W2:Y:S04]  /*1370*/  LDSM.16.MT88.2 R168, [R4+0x19c0] ;  /* 0x0019c00004a8783b */ /* 0x000ea80000004100 */
[----:B------:R-:W-:Y:S01]  /*1380*/  LDSM.16.MT88.2 R188, [R4+0x1a40] ;  /* 0x001a400004bc783b */ /* 0x000fe20000004100 */
[----:B------:R-:W-:Y:S03]  /*1390*/  HMMA.16816.F32 R140, R52, R140, RZ ;  /* 0x0000008c348c723c */ /* 0x000fe600000018ff */
[----:B------:R-:W-:Y:S05]  /*13a0*/  LDSM.16.MT88.2 R190, [R4+0x3c40] ;  /* 0x003c400004be783b */ /* 0x000fea0000004100 */
[C---:B------:R-:W-:Y:S01]  /*13b0*/  HMMA.16816.F32 R136, R48.reuse, R62, R136 ;  /* 0x0000003e3088723c */ /* 0x040fe20000001888 */
[----:B------:R-:W3:Y:S07]  /*13c0*/  LDSM.16.MT88.2 R62, [R4+0x2220] ;  /* 0x00222000043e783b */ /* 0x000eee0000004100 */
[C---:B------:R-:W-:Y:S01]  /*13d0*/  HMMA.16816.F32 R152, R48.reuse, R166, R152 ;  /* 0x000000a63098723c */ /* 0x040fe20000001898 */
[----:B------:R-:W4:Y:S07]  /*13e0*/  LDSM.16.MT88.2 R166, [R4+0x1140] ;  /* 0x0011400004a6783b */ /* 0x000f2e0000004100 */
[C---:B0-----:R-:W-:Y:S01]  /*13f0*/  HMMA.16816.F32 R64, R48.reuse, R60, R64 ;  /* 0x0000003c3040723c */ /* 0x041fe20000001840 */
[----:B------:R-:W0:Y:S07]  /*1400*/  LDSM.16.MT88.2 R60, [R4+0x3b80] ;  /* 0x003b8000043c783b */ /* 0x000e2e0000004100 */
[----:B------:R-:W-:Y:S08]  /*1410*/  HMMA.16816.F32 R140, R48, R150, R140 ;  /* 0x00000096308c723c */ /* 0x000ff0000000188c */
[----:B-1----:R-:W-:Y:S08]  /*1420*/  HMMA.16816.F32 R148, R52, R148, RZ ;  /* 0x000000943494723c */ /* 0x002ff000000018ff */
[C---:B--2---:R-:W-:Y:S01]  /*1430*/  HMMA.16816.F32 R144, R44.reuse, R168, R144 ;  /* 0x000000a82c90723c */ /* 0x044fe20000001890 */
[----:B------:R-:W1:Y:S07]  /*1440*/  LDSM.16.MT88.2 R168, [R4+0x60] ;  /* 0x0000600004a8783b */ /* 0x000e6e0000004100 */
[----:B------:R-:W-:Y:S01]  /*1450*/  HMMA.16816.F32 R64, R44, R172, R64 ;  /* 0x000000ac2c40723c */ /* 0x000fe20000001840 */
[----:B------:R-:W2:Y:S07]  /*1460*/  LDSM.16.MT88.2 R172, [R4+0x2ac0] ;  /* 0x002ac00004ac783b */ /* 0x000eae0000004100 */
[----:B---3--:R-:W-:Y:S08]  /*1470*/  HMMA.16816.F32 R148, R48, R62, R148 ;  /* 0x0000003e3094723c */ /* 0x008ff00000001894 */
[----:B----4-:R-:W-:Y:S01]  /*1480*/  HMMA.16816.F32 R140, R44, R166, R140 ;  /* 0x000000a62c8c723c */ /* 0x010fe2000000188c */
[----:B------:R-:W3:Y:S07]  /*1490*/  LDSM.16.MT88.2 R166, [R4+0x3bc0] ;  /* 0x003bc00004a6783b */ /* 0x000eee0000004100 */
[----:B0-----:R-:W-:Y:S08]  /*14a0*/  HMMA.16816.F32 R60, R52, R60, RZ ;  /* 0x0000003c343c723c */ /* 0x001ff000000018ff */
[----:B------:R-:W-:Y:S01]  /*14b0*/  HMMA.16816.F32 R136, R44, R174, R136 ;  /* 0x000000ae2c88723c */ /* 0x000fe20000001888 */
[----:B------:R-:W-:Y:S07]  /*14c0*/  LDSM.16.MT88.2 R174, [R4+0x3340] ;  /* 0x0033400004ae783b */ /* 0x000fee0000004100 */
[----:B-1----:R-:W-:Y:S01]  /*14d0*/  HMMA.16816.F32 R64, R40, R168, R64 ;  /* 0x000000a82840723c */ /* 0x002fe20000001840 */
[----:B------:R-:W0:Y:S07]  /*14e0*/  LDSM.16.MT88.2 R168, [R4+0x900] ;  /* 0x0009000004a8783b */ /* 0x000e2e0000004100 */
[----:B------:R-:W-:Y:S01]  /*14f0*/  HMMA.16816.F32 R60, R48, R170, R60 ;  /* 0x000000aa303c723c */ /* 0x000fe2000000183c */
[----:B------:R-:W1:Y:S07]  /*1500*/  LDSM.16.MT88.2 R170, [R4+0x2240] ;  /* 0x0022400004aa783b */ /* 0x000e6e0000004100 */
[----:B--2---:R-:W-:Y:S01]  /*1510*/  HMMA.16816.F32 R152, R44, R172, R152 ;  /* 0x000000ac2c98723c */ /* 0x004fe20000001898 */
[----:B------:R-:W2:Y:S07]  /*1520*/  LDSM.16.MT88.2 R172, [R4+0x1180] ;  /* 0x0011800004ac783b */ /* 0x000eae0000004100 */
[----:B------:R-:W-:Y:S01]  /*1530*/  HMMA.16816.F32 R136, R40, R178, R136 ;  /* 0x000000b22888723c */ /* 0x000fe20000001888 */
[----:B------:R-:W-:Y:S07]  /*1540*/  LDSM.16.MT88.2 R178, [R4+0x2280] ;  /* 0x0022800004b2783b */ /* 0x000fee0000004100 */
[----:B---3--:R-:W-:Y:S01]  /*1550*/  HMMA.16816.F32 R60, R44, R166, R60 ;  /* 0x000000a62c3c723c */ /* 0x008fe2000000183c */
[----:B------:R-:W3:Y:S07]  /*1560*/  LDSM.16.MT88.2 R166, [R4+0x80] ;  /* 0x0000800004a6783b */ /* 0x000eee0000004100 */
[----:B------:R-:W-:Y:S01]  /*1570*/  HMMA.16816.F32 R140, R40, R180, R140 ;  /* 0x000000b4288c723c */ /* 0x000fe2000000188c */
[----:B------:R-:W-:Y:S07]  /*1580*/  LDSM.16.MT88.2 R180, [R4+0x3c00] ;  /* 0x003c000004b4783b */ /* 0x000fee0000004100 */
[----:B0-----:R-:W-:Y:S01]  /*1590*/  HMMA.16816.F32 R136, R36, R168, R136 ;  /* 0x000000a82488723c */ /* 0x001fe20000001888 */
[----:B------:R-:W0:Y:S07]  /*15a0*/  LDSM.16.MT88.2 R168, [R4+0x3380] ;  /* 0x0033800004a8783b */ /* 0x000e2e0000004100 */
[C---:B------:R-:W-:Y:S01]  /*15b0*/  HMMA.16816.F32 R156, R44.reuse, R174, R156 ;  /* 0x000000ae2c9c723c */ /* 0x040fe2000000189c */
[----:B------:R-:W-:Y:S07]  /*15c0*/  LDSM.16.MT88.2 R174, [R4+0x1a00] ;  /* 0x001a000004ae783b */ /* 0x000fee0000004100 */
[----:B-1----:R-:W-:Y:S01]  /*15d0*/  HMMA.16816.F32 R148, R44, R170, R148 ;  /* 0x000000aa2c94723c */ /* 0x002fe20000001894 */
[----:B------:R-:W-:Y:S07]  /*15e0*/  LDSM.16.MT88.2 R170, [R4+0x3be0] ;  /* 0x003be00004aa783b */ /* 0x000fee0000004100 */
[C---:B--2---:R-:W-:Y:S01]  /*15f0*/  HMMA.16816.F32 R140, R36.reuse, R172, R140 ;  /* 0x000000ac248c723c */ /* 0x044fe2000000188c */
[----:B------:R-:W-:Y:S07]  /*1600*/  LDSM.16.MT88.2 R172, [R4+0x33a0] ;  /* 0x0033a00004ac783b */ /* 0x000fee0000004100 */
[----:B---3--:R-:W-:Y:S01]  /*1610*/  HMMA.16816.F32 R64, R36, R166, R64 ;  /* 0x000000a62440723c */ /* 0x008fe20000001840 */
[----:B------:R-:W1:Y:S07]  /*1620*/  LDSM.16.MT88.2 R166, [R4+0x2b00] ;  /* 0x002b000004a6783b */ /* 0x000e6e0000004100 */
[C---:B------:R-:W-:Y:S01]  /*1630*/  HMMA.16816.F32 R156, R40.reuse, R176, R156 ;  /* 0x000000b0289c723c */ /* 0x040fe2000000189c */
[----:B------:R-:W-:Y:S07]  /*1640*/  LDSM.16.MT88.2 R176, [R4+0x22a0] ;  /* 0x0022a00004b0783b */ /* 0x000fee0000004100 */
[C---:B------:R-:W-:Y:S01]  /*1650*/  HMMA.16816.F32 R148, R40.reuse, R184, R148 ;  /* 0x000000b82894723c */ /* 0x040fe20000001894 */
[----:B------:R-:W-:Y:S07]  /*1660*/  LDSM.16.MT88.2 R184, [R4+0x920] ;  /* 0x0009200004b8783b */ /* 0x000fee0000004100 */
[C---:B------:R-:W-:Y:S01]  /*1670*/  HMMA.16816.F32 R144, R40.reuse, R182, R144 ;  /* 0x000000b62890723c */ /* 0x040fe20000001890 */
[----:B------:R-:W2:Y:S07]  /*1680*/  LDSM.16.MT88.2 R182, [R4+0xa0] ;  /* 0x0000a00004b6783b */ /* 0x000eae0000004100 */
[----:B------:R-:W-:Y:S01]  /*1690*/  HMMA.16816.F32 R152, R40, R186, R152 ;  /* 0x000000ba2898723c */ /* 0x000fe20000001898 */
[----:B------:R-:W3:Y:S07]  /*16a0*/  LDSM.16.MT88.2 R186, [R4+0x11a0] ;  /* 0x0011a00004ba783b */ /* 0x000eee0000004100 */
[C---:B0-----:R-:W-:Y:S01]  /*16b0*/  HMMA.16816.F32 R156, R36.reuse, R168, R156 ;  /* 0x000000a8249c723c */ /* 0x041fe2000000189c */
[----:B------:R-:W-:Y:S07]  /*16c0*/  LDSM.16.MT88.2 R168, [R4+0xc0] ;  /* 0x0000c00004a8783b */ /* 0x000fee0000004100 */
[C---:B------:R-:W-:Y:S01]  /*16d0*/  HMMA.16816.F32 R148, R36.reuse, R178, R148 ;  /* 0x000000b22494723c */ /* 0x040fe20000001894 */
[----:B------:R-:W0:Y:S07]  /*16e0*/  LDSM.16.MT88.2 R178, [R4+0x1a20] ;  /* 0x001a200004b2783b */ /* 0x000e2e0000004100 */
[----:B-1----:R-:W-:Y:S01]  /*16f0*/  HMMA.16816.F32 R152, R36, R166, R152 ;  /* 0x000000a62498723c */ /* 0x002fe20000001898 */
[----:B------:R-:W1:Y:S07]  /*1700*/  LDSM.16.MT88.2 R166, [R4+0x940] ;  /* 0x0009400004a6783b */ /* 0x000e6e0000004100 */
[----:B------:R-:W-:Y:S01]  /*1710*/  HMMA.16816.F32 R60, R40, R170, R60 ;  /* 0x000000aa283c723c */ /* 0x000fe2000000183c */
[----:B------:R-:W4:Y:S07]  /*1720*/  LDSM.16.MT88.2 R170, [R4+0x2b20] ;  /* 0x002b200004aa783b */ /* 0x000f2e0000004100 */
[----:B------:R-:W-:Y:S01]  /*1730*/  HMMA.16816.F32 R144, R36, R174, R144 ;  /* 0x000000ae2490723c */ /* 0x000fe20000001890 */
[----:B------:R-:W4:Y:S07]  /*1740*/  LDSM.16.MT88.2 R174, [R4+0x3c20] ;  /* 0x003c200004ae783b */ /* 0x000f2e0000004100 */
[----:B------:R-:W-:Y:S01]  /*1750*/  HMMA.16816.F32 R156, R32, R172, R156 ;  /* 0x000000ac209c723c */ /* 0x000fe2000000189c */
[----:B------:R-:W4:Y:S07]  /*1760*/  LDSM.16.MT88.2 R172, [R4+0x22c0] ;  /* 0x0022c00004ac783b */ /* 0x000f2e0000004100 */
[----:B------:R-:W-:Y:S01]  /*1770*/  HMMA.16816.F32 R60, R36, R180, R60 ;  /* 0x000000b4243c723c */ /* 0x000fe2000000183c */
[----:B------:R-:W4:Y:S07]  /*1780*/  LDSM.16.MT88.2 R180, [R4+0x2b40] ;  /* 0x002b400004b4783b */ /* 0x000f2e0000004100 */
[C---:B--2---:R-:W-:Y:S01]  /*1790*/  HMMA.16816.F32 R64, R32.reuse, R182, R64 ;  /* 0x000000b62040723c */ /* 0x044fe20000001840 */
[----:B------:R-:W-:Y:S07]  /*17a0*/  LDSM.16.MT88.2 R182, [R4+0xe0] ;  /* 0x0000e00004b6783b */ /* 0x000fee0000004100 */
[C---:B------:R-:W-:Y:S01]  /*17b0*/  HMMA.16816.F32 R136, R32.reuse, R184, R136 ;  /* 0x000000b82088723c */ /* 0x040fe20000001888 */
[----:B------:R-:W2:Y:S07]  /*17c0*/  LDSM.16.MT88.2 R184, [R4+0x33c0] ;  /* 0x0033c00004b8783b */ /* 0x000eae0000004100 */
[C---:B---3--:R-:W-:Y:S01]  /*17d0*/  HMMA.16816.F32 R140, R32.reuse, R186, R140 ;  /* 0x000000ba208c723c */ /* 0x048fe2000000188c */
[----:B------:R-:W3:Y:S07]  /*17e0*/  LDSM.16.MT88.2 R186, [R4+0x11c0] ;  /* 0x0011c00004ba783b */ /* 0x000eee0000004100 */
[C---:B------:R-:W-:Y:S01]  /*17f0*/  HMMA.16816.F32 R148, R32.reuse, R176, R148 ;  /* 0x000000b02094723c */ /* 0x040fe20000001894 */
[----:B------:R-:W-:Y:S07]  /*1800*/  LDSM.16.MT88.2 R176, [R4+0x11e0] ;  /* 0x0011e00004b0783b */ /* 0x000fee0000004100 */
[----:B0-----:R-:W-:Y:S01]  /*1810*/  HMMA.16816.F32 R144, R32, R178, R144 ;  /* 0x000000b22090723c */ /* 0x001fe20000001890 */
[----:B------:R-:W0:Y:S07]  /*1820*/  LDSM.16.MT88.2 R178, [R4+0x960] ;  /* 0x0009600004b2783b */ /* 0x000e2e0000004100 */
[C---:B------:R-:W-:Y:S01]  /*1830*/  HMMA.16816.F32 R64, R28.reuse, R168, R64 ;  /* 0x000000a81c40723c */ /* 0x040fe20000001840 */
[----:B------:R-:W-:Y:S07]  /*1840*/  LDSM.16.MT88.2 R168, [R4+0x33e0] ;  /* 0x0033e00004a8783b */ /* 0x000fee0000004100 */
[----:B-1----:R-:W-:Y:S01]  /*1850*/  HMMA.16816.F32 R136, R28, R166, R136 ;  /* 0x000000a61c88723c */ /* 0x002fe20000001888 */
[----:B------:R-:W1:Y:S07]  /*1860*/  LDSM.16.MT88.2 R166, [R4+0x2b60] ;  /* 0x002b600004a6783b */ /* 0x000e6e0000004100 */
[C---:B----4-:R-:W-:Y:S01]  /*1870*/  HMMA.16816.F32 R152, R32.reuse, R170, R152 ;  /* 0x000000aa2098723c */ /* 0x050fe20000001898 */
[----:B------:R-:W-:Y:S07]  /*1880*/  LDSM.16.MT88.2 R170, [R4+0x22e0] ;  /* 0x0022e00004aa783b */ /* 0x000fee0000004100 */
[----:B------:R-:W-:Y:S01]  /*1890*/  HMMA.16816.F32 R60, R32, R174, R60 ;  /* 0x000000ae203c723c */ /* 0x000fe2000000183c */
[----:B------:R-:W4:Y:S07]  /*18a0*/  LDSM.16.MT88.2 R174, [R4+0x1a60] ;  /* 0x001a600004ae783b */ /* 0x000f2e0000004100 */
[C---:B------:R-:W-:Y:S01]  /*18b0*/  HMMA.16816.F32 R148, R28.reuse, R172, R148 ;  /* 0x000000ac1c94723c */ /* 0x040fe20000001894 */
[----:B------:R-:W4:Y:S07]  /*18c0*/  LDSM.16.MT88.2 R172, [R4+0x3c60] ;  /* 0x003c600004ac783b */ /* 0x000f2e0000004100 */
[C---:B------:R-:W-:Y:S08]  /*18d0*/  HMMA.16816.F32 R152, R28.reuse, R180, R152 ;  /* 0x000000b41c98723c */ /* 0x040ff00000001898 */
[C---:B--2---:R-:W-:Y:S08]  /*18e0*/  HMMA.16816.F32 R156, R28.reuse, R184, R156 ;  /* 0x000000b81c9c723c */ /* 0x044ff0000000189c */
[C---:B---3--:R-:W-:Y:S08]  /*18f0*/  HMMA.16816.F32 R140, R28.reuse, R186, R140 ;  /* 0x000000ba1c8c723c */ /* 0x048ff0000000188c */
[C---:B------:R-:W-:Y:S08]  /*1900*/  HMMA.16816.F32 R144, R28.reuse, R188, R144 ;  /* 0x000000bc1c90723c */ /* 0x040ff00000001890 */
[----:B------:R-:W-:Y:S08]  /*1910*/  HMMA.16816.F32 R60, R28, R190, R60 ;  /* 0x000000be1c3c723c */ /* 0x000ff0000000183c */
[----:B0-----:R-:W-:Y:S01]  /*1920*/  HMMA.16816.F32 R136, R24, R178, R136 ;  /* 0x000000b21888723c */ /* 0x001fe20000001888 */
[----:B------:R-:W-:-:S04]  /*1930*/  IADD3 R178, PT, PT, R131, UR4, RZ ;  /* 0x0000000483b27c10 */ /* 0x000fc8000fffe0ff */
[----:B------:R-:W-:-:S03]  /*1940*/  ISETP.GE.AND P3, PT, R178, R163, PT ;  /* 0x000000a3b200720c */ /* 0x000fc60003f66270 */
[----:B-1----:R-:W-:Y:S01]  /*1950*/  HMMA.16816.F32 R152, R24, R166, R152 ;  /* 0x000000a61898723c */ /* 0x002fe20000001898 */
[----:B------:R-:W-:Y:S02]  /*1960*/  VIADD R167, R178, 0x8 ;  /* 0x00000008b2a77836 */ /* 0x000fe40000000000 */
[----:B------:R-:W-:-:S03]  /*1970*/  IMAD.MOV.U32 R166, RZ, RZ, -0x39e3c000 ;  /* 0xc61c4000ffa67424 */ /* 0x000fc600078e00ff */
[CC--:B------:R-:W-:Y:S02]  /*1980*/  ISETP.GE.AND P2, PT, R167.reuse, R163.reuse, PT ;  /* 0x000000a3a700720c */ /* 0x0c0fe40003f46270 */
[C---:B------:R-:W-:Y:S01]  /*1990*/  HMMA.16816.F32 R156, R24.reuse, R168, R156 ;  /* 0x000000a8189c723c */ /* 0x040fe2000000189c */
[----:B------:R-:W-:Y:S01]  /*19a0*/  VIADD R169, R178, 0x10 ;  /* 0x00000010b2a97836 */ /* 0x000fe20000000000 */
[CC--:B------:R-:W-:Y:S01]  /*19b0*/  ISETP.GT.AND P0, PT, R167.reuse, R134.reuse, PT ;  /* 0x00000086a700720c */ /* 0x0c0fe20003f04270 */
[----:B------:R-:W-:Y:S01]  /*19c0*/  IMAD.MOV.U32 R168, RZ, RZ, -0x39e3c000 ;  /* 0xc61c4000ffa87424 */ /* 0x000fe200078e00ff */
[-C--:B------:R-:W-:Y:S02]  /*19d0*/  ISETP.GE.AND P4, PT, R167, R134.reuse, PT ;  /* 0x00000086a700720c */ /* 0x080fe40003f86270 */
[C---:B------:R-:W-:Y:S02]  /*19e0*/  ISETP.GE.AND P1, PT, R169.reuse, R163, PT ;  /* 0x000000a3a900720c */ /* 0x040fe40003f26270 */
[----:B------:R-:W-:Y:S01]  /*19f0*/  HMMA.16816.F32 R64, R24, R182, R64 ;  /* 0x000000b61840723c */ /* 0x000fe20000001840 */
[----:B------:R-:W-:-:S02]  /*1a00*/  ISETP.GT.AND P6, PT, R169, R134, PT ;  /* 0x00000086a900720c */ /* 0x000fc40003fc4270 */
[----:B------:R-:W-:Y:S02]  /*1a10*/  ISETP.GE.AND P5, PT, R169, R134, PT ;  /* 0x00000086a900720c */ /* 0x000fe40003fa6270 */
[----:B------:R-:W-:Y:S02]  /*1a20*/  MOV R167, 0xc61c4000 ;  /* 0xc61c400000a77802 */ /* 0x000fe40000000f00 */
[----:B------:R-:W-:Y:S01]  /*1a30*/  MOV R169, 0xc61c4000 ;  /* 0xc61c400000a97802 */ /* 0x000fe20000000f00 */
[C---:B------:R-:W-:Y:S08]  /*1a40*/  HMMA.16816.F32 R140, R24.reuse, R176, R140 ;  /* 0x000000b0188c723c */ /* 0x040ff0000000188c */
[C---:B----4-:R-:W-:Y:S08]  /*1a50*/  HMMA.16816.F32 R144, R24.reuse, R174, R144 ;  /* 0x000000ae1890723c */ /* 0x050ff00000001890 */
[C---:B------:R-:W-:Y:S08]  /*1a60*/  HMMA.16816.F32 R148, R24.reuse, R170, R148 ;  /* 0x000000aa1894723c */ /* 0x040ff00000001894 */
[----:B------:R-:W-:Y:S01]  /*1a70*/  HMMA.16816.F32 R60, R24, R172, R60 ;  /* 0x000000ac183c723c */ /* 0x000fe2000000183c */
[----:B------:R-:W-:Y:S01]  /*1a80*/  VIADD R172, R178, 0x18 ;  /* 0x00000018b2ac7836 */ /* 0x000fe20000000000 */
        /* <DEDUP_REMOVED lines=11> */
.L_x_137:
[----:B------:R-:W-:Y:S05]  /*1b40*/  BSYNC.RECONVERGENT B0 ;  /* 0x0000000000007941 */ /* 0x000fea0003800200 */
.L_x_136:
[----:B------:R-:W-:Y:S01]  /*1b50*/  BSSY.RECONVERGENT B0, `(.L_x_138) ;  /* 0x0000010000007945 */ /* 0x000fe20003800200 */
[----:B------:R-:W-:Y:S01]  /*1b60*/  ISETP.GE.AND P3, PT, R172, R163, PT ;  /* 0x000000a3ac00720c */ /* 0x000fe20003f66270 */
[----:B------:R-:W-:Y:S01]  /*1b70*/  IMAD.MOV.U32 R66, RZ, RZ, -0x39e3c000 ;  /* 0xc61c4000ff427424 */ /* 0x000fe200078e00ff */
[----:B------:R-:W-:Y:S01]  /*1b80*/  MOV R65, 0xc61c4000 ;  /* 0xc61c400000417802 */ /* 0x000fe20000000f00 */
[----:B------:R-:W-:Y:S02]  /*1b90*/  IMAD.MOV.U32 R67, RZ, RZ, -0x39e3c000 ;  /* 0xc61c4000ff437424 */ /* 0x000fe400078e00ff */
[----:B------:R-:W-:Y:S01]  /*1ba0*/  IMAD.MOV.U32 R170, RZ, RZ, -0x39e3c000 ;  /* 0xc61c4000ffaa7424 */ /* 0x000fe200078e00ff */
[----:B------:R-:W-:Y:S07]  /*1bb0*/  @P2 BRA `(.L_x_139) ;  /* 0x0000000000242947 */ /* 0x000fee0003800000 */
        /* <DEDUP_REMOVED lines=9> */
.L_x_139:
[----:B------:R-:W-:Y:S05]  /*1c50*/  BSYNC.RECONVERGENT B0 ;  /* 0x0000000000007941 */ /* 0x000fea0003800200 */
.L_x_138:
[----:B------:R-:W-:Y:S01]  /*1c60*/  BSSY.RECONVERGENT B0, `(.L_x_140) ;  /* 0x000000f000007945 */ /* 0x000fe20003800200 */
[----:B------:R-:W-:Y:S01]  /*1c70*/  IMAD.MOV.U32 R180, RZ, RZ, -0x39e3c000 ;  /* 0xc61c4000ffb47424 */ /* 0x000fe200078e00ff */
[----:B------:R-:W-:Y:S01]  /*1c80*/  MOV R175, 0xc61c4000 ;  /* 0xc61c400000af7802 */ /* 0x000fe20000000f00 */
[----:B------:R-:W-:Y:S02]  /*1c90*/  IMAD.MOV.U32 R181, RZ, RZ, -0x39e3c000 ;  /* 0xc61c4000ffb57424 */ /* 0x000fe400078e00ff */
[----:B------:R-:W-:Y:S01]  /*1ca0*/  IMAD.MOV.U32 R174, RZ, RZ, -0x39e3c000 ;  /* 0xc61c4000ffae7424 */ /* 0x000fe200078e00ff */
        /* <DEDUP_REMOVED lines=10> */
.L_x_141:
[----:B------:R-:W-:Y:S05]  /*1d50*/  BSYNC.RECONVERGENT B0 ;  /* 0x0000000000007941 */ /* 0x000fea0003800200 */
.L_x_140:
[----:B------:R-:W-:Y:S01]  /*1d60*/  BSSY.RECONVERGENT B0, `(.L_x_142) ;  /* 0x000000f000007945 */ /* 0x000fe20003800200 */
[----:B------:R-:W-:Y:S01]  /*1d70*/  MOV R176, 0xc61c4000 ;  /* 0xc61c400000b07802 */ /* 0x000fe20000000f00 */
[----:B------:R-:W-:Y:S01]  /*1d80*/  IMAD.MOV.U32 R177, RZ, RZ, -0x39e3c000 ;  /* 0xc61c4000ffb17424 */ /* 0x000fe200078e00ff */
[----:B------:R-:W-:Y:S01]  /*1d90*/  MOV R138, 0xc61c4000 ;  /* 0xc61c4000008a7802 */ /* 0x000fe20000000f00 */
        /* <DEDUP_REMOVED lines=11> */
.L_x_143:
[----:B------:R-:W-:Y:S05]  /*1e50*/  BSYNC.RECONVERGENT B0 ;  /* 0x0000000000007941 */ /* 0x000fea0003800200 */
.L_x_142:
[----:B------:R-:W-:Y:S01]  /*1e60*/  IADD3 R182, PT, PT, R178, 0x20, RZ ;  /* 0x00000020b2b67810 */ /* 0x000fe20007ffe0ff */
[----:B------:R-:W-:Y:S01]  /*1e70*/  BSSY.RECONVERGENT B0, `(.L_x_144) ;  /* 0x0000022000007945 */ /* 0x000fe20003800200 */
[----:B------:R-:W-:Y:S01]  /*1e80*/  FSEL R174, R174, -10000, !P6 ;  /* 0xc61c4000aeae7808 */ /* 0x000fe20007000000 */
[----:B------:R-:W-:Y:S01]  /*1e90*/  IMAD.MOV.U32 R139, RZ, RZ, -0x39e3c000 ;  /* 0xc61c4000ff8b7424 */ /* 0x000fe200078e00ff */
[----:B------:R-:W-:Y:S01]  /*1ea0*/  ISETP.GE.AND P6, PT, R182, R163, PT ;  /* 0x000000a3b600720c */ /* 0x000fe20003fc6270 */
[----:B------:R-:W-:Y:S01]  /*1eb0*/  IMAD.MOV.U32 R141, RZ, RZ, -0x39e3c000 ;  /* 0xc61c4000ff8d7424 */ /* 0x000fe200078e00ff */
[C---:B------:R-:W-:Y:S01]  /*1ec0*/  ISETP.GT.AND P3, PT, R178.reuse, R133, PT ;  /* 0x00000085b200720c */ /* 0x040fe20003f64270 */
[----:B------:R-:W-:Y:S01]  /*1ed0*/  IMAD.MOV.U32 R142, RZ, RZ, -0x39e3c000 ;  /* 0xc61c4000ff8e7424 */ /* 0x000fe200078e00ff */
[----:B------:R-:W-:Y:S02]  /*1ee0*/  P2R R137, PR, RZ, 0x1 ;  /* 0x00000001ff897803 */ /* 0x000fe40000000000 */
[----:B------:R-:W-:-:S02]  /*1ef0*/  ISETP.GT.AND P2, PT, R178, R134, PT ;  /* 0x00000086b200720c */ /* 0x000fc40003f44270 */
[CC--:B------:R-:W-:Y:S02]  /*1f00*/  ISETP.GE.AND P1, PT, R178.reuse, R133.reuse, PT ;  /* 0x00000085b200720c */ /* 0x0c0fe40003f26270 */
[----:B------:R-:W-:Y:S02]  /*1f10*/  FSEL R145, R167, -10000, !P3 ;  /* 0xc61c4000a7917808 */ /* 0x000fe40005800000 */
[----:B------:R-:W-:Y:S02]  /*1f20*/  ISETP.GE.AND P3, PT, R178, R134, PT ;  /* 0x00000086b200720c */ /* 0x000fe40003f66270 */
[----:B------:R-:W-:Y:S02]  /*1f30*/  ISETP.GE.AND P0, PT, R172, R133, PT ;  /* 0x00000085ac00720c */ /* 0x000fe40003f06270 */
[----:B------:R-:W-:Y:S02]  /*1f40*/  FSEL R146, R166, -10000, !P1 ;  /* 0xc61c4000a6927808 */ /* 0x000fe40004800000 */
[----:B------:R-:W-:-:S02]  /*1f50*/  FSEL R136, R65, -10000, !P2 ;  /* 0xc61c400041887808 */ /* 0x000fc40005000000 */
[----:B------:R-:W-:Y:S02]  /*1f60*/  FSEL R64, R169, -10000, !P2 ;  /* 0xc61c4000a9407808 */ /* 0x000fe40005000000 */
[----:B------:R-:W-:Y:S02]  /*1f70*/  FSEL R65, R168, -10000, !P3 ;  /* 0xc61c4000a8417808 */ /* 0x000fe40005800000 */
[----:B------:R-:W-:Y:S02]  /*1f80*/  FSEL R66, R66, -10000, !P3 ;  /* 0xc61c400042427808 */ /* 0x000fe40005800000 */
[----:B------:R-:W-:Y:S02]  /*1f90*/  P2R R166, PR, RZ, 0x1 ;  /* 0x00000001ffa67803 */ /* 0x000fe40000000000 */
[----:B------:R-:W-:Y:S02]  /*1fa0*/  MOV R140, 0xc61c4000 ;  /* 0xc61c4000008c7802 */ /* 0x000fe40000000f00 */
[----:B------:R-:W-:-:S02]  /*1fb0*/  ISETP.GT.AND P1, PT, R172, R134, PT ;  /* 0x00000086ac00720c */ /* 0x000fc40003f24270 */
[C---:B------:R-:W-:Y:S02]  /*1fc0*/  ISETP.GE.AND P2, PT, R172.reuse, R134, PT ;  /* 0x00000086ac00720c */ /* 0x040fe40003f46270 */
[----:B------:R-:W-:Y:S02]  /*1fd0*/  ISETP.GT.AND P3, PT, R172, R133, PT ;  /* 0x00000085ac00720c */ /* 0x000fe40003f64270 */
[----:B------:R-:W-:Y:S01]  /*1fe0*/  ISETP.NE.AND P0, PT, R137, RZ, PT ;  /* 0x000000ff8900720c */ /* 0x000fe20003f05270 */
[----:B------:R-:W-:-:S12]  /*1ff0*/  @P6 BRA `(.L_x_145) ;  /* 0x0000000000246947 */ /* 0x000fd80003800000 */
        /* <DEDUP_REMOVED lines=9> */
.L_x_145:
[----:B------:R-:W-:Y:S05]  /*2090*/  BSYNC.RECONVERGENT B0 ;  /* 0x0000000000007941 */ /* 0x000fea0003800200 */
.L_x_144:
[----:B------:R-:W-:Y:S01]  /*20a0*/  IADD3 R168, PT, PT, R178, 0x28, RZ ;  /* 0x00000028b2a87810 */ /* 0x000fe20007ffe0ff */
[----:B------:R-:W-:Y:S01]  /*20b0*/  BSSY.RECONVERGENT B0, `(.L_x_146) ;  /* 0x000001b000007945 */ /* 0x000fe20003800200 */
[----:B------:R-:W-:Y:S01]  /*20c0*/  FSEL R67, R67, -10000, !P4 ;  /* 0xc61c400043437808 */ /* 0x000fe20006000000 */
[----:B------:R-:W-:Y:S01]  /*20d0*/  IMAD.MOV.U32 R143, RZ, RZ, -0x39e3c000 ;  /* 0xc61c4000ff8f7424 */ /* 0x000fe200078e00ff */
[----:B------:R-:W-:Y:S01]  /*20e0*/  FSEL R180, R180, -10000, !P4 ;  /* 0xc61c4000b4b47808 */ /* 0x000fe20006000000 */
[----:B------:R-:W-:Y:S01]  /*20f0*/  IMAD.MOV.U32 R147, RZ, RZ, -0x39e3c000 ;  /* 0xc61c4000ff937424 */ /* 0x000fe200078e00ff */
[----:B------:R-:W-:Y:S01]  /*2100*/  ISETP.GE.AND P4, PT, R168, R163, PT ;  /* 0x000000a3a800720c */ /* 0x000fe20003f86270 */
[----:B------:R-:W-:Y:S01]  /*2110*/  IMAD.MOV.U32 R148, RZ, RZ, -0x39e3c000 ;  /* 0xc61c4000ff947424 */ /* 0x000fe200078e00ff */
[----:B------:R-:W-:Y:S02]  /*2120*/  ISETP.GT.AND P6, PT, R182, R133, PT ;  /* 0x00000085b600720c */ /* 0x000fe40003fc4270 */
[----:B------:R-:W-:-:S02]  /*2130*/  FSEL R175, R175, -10000, !P5 ;  /* 0xc61c4000afaf7808 */ /* 0x000fc40006800000 */
[----:B------:R-:W-:Y:S02]  /*2140*/  FSEL R137, R170, -10000, !P0 ;  /* 0xc61c4000aa897808 */ /* 0x000fe40004000000 */
[----:B------:R-:W-:Y:S02]  /*2150*/  FSEL R181, R181, -10000, !P0 ;  /* 0xc61c4000b5b57808 */ /* 0x000fe40004000000 */
[----:B------:R-:W-:Y:S02]  /*2160*/  FSEL R167, R138, -10000, !P1 ;  /* 0xc61c40008aa77808 */ /* 0x000fe40004800000 */
[----:B------:R-:W-:Y:S02]  /*2170*/  MOV R144, 0xc61c4000 ;  /* 0xc61c400000907802 */ /* 0x000fe40000000f00 */
[CC--:B------:R-:W-:Y:S02]  /*2180*/  ISETP.GT.AND P5, PT, R182.reuse, R134.reuse, PT ;  /* 0x00000086b600720c */ /* 0x0c0fe40003fa4270 */
[----:B------:R-:W-:-:S02]  /*2190*/  ISETP.GE.AND P0, PT, R182, R134, PT ;  /* 0x00000086b600720c */ /* 0x000fc40003f06270 */
[----:B------:R-:W-:Y:S02]  /*21a0*/  P2R R169, PR, RZ, 0x40 ;  /* 0x00000040ffa97803 */ /* 0x000fe40000000000 */
[----:B------:R-:W-:Y:S01]  /*21b0*/  ISETP.GE.AND P1, PT, R182, R133, PT ;  /* 0x00000085b600720c */ /* 0x000fe20003f26270 */
        /* <DEDUP_REMOVED lines=10> */
.L_x_147:
[----:B------:R-:W-:Y:S05]  /*2260*/  BSYNC.RECONVERGENT B0 ;  /* 0x0000000000007941 */ /* 0x000fea0003800200 */
.L_x_146:
[----:B------:R-:W-:Y:S01]  /*2270*/  IADD3 R152, PT, PT, R178, 0x30, RZ ;  /* 0x00000030b2987810 */ /* 0x000fe20007ffe0ff */
[----:B------:R-:W-:Y:S01]  /*2280*/  BSSY.RECONVERGENT B0, `(.L_x_148) ;  /* 0x0000019000007945 */ /* 0x000fe20003800200 */
[----:B------:R-:W-:Y:S01]  /*2290*/  ISETP.NE.AND P4, PT, R166, RZ, PT ;  /* 0x000000ffa600720c */ /* 0x000fe20003f85270 */
[----:B------:R-:W-:Y:S01]  /*22a0*/  IMAD.MOV.U32 R138, RZ, RZ, -0x39e3c000 ;  /* 0xc61c4000ff8a7424 */ /* 0x000fe200078e00ff */
[----:B------:R-:W-:Y:S01]  /*22b0*/  ISETP.GE.AND P6, PT, R152, R163, PT ;  /* 0x000000a39800720c */ /* 0x000fe20003fc6270 */
[----:B------:R-:W-:Y:S01]  /*22c0*/  IMAD.MOV.U32 R150, RZ, RZ, -0x39e3c000 ;  /* 0xc61c4000ff967424 */ /* 0x000fe200078e00ff */
[----:B------:R-:W-:Y:S01]  /*22d0*/  FSEL R171, R171, -10000, !P2 ;  /* 0xc61c4000abab7808 */ /* 0x000fe20005000000 */
[----:B------:R-:W-:Y:S01]  /*22e0*/  IMAD.MOV.U32 R151, RZ, RZ, -0x39e3c000 ;  /* 0xc61c4000ff977424 */ /* 0x000fe200078e00ff */
[----:B------:R-:W-:Y:S02]  /*22f0*/  FSEL R177, R177, -10000, !P3 ;  /* 0xc61c4000b1b17808 */ /* 0x000fe40005800000 */
[----:B------:R-:W-:-:S02]  /*2300*/  FSEL R176, R176, -10000, !P4 ;  /* 0xc61c4000b0b07808 */ /* 0x000fc40006000000 */
[----:B------:R-:W-:Y:S02]  /*2310*/  FSEL R166, R142, -10000, !P5 ;  /* 0xc61c40008ea67808 */ /* 0x000fe40006800000 */
[----:B------:R-:W-:Y:S02]  /*2320*/  MOV R149, 0xc61c4000 ;  /* 0xc61c400000957802 */ /* 0x000fe40000000f00 */
[CC--:B------:R-:W-:Y:S02]  /*2330*/  ISETP.GT.AND P2, PT, R168.reuse, R134.reuse, PT ;  /* 0x00000086a800720c */ /* 0x0c0fe40003f44270 */
[C---:B------:R-:W-:Y:S02]  /*2340*/  ISETP.GE.AND P3, PT, R168.reuse, R134, PT ;  /* 0x00000086a800720c */ /* 0x040fe40003f66270 */
[CC--:B------:R-:W-:Y:S02]  /*2350*/  ISETP.GT.AND P4, PT, R168.reuse, R133.reuse, PT ;  /* 0x00000085a800720c */ /* 0x0c0fe40003f84270 */
        /* <DEDUP_REMOVED lines=11> */
.L_x_149:
[----:B------:R-:W-:Y:S05]  /*2410*/  BSYNC.RECONVERGENT B0 ;  /* 0x0000000000007941 */ /* 0x000fea0003800200 */
.L_x_148:
[----:B------:R-:W-:Y:S01]  /*2420*/  VIADD R168, R178, 0x38 ;  /* 0x00000038b2a87836 */ /* 0x000fe20000000000 */
[----:B------:R-:W-:Y:S01]  /*2430*/  FSEL R155, R147, -10000, !P3 ;  /* 0xc61c4000939b7808 */ /* 0x000fe20005800000 */
[----:B------:R-:W-:Y:S01]  /*2440*/  BSSY.RECONVERGENT B0, `(.L_x_150) ;  /* 0x000001f000007945 */ /* 0x000fe20003800200 */
[----:B------:R-:W-:Y:S01]  /*2450*/  ISETP.NE.AND P6, PT, R169, RZ, PT ;  /* 0x000000ffa900720c */ /* 0x000fe20003fc5270 */
[----:B------:R-:W-:Y:S01]  /*2460*/  IMAD.MOV.U32 R142, RZ, RZ, -0x39e3c000 ;  /* 0xc61c4000ff8e7424 */ /* 0x000fe200078e00ff */
[----:B------:R-:W-:Y:S02]  /*2470*/  ISETP.GE.AND P3, PT, R168, R163, PT ;  /* 0x000000a3a800720c */ /* 0x000fe40003f66270 */
[----:B------:R-:W-:Y:S02]  /*2480*/  FSEL R157, R141, -10000, !P0 ;  /* 0xc61c40008d9d7808 */ /* 0x000fe40004000000 */
[----:B------:R-:W-:Y:S02]  /*2490*/  FSEL R159, R140, -10000, !P6 ;  /* 0xc61c40008c9f7808 */ /* 0x000fe40007000000 */
[----:B------:R-:W-:-:S02]  /*24a0*/  FSEL R170, R139, -10000, !P1 ;  /* 0xc61c40008baa7808 */ /* 0x000fc40004800000 */
[----:B------:R-:W-:Y:S01]  /*24b0*/  FSEL R154, R148, -10000, !P2 ;  /* 0xc61c4000949a7808 */ /* 0x000fe20005000000 */
[----:B------:R-:W-:Y:S01]  /*24c0*/  IMAD.MOV.U32 R148, RZ, RZ, -0x39e3c000 ;  /* 0xc61c4000ff947424 */ /* 0x000fe200078e00ff */
[CC--:B------:R-:W-:Y:S02]  /*24d0*/  ISETP.GT.AND P0, PT, R152.reuse, R134.reuse, PT ;  /* 0x000000869800720c */ /* 0x0c0fe40003f04270 */
[C---:B------:R-:W-:Y:S02]  /*24e0*/  ISETP.GE.AND P6, PT, R152.reuse, R134, PT ;  /* 0x000000869800720c */ /* 0x040fe40003fc6270 */
[CC--:B------:R-:W-:Y:S02]  /*24f0*/  ISETP.GT.AND P1, PT, R152.reuse, R133.reuse, PT ;  /* 0x000000859800720c */ /* 0x0c0fe40003f24270 */
[----:B------:R-:W-:Y:S02]  /*2500*/  ISETP.GE.AND P2, PT, R152, R133, PT ;  /* 0x000000859800720c */ /* 0x000fe40003f46270 */
[----:B------:R-:W-:-:S02]  /*2510*/  FSEL R158, R144, -10000, !P4 ;  /* 0xc61c4000909e7808 */ /* 0x000fc40006000000 */
[----:B------:R-:W-:Y:S02]  /*2520*/  MOV R139, 0xc61c4000 ;  /* 0xc61c4000008b7802 */ /* 0x000fe40000000f00 */
[----:B------:R-:W-:Y:S02]  /*2530*/  MOV R152, 0xc61c4000 ;  /* 0xc61c400000987802 */ /* 0x000fe40000000f00 */
[----:B------:R-:W-:Y:S02]  /*2540*/  FSEL R156, R143, -10000, !P5 ;  /* 0xc61c40008f9c7808 */ /* 0x000fe40006800000 */
[----:B------:R-:W-:Y:S02]  /*2550*/  FSEL R140, R151, -10000, !P0 ;  /* 0xc61c4000978c7808 */ /* 0x000fe40004000000 */
[----:B------:R-:W-:Y:S02]  /*2560*/  FSEL R141, R150, -10000, !P6 ;  /* 0xc61c4000968d7808 */ /* 0x000fe40007000000 */
[----:B------:R-:W-:-:S02]  /*2570*/  FSEL R149, R149, -10000, !P1 ;  /* 0xc61c400095957808 */ /* 0x000fc40004800000 */
[----:B------:R-:W-:Y:S01]  /*2580*/  FSEL R144, R138, -10000, !P2 ;  /* 0xc61c40008a907808 */ /* 0x000fe20005000000 */
        /* <DEDUP_REMOVED lines=10> */
.L_x_151:
[----:B------:R-:W-:Y:S05]  /*2630*/  BSYNC.RECONVERGENT B0 ;  /* 0x0000000000007941 */ /* 0x000fea0003800200 */
.L_x_150:
[----:B------:R-:W-:Y:S01]  /*2640*/  FMNMX3 R61, R145, -3.40282346638528859812e+38, R146, !PT ;  /* 0xff7fffff913d7876 */ /* 0x000fe20007800092 */
[----:B------:R-:W-:Y:S01]  /*2650*/  LDSM.16.MT88.2 R178, [R7] ;  /* 0x0000000007b2783b */ /* 0x000fe20000004100 */
[----:B------:R-:W-:Y:S01]  /*2660*/  FMNMX3 R60, R64, -3.40282346638528859812e+38, R65, !PT ;  /* 0xff7fffff403c7876 */ /* 0x000fe20007800041 */
[----:B------:R-:W-:Y:S01]  /*2670*/  UIADD3 UR4, UPT, UPT, UR4, 0x40, URZ ;  /* 0x0000004004047890 */ /* 0x000fe2000fffe0ff */
[----:B------:R-:W-:Y:S01]  /*2680*/  FMNMX3 R61, R136, R66, R61, !PT ;  /* 0x00000042883d7276 */ /* 0x000fe2000780003d */
[----:B------:R-:W-:Y:S01]  /*2690*/  LDSM.16.MT88.2 R172, [R8] ;  /* 0x0000000008ac783b */ /* 0x000fe20000004100 */
[----:B------:R-:W-:Y:S02]  /*26a0*/  FMNMX3 R60, R137, R67, R60, !PT ;  /* 0x00000043893c7276 */ /* 0x000fe4000780003c */
[----:B------:R-:W-:Y:S02]  /*26b0*/  FMNMX3 R61, R181, R180, R61, !PT ;  /* 0x000000b4b53d7276 */ /* 0x000fe4000780003d */
[----:B------:R-:W-:-:S02]  /*26c0*/  FMNMX3 R60, R174, R175, R60, !PT ;  /* 0x000000afae3c7276 */ /* 0x000fc4000780003c */
[----:B------:R-:W-:Y:S02]  /*26d0*/  FMNMX3 R61, R177, R176, R61, !PT ;  /* 0x000000b0b13d7276 */ /* 0x000fe4000780003d */
[CC--:B------:R-:W-:Y:S02]  /*26e0*/  ISETP.GT.AND P0, PT, R168.reuse, R133.reuse, PT ;  /* 0x00000085a800720c */ /* 0x0c0fe40003f04270 */
[----:B------:R-:W-:Y:S02]  /*26f0*/  FMNMX3 R61, R159, R170, R61, !PT ;  /* 0x000000aa9f3d7276 */ /* 0x000fe4000780003d */
[----:B------:R-:W-:Y:S02]  /*2700*/  ISETP.GE.AND P1, PT, R168, R133, PT ;  /* 0x00000085a800720c */ /* 0x000fe40003f26270 */
[----:B------:R-:W-:Y:S02]  /*2710*/  FMNMX3 R61, R158, R156, R61, !PT ;  /* 0x0000009c9e3d7276 */ /* 0x000fe4000780003d */
[----:B------:R-:W-:-:S02]  /*2720*/  FMNMX3 R60, R167, R171, R60, !PT ;  /* 0x000000aba73c7276 */ /* 0x000fc4000780003c */
[----:B------:R-:W-:Y:S02]  /*2730*/  FSEL R143, R139, -10000, !P0 ;  /* 0xc61c40008b8f7808 */ /* 0x000fe40004000000 */
[----:B------:R-:W-:Y:S02]  /*2740*/  FSEL R142, R142, -10000, !P1 ;  /* 0xc61c40008e8e7808 */ /* 0x000fe40004800000 */
[----:B------:R-:W-:Y:S02]  /*2750*/  FMNMX3 R61, R149, R144, R61, !PT ;  /* 0x00000090953d7276 */ /* 0x000fe4000780003d */
[----:B------:R-:W-:Y:S02]  /*2760*/  FMNMX3 R60, R166, R157, R60, !PT ;  /* 0x0000009da63c7276 */ /* 0x000fe4000780003c */
[----:B------:R-:W-:Y:S02]  /*2770*/  FMNMX3 R61, R143, R142, R61, !PT ;  /* 0x0000008e8f3d7276 */ /* 0x000fe4000780003d */
[----:B------:R-:W-:-:S02]  /*2780*/  ISETP.GT.AND P0, PT, R168, R134, PT ;  /* 0x00000086a800720c */ /* 0x000fc40003f04270 */
[----:B------:R-:W-:Y:S01]  /*2790*/  ISETP.GE.AND P1, PT, R168, R134, PT ;  /* 0x00000086a800720c */ /* 0x000fe20003f26270 */
[----:B------:R-:W0:Y:S01]  /*27a0*/  SHFL.BFLY PT, R62, R61, 0x1, 0x1f ;  /* 0x0c201f003d3e7f89 */ /* 0x000e2200000e0000 */
[----:B------:R-:W-:Y:S02]  /*27b0*/  FMNMX3 R60, R154, R155, R60, !PT ;  /* 0x0000009b9a3c7276 */ /* 0x000fe4000780003c */
[----:B------:R-:W-:Y:S01]  /*27c0*/  FSEL R138, R152, -10000, !P0 ;  /* 0xc61c4000988a7808 */ /* 0x000fe20004000000 */
[----:B------:R-:W-:Y:S01]  /*27d0*/  LDSM.16.MT88.2 R168, [R6] ;  /* 0x0000000006a8783b */ /* 0x000fe20000004100 */
[----:B------:R-:W-:Y:S02]  /*27e0*/  FSEL R139, R148, -10000, !P1 ;  /* 0xc61c4000948b7808 */ /* 0x000fe40004800000 */
[----:B------:R-:W-:Y:S02]  /*27f0*/  FMNMX3 R60, R140, R141, R60, !PT ;  /* 0x0000008d8c3c7276 */ /* 0x000fe4000780003c */
[----:B------:R-:W-:-:S02]  /*2800*/  FSETP.GT.AND P6, PT, R164, -1.70141173319264429906e+38, PT ;  /* 0xfeffffffa400780b */ /* 0x000fc40003fc4000 */
[----:B------:R-:W-:Y:S02]  /*2810*/  FMNMX3 R60, R138, R139, R60, !PT ;  /* 0x0000008b8a3c7276 */ /* 0x000fe4000780003c */
[----:B------:R-:W-:Y:S02]  /*2820*/  FSETP.GT.AND P2, PT, R22, -1.70141173319264429906e+38, PT ;  /* 0xfeffffff1600780b */ /* 0x000fe40003f44000 */
[----:B------:R-:W-:Y:S01]  /*2830*/  PLOP3.LUT P1, PT, PT, PT, PT, 0x80, 0x8 ;  /* 0x000000000008781c */ /* 0x000fe20003f2f070 */
        /* <DEDUP_REMOVED lines=16> */
[----:B------:R-:W-:Y:S01]  /*2940*/  IMAD.MOV.U32 R136, RZ, RZ, RZ ;  /* 0x000000ffff887224 */ /* 0x000fe200078e00ff */
[----:B-1----:R-:W-:Y:S01]  /*2950*/  FMNMX3 R22, R63, R61, R22, !PT ;  /* 0x0000003d3f167276 */ /* 0x002fe20007800016 */
[----:B------:R-:W-:Y:S01]  /*2960*/  FMUL R66, R66, 1.4426950216293334961 ;  /* 0x3fb8aa3b42427820 */ /* 0x000fe20000400000 */
[----:B------:R-:W-:Y:S01]  /*2970*/  @P6 PLOP3.LUT P1, PT, P0, PT, PT, 0x80, 0x8 ;  /* 0x000000000008681c */ /* 0x000fe2000072f070 */
[----:B------:R-:W-:Y:S01]  /*2980*/  FADD R181, -R21, R181 ;  /* 0x000000b515b57221 */ /* 0x000fe20000000100 */
[----:B------:R-:W-:Y:S01]  /*2990*/  FSETP.GEU.AND P5, PT, R145, -126, PT ;  /* 0xc2fc00009100780b */ /* 0x000fe20003fae000 */
[C---:B------:R-:W-:Y:S01]  /*29a0*/  @P2 FADD R60, -R22.reuse, R165 ;  /* 0x000000a5163c2221 */ /* 0x040fe20000000100 */
[----:B------:R-:W-:Y:S01]  /*29b0*/  PLOP3.LUT P0, PT, PT, PT, PT, 0x80, 0x8 ;  /* 0x000000000008781c */ /* 0x000fe20003f0f070 */
[----:B------:R-:W-:Y:S01]  /*29c0*/  FADD R64, -R22, R64 ;  /* 0x0000004016407221 */ /* 0x000fe20000000100 */
[----:B------:R-:W-:Y:S01]  /*29d0*/  FSETP.GEU.AND P4, PT, R146, -126, PT ;  /* 0xc2fc00009200780b */ /* 0x000fe20003f8e000 */
[----:B------:R-:W-:Y:S01]  /*29e0*/  @P2 FMUL R60, R60, 1.4426950216293334961 ;  /* 0x3fb8aa3b3c3c2820 */ /* 0x000fe20000400000 */
[C---:B------:R-:W-:Y:S01]  /*29f0*/  FADD R65, -R22.reuse, R65 ;  /* 0x0000004116417221 */ /* 0x040fe20000000100 */
[----:B------:R-:W-:Y:S01]  /*2a00*/  FADD R137, -R22, R137 ;  /* 0x0000008916897221 */ /* 0x000fe20000000100 */
[----:B------:R-:W-:Y:S01]  /*2a10*/  FMUL R64, R64, 1.4426950216293334961 ;  /* 0x3fb8aa3b40407820 */ /* 0x000fe20000400000 */
[----:B------:R-:W-:Y:S01]  /*2a20*/  FADD R67, -R22, R67 ;  /* 0x0000004316437221 */ /* 0x000fe20000000100 */
[----:B------:R-:W-:Y:S01]  /*2a30*/  @P2 FSETP.GEU.AND P3, PT, R60, -126, PT ;  /* 0xc2fc00003c00280b */ /* 0x000fe20003f6e000 */
[----:B------:R-:W-:Y:S01]  /*2a40*/  @!P1 FMUL R147, R147, 0.5 ;  /* 0x3f00000093939820 */ /* 0x000fe20000400000 */
[----:B------:R-:W-:Y:S01]  /*2a50*/  FMUL R65, R65, 1.4426950216293334961 ;  /* 0x3fb8aa3b41417820 */ /* 0x000fe20000400000 */
[----:B------:R-:W-:Y:S01]  /*2a60*/  @!P5 FMUL R145, R145, 0.5 ;  /* 0x3f0000009191d820 */ /* 0x000fe20000400000 */
[----:B------:R-:W-:Y:S01]  /*2a70*/  @P2 PLOP3.LUT P0, PT, P3, PT, PT, 0x80, 0x8 ;  /* 0x000000000008281c */ /* 0x000fe20001f0f070 */
[----:B------:R-:W-:Y:S01]  /*2a80*/  FMUL R67, R67, 1.4426950216293334961 ;  /* 0x3fb8aa3b43437820 */ /* 0x000fe20000400000 */
[----:B------:R-:W-:Y:S01]  /*2a90*/  FSETP.GEU.AND P3, PT, R151, -126, PT ;  /* 0xc2fc00009700780b */ /* 0x000fe20003f6e000 */
[----:B------:R-:W0:Y:S01]  /*2aa0*/  @P6 MUFU.EX2 R147, R147 ;  /* 0x0000009300936308 */ /* 0x000e220000000800 */
[----:B------:R-:W-:Y:S01]  /*2ab0*/  @!P4 FMUL R146, R146, 0.5 ;  /* 0x3f0000009292c820 */ /* 0x000fe20000400000 */
[----:B------:R-:W1:Y:S01]  /*2ac0*/  LDSM.16.MT88.2 R164, [R9] ;  /* 0x0000000009a4783b */ /* 0x000e620000004100 */
[----:B------:R-:W-:Y:S01]  /*2ad0*/  FMUL R163, R181, 1.4426950216293334961 ;  /* 0x3fb8aa3bb5a37820 */ /* 0x000fe20000400000 */
[C---:B------:R-:W-:Y:S01]  /*2ae0*/  FADD R174, -R22.reuse, R174 ;  /* 0x000000ae16ae7221 */ /* 0x040fe20000000100 */
[C---:B------:R-:W-:Y:S01]  /*2af0*/  FADD R175, -R22.reuse, R175 ;  /* 0x000000af16af7221 */ /* 0x040fe20000000100 */
[----:B------:R-:W-:Y:S01]  /*2b00*/  FADD R180, -R21, R180 ;  /* 0x000000b415b47221 */ /* 0x000fe20000000100 */
[----:B------:R-:W-:Y:S01]  /*2b10*/  FADD R167, -R22, R167 ;  /* 0x000000a716a77221 */ /* 0x000fe20000000100 */
[----:B------:R-:W2:Y:S01]  /*2b20*/  MUFU.EX2 R153, R145 ;  /* 0x0000009100997308 */ /* 0x000ea20000000800 */
[----:B------:R-:W-:Y:S01]  /*2b30*/  FMUL R174, R174, 1.4426950216293334961 ;  /* 0x3fb8aa3baeae7820 */ /* 0x000fe20000400000 */
[----:B------:R-:W-:Y:S01]  /*2b40*/  @!P0 FMUL R60, R60, 0.5 ;  /* 0x3f0000003c3c8820 */ /* 0x000fe20000400000 */
[----:B------:R-:W-:Y:S01]  /*2b50*/  FMUL R175, R175, 1.4426950216293334961 ;  /* 0x3fb8aa3bafaf7820 */ /* 0x000fe20000400000 */
[----:B------:R-:W-:Y:S01]  /*2b60*/  @!P3 FMUL R151, R151, 0.5 ;  /* 0x3f0000009797b820 */ /* 0x000fe20000400000 */
[----:B------:R-:W-:Y:S01]  /*2b70*/  FADD R171, -R22, R171 ;  /* 0x000000ab16ab7221 */ /* 0x000fe20000000100 */
[C---:B------:R-:W-:Y:S01]  /*2b80*/  FADD R177, -R21.reuse, R177 ;  /* 0x000000b115b17221 */ /* 0x040fe20000000100 */
[----:B------:R-:W-:Y:S01]  /*2b90*/  FADD R176, -R21, R176 ;  /* 0x000000b015b07221 */ /* 0x000fe20000000100 */
[----:B------:R3:W4:Y:S01]  /*2ba0*/  MUFU.EX2 R152, R146 ;  /* 0x0000009200987308 */ /* 0x0007220000000800 */
[----:B0-----:R-:W-:Y:S01]  /*2bb0*/  @!P1 FMUL R147, R147, R147 ;  /* 0x0000009393939220 */ /* 0x001fe20000400000 */
[----:B------:R-:W-:Y:S01]  /*2bc0*/  FSETP.GEU.AND P1, PT, R66, -126, PT ;  /* 0xc2fc00004200780b */ /* 0x000fe20003f2e000 */
[----:B------:R-:W-:Y:S01]  /*2bd0*/  FMUL R184, R171, 1.4426950216293334961 ;  /* 0x3fb8aa3babb87820 */ /* 0x000fe20000400000 */
[----:B------:R-:W-:Y:S01]  /*2be0*/  FMUL R177, R177, 1.4426950216293334961 ;  /* 0x3fb8aa3bb1b17820 */ /* 0x000fe20000400000 */
[----:B------:R-:W-:Y:S01]  /*2bf0*/  FMUL R176, R176, 1.4426950216293334961 ;  /* 0x3fb8aa3bb0b07820 */ /* 0x000fe20000400000 */
[----:B------:R-:W-:Y:S01]  /*2c00*/  @P6 MOV R136, R147 ;  /* 0x0000009300886202 */ /* 0x000fe20000000f00 */
[----:B------:R-:W-:Y:S01]  /*2c10*/  FADD R159, -R21, R159 ;  /* 0x0000009f159f7221 */ /* 0x000fe20000000100 */
[----:B------:R-:W0:Y:S01]  /*2c20*/  MUFU.EX2 R151, R151 ;  /* 0x0000009700977308 */ /* 0x000e220000000800 */
[----:B---3--:R-:W-:Y:S01]  /*2c30*/  FMUL R146, R137, 1.4426950216293334961 ;  /* 0x3fb8aa3b89927820 */ /* 0x008fe20000400000 */
[----:B--2---:R-:W-:Y:S01]  /*2c40*/  @!P5 FMUL R153, R153, R153 ;  /* 0x000000999999d220 */ /* 0x004fe20000400000 */
[----:B------:R-:W-:Y:S01]  /*2c50*/  FSETP.GEU.AND P6, PT, R64, -126, PT ;  /* 0xc2fc00004000780b */ /* 0x000fe20003fce000 */
[----:B------:R-:W-:Y:S01]  /*2c60*/  IMAD.MOV.U32 R137, RZ, RZ, RZ ;  /* 0x000000ffff897224 */ /* 0x000fe200078e00ff */
[----:B------:R-:W-:Y:S01]  /*2c70*/  FSETP.GEU.AND P5, PT, R65, -126, PT ;  /* 0xc2fc00004100780b */ /* 0x000fe20003fae000 */
[----:B------:R-:W-:Y:S01]  /*2c80*/  FMUL R110, R136, R110 ;  /* 0x0000006e886e7220 */ /* 0x000fe20000400000 */
[----:B------:R-:W-:Y:S01]  /*2c90*/  @!P1 FMUL R66, R66, 0.5 ;  /* 0x3f00000042429820 */ /* 0x000fe20000400000 */
[----:B------:R-:W2:Y:S01]  /*2ca0*/  @P2 MUFU.EX2 R61, R60 ;  /* 0x0000003c003d2308 */ /* 0x000ea20000000800 */
[----:B----4-:R-:W-:Y:S01]  /*2cb0*/  @!P4 FMUL R152, R152, R152 ;  /* 0x000000989898c220 */ /* 0x010fe20000400000 */
[----:B------:R-:W-:Y:S01]  /*2cc0*/  FSETP.GEU.AND P4, PT, R146, -126, PT ;  /* 0xc2fc00009200780b */ /* 0x000fe20003f8e000 */
[C---:B------:R-:W-:Y:S01]  /*2cd0*/  FMUL R111, R136.reuse, R111 ;  /* 0x0000006f886f7220 */ /* 0x040fe20000400000 */
[C---:B------:R-:W-:Y:S01]  /*2ce0*/  FMUL R102, R136.reuse, R102 ;  /* 0x0000006688667220 */ /* 0x040fe20000400000 */
[C---:B------:R-:W-:Y:S01]  /*2cf0*/  FMUL R103, R136.reuse, R103 ;  /* 0x0000006788677220 */ /* 0x040fe20000400000 */
[C---:B------:R-:W-:Y:S01]  /*2d00*/  FMUL R106, R136.reuse, R106 ;  /* 0x0000006a886a7220 */ /* 0x040fe20000400000 */
[----:B------:R-:W-:Y:S01]  /*2d10*/  FMUL R107, R136, R107 ;  /* 0x0000006b886b7220 */ /* 0x000fe20000400000 */
[----:B------:R-:W-:Y:S01]  /*2d20*/  @!P6 FMUL R64, R64, 0.5 ;  /* 0x3f0000004040e820 */ /* 0x000fe20000400000 */
[----:B0-----:R-:W-:Y:S01]  /*2d30*/  @!P3 FMUL R151, R151, R151 ;  /* 0x000000979797b220 */ /* 0x001fe20000400000 */
[----:B------:R-:W-:Y:S01]  /*2d40*/  FSETP.GEU.AND P3, PT, R67, -126, PT ;  /* 0xc2fc00004300780b */ /* 0x000fe20003f6e000 */
[----:B------:R-:W-:Y:S01]  /*2d50*/  @!P5 FMUL R65, R65, 0.5 ;  /* 0x3f0000004141d820 */ /* 0x000fe20000400000 */
[----:B------:R0:W3:Y:S01]  /*2d60*/  MUFU.EX2 R148, R64 ;  /* 0x0000004000947308 */ /* 0x0000e20000000800 */
[C---:B------:R-:W-:Y:S01]  /*2d70*/  FMUL R94, R136.reuse, R94 ;  /* 0x0000005e885e7220 */ /* 0x040fe20000400000 */
[----:B------:R-:W-:Y:S01]  /*2d80*/  FMUL R95, R136, R95 ;  /* 0x0000005f885f7220 */ /* 0x000fe20000400000 */
[----:B------:R-:W-:Y:S01]  /*2d90*/  @!P4 FMUL R146, R146, 0.5 ;  /* 0x3f0000009292c820 */ /* 0x000fe20000400000 */
[C---:B------:R-:W-:Y:S01]  /*2da0*/  FMUL R98, R136.reuse, R98 ;  /* 0x0000006288627220 */ /* 0x040fe20000400000 */
[----:B--2---:R-:W-:Y:S01]  /*2db0*/  @!P0 FMUL R61, R61, R61 ;  /* 0x0000003d3d3d8220 */ /* 0x004fe20000400000 */
[C---:B------:R-:W-:Y:S01]  /*2dc0*/  FMUL R99, R136.reuse, R99 ;  /* 0x0000006388637220 */ /* 0x040fe20000400000 */
[----:B------:R-:W-:Y:S01]  /*2dd0*/  FMUL R86, R136, R86 ;  /* 0x0000005688567220 */ /* 0x000fe20000400000 */
[----:B------:R2:W4:Y:S01]  /*2de0*/  MUFU.EX2 R147, R65 ;  /* 0x0000004100937308 */ /* 0x0005220000000800 */
[----:B------:R-:W-:Y:S01]  /*2df0*/  @P2 IMAD.MOV.U32 R137, RZ, RZ, R61 ;  /* 0x000000ffff892224 */ /* 0x000fe200078e003d */
[----:B------:R-:W-:Y:S01]  /*2e00*/  F2FP.F16.F32.PACK_AB R61, R152, R153 ;  /* 0x00000099983d723e */ /* 0x000fe200000000ff */
[----:B------:R-:W-:Y:S01]  /*2e10*/  @!P3 FMUL R67, R67, 0.5 ;  /* 0x3f0000004343b820 */ /* 0x000fe20000400000 */
[----:B------:R-:W-:Y:S01]  /*2e20*/  FMUL R87, R136, R87 ;  /* 0x0000005788577220 */ /* 0x000fe20000400000 */
[C---:B0-----:R-:W-:Y:S01]  /*2e30*/  FMUL R64, R137.reuse, R124 ;  /* 0x0000007c89407220 */ /* 0x041fe20000400000 */
[C---:B------:R-:W-:Y:S01]  /*2e40*/  FMUL R108, R137.reuse, R108 ;  /* 0x0000006c896c7220 */ /* 0x040fe20000400000 */
[C---:B------:R-:W-:Y:S01]  /*2e50*/  FMUL R109, R137.reuse, R109 ;  /* 0x0000006d896d7220 */ /* 0x040fe20000400000 */
[----:B------:R0:W5:Y:S01]  /*2e60*/  MUFU.EX2 R150, R66 ;  /* 0x0000004200967308 */ /* 0x0001620000000800 */
[C---:B--2---:R-:W-:Y:S01]  /*2e70*/  FMUL R65, R137.reuse, R125 ;  /* 0x0000007d89417220 */ /* 0x044fe20000400000 */
[----:B---3--:R-:W-:Y:S01]  /*2e80*/  @!P6 FMUL R148, R148, R148 ;  /* 0x000000949494e220 */ /* 0x008fe20000400000 */
[----:B------:R-:W2:Y:S01]  /*2e90*/  LDSM.16.MT88.2 R124, [R11] ;  /* 0x000000000b7c783b */ /* 0x000ea20000004100 */
[C---:B------:R-:W-:Y:S01]  /*2ea0*/  FMUL R100, R137.reuse, R100 ;  /* 0x0000006489647220 */ /* 0x040fe20000400000 */
[C---:B------:R-:W-:Y:S01]  /*2eb0*/  FMUL R101, R137.reuse, R101 ;  /* 0x0000006589657220 */ /* 0x040fe20000400000 */
[C---:B------:R-:W-:Y:S01]  /*2ec0*/  FMUL R104, R137.reuse, R104 ;  /* 0x0000006889687220 */ /* 0x040fe20000400000 */
[----:B------:R-:W-:Y:S01]  /*2ed0*/  FMUL R105, R137, R105 ;  /* 0x0000006989697220 */ /* 0x000fe20000400000 */
[----:B------:R-:W3:Y:S01]  /*2ee0*/  MUFU.EX2 R146, R146 ;  /* 0x0000009200927308 */ /* 0x000ee20000000800 */
[----:B----4-:R-:W-:Y:S01]  /*2ef0*/  @!P5 FMUL R147, R147, R147 ;  /* 0x000000939393d220 */ /* 0x010fe20000400000 */
[----:B0-----:R-:W-:Y:S01]  /*2f00*/  FMUL R66, R136, R126 ;  /* 0x0000007e88427220 */ /* 0x001fe20000400000 */
[C---:B------:R-:W-:Y:S01]  /*2f10*/  FMUL R92, R137.reuse, R92 ;  /* 0x0000005c895c7220 */ /* 0x040fe20000400000 */
[C---:B------:R-:W-:Y:S01]  /*2f20*/  FMUL R93, R137.reuse, R93 ;  /* 0x0000005d895d7220 */ /* 0x040fe20000400000 */
[----:B------:R-:W-:Y:S01]  /*2f30*/  FMUL R96, R137, R96 ;  /* 0x0000006089607220 */ /* 0x000fe20000400000 */
[----:B------:R-:W-:Y:S01]  /*2f40*/  F2FP.F16.F32.PACK_AB R60, R147, R148 ;  /* 0x00000094933c723e */ /* 0x000fe200000000ff */
[C---:B------:R-:W-:Y:S01]  /*2f50*/  FMUL R97, R137.reuse, R97 ;  /* 0x0000006189617220 */ /* 0x040fe20000400000 */
[----:B------:R0:W4:Y:S01]  /*2f60*/  MUFU.EX2 R145, R67 ;  /* 0x0000004300917308 */ /* 0x0001220000000800 */
[----:B-----5:R-:W-:Y:S01]  /*2f70*/  @!P1 FMUL R150, R150, R150 ;  /* 0x0000009696969220 */ /* 0x020fe20000400000 */
[C---:B------:R-:W-:Y:S01]  /*2f80*/  FMUL R84, R137.reuse, R84 ;  /* 0x0000005489547220 */ /* 0x040fe20000400000 */
[----:B------:R-:W-:Y:S01]  /*2f90*/  FMUL R85, R137, R85 ;  /* 0x0000005589557220 */ /* 0x000fe20000400000 */
[----:B------:R-:W-:Y:S01]  /*2fa0*/  FSETP.GEU.AND P6, PT, R163, -126, PT ;  /* 0xc2fc0000a300780b */ /* 0x000fe20003fce000 */
[----:B------:R-:W-:Y:S01]  /*2fb0*/  FMUL R118, R136, R118 ;  /* 0x0000007688767220 */ /* 0x000fe20000400000 */
[----:B------:R-:W-:Y:S01]  /*2fc0*/  F2FP.F16.F32.PACK_AB R63, R150, R151 ;  /* 0x00000097963f723e */ /* 0x000fe200000000ff */
[----:B------:R-:W-:Y:S01]  /*2fd0*/  FMUL R119, R136, R119 ;  /* 0x0000007788777220 */ /* 0x000fe20000400000 */
[C---:B------:R-:W-:Y:S01]  /*2fe0*/  FMUL R116, R137.reuse, R116 ;  /* 0x0000007489747220 */ /* 0x040fe20000400000 */
[----:B---3--:R-:W-:Y:S01]  /*2ff0*/  @!P4 FMUL R146, R146, R146 ;  /* 0x000000929292c220 */ /* 0x008fe20000400000 */
[C---:B0-----:R-:W-:Y:S01]  /*3000*/  FMUL R67, R136.reuse, R127 ;  /* 0x0000007f88437220 */ /* 0x041fe20000400000 */
[C---:B------:R-:W-:Y:S01]  /*3010*/  FMUL R117, R137.reuse, R117 ;  /* 0x0000007589757220 */ /* 0x040fe20000400000 */
[----:B------:R-:W0:Y:S01]  /*3020*/  LDSM.16.MT88.2 R126, [R12] ;  /* 0x000000000c7e783b */ /* 0x000e220000004100 */
[C---:B------:R-:W-:Y:S01]  /*3030*/  FMUL R90, R136.reuse, R90 ;  /* 0x0000005a885a7220 */ /* 0x040fe20000400000 */
[C---:B------:R-:W-:Y:S01]  /*3040*/  FMUL R91, R136.reuse, R91 ;  /* 0x0000005b885b7220 */ /* 0x040fe20000400000 */
[C---:B------:R-:W-:Y:S01]  /*3050*/  FMUL R88, R137.reuse, R88 ;  /* 0x0000005889587220 */ /* 0x040fe20000400000 */
[----:B------:R-:W-:Y:S01]  /*3060*/  FMUL R89, R137, R89 ;  /* 0x0000005989597220 */ /* 0x000fe20000400000 */
[----:B----4-:R-:W-:Y:S01]  /*3070*/  @!P3 FMUL R145, R145, R145 ;  /* 0x000000919191b220 */ /* 0x010fe20000400000 */
[----:B------:R-:W-:Y:S01]  /*3080*/  @!P6 FMUL R163, R163, 0.5 ;  /* 0x3f000000a3a3e820 */ /* 0x000fe20000400000 */
[C---:B------:R-:W-:Y:S01]  /*3090*/  FMUL R122, R136.reuse, R122 ;  /* 0x0000007a887a7220 */ /* 0x040fe20000400000 */
[C---:B------:R-:W-:Y:S01]  /*30a0*/  FMUL R123, R136.reuse, R123 ;  /* 0x0000007b887b7220 */ /* 0x040fe20000400000 */
[----:B------:R-:W-:Y:S01]  /*30b0*/  FMUL R120, R137, R120 ;  /* 0x0000007889787220 */ /* 0x000fe20000400000 */
[----:B------:R-:W-:Y:S01]  /*30c0*/  F2FP.F16.F32.PACK_AB R62, R145, R146 ;  /* 0x00000092913e723e */ /* 0x000fe200000000ff */
[C---:B------:R-:W-:Y:S01]  /*30d0*/  FMUL R121, R137.reuse, R121 ;  /* 0x0000007989797220 */ /* 0x040fe20000400000 */
[----:B------:R-:W3:Y:S01]  /*30e0*/  MUFU.EX2 R163, R163 ;  /* 0x000000a300a37308 */ /* 0x000ee20000000800 */
[C---:B------:R-:W-:Y:S01]  /*30f0*/  FMUL R82, R136.reuse, R82 ;  /* 0x0000005288527220 */ /* 0x040fe20000400000 */
[----:B------:R-:W-:Y:S01]  /*3100*/  FMUL R83, R136, R83 ;  /* 0x0000005388537220 */ /* 0x000fe20000400000 */
[C---:B------:R-:W-:Y:S01]  /*3110*/  FMUL R80, R137.reuse, R80 ;  /* 0x0000005089507220 */ /* 0x040fe20000400000 */
[----:B------:R-:W-:Y:S01]  /*3120*/  FMUL R81, R137, R81 ;  /* 0x0000005189517220 */ /* 0x000fe20000400000 */
[C---:B------:R-:W-:Y:S01]  /*3130*/  HMMA.16816.F32 R64, R60.reuse, R168, R64 ;  /* 0x000000a83c40723c */ /* 0x040fe20000001840 */
[----:B------:R-:W4:Y:S01]  /*3140*/  LDSM.16.MT88.2 R168, [R10] ;  /* 0x000000000aa8783b */ /* 0x000f220000004100 */
[----:B------:R-:W-:Y:S01]  /*3150*/  FSETP.GEU.AND P2, PT, R174, -126, PT ;  /* 0xc2fc0000ae00780b */ /* 0x000fe20003f4e000 */
[C---:B------:R-:W-:Y:S01]  /*3160*/  FMUL R78, R136.reuse, R78 ;  /* 0x0000004e884e7220 */ /* 0x040fe20000400000 */
[----:B------:R-:W-:Y:S01]  /*3170*/  FSETP.GEU.AND P1, PT, R175, -126, PT ;  /* 0xc2fc0000af00780b */ /* 0x000fe20003f2e000 */
[C---:B------:R-:W-:Y:S01]  /*3180*/  FMUL R79, R136.reuse, R79 ;  /* 0x0000004f884f7220 */ /* 0x040fe20000400000 */
[C---:B------:R-:W-:Y:S01]  /*3190*/  FMUL R76, R137.reuse, R76 ;  /* 0x0000004c894c7220 */ /* 0x040fe20000400000 */
[----:B------:R-:W-:Y:S01]  /*31a0*/  FMUL R77, R137, R77 ;  /* 0x0000004d894d7220 */ /* 0x000fe20000400000 */
[C---:B-1----:R-:W-:Y:S01]  /*31b0*/  HMMA.16816.F32 R108, R60.reuse, R164, R108 ;  /* 0x000000a43c6c723c */ /* 0x042fe2000000186c */
[----:B------:R-:W1:Y:S01]  /*31c0*/  LDSM.16.MT88.2 R164, [R13] ;  /* 0x000000000da4783b */ /* 0x000e620000004100 */
[----:B------:R-:W-:Y:S01]  /*31d0*/  FSETP.GEU.AND P4, PT, R177, -126, PT ;  /* 0xc2fc0000b100780b */ /* 0x000fe20003f8e000 */
[----:B------:R-:W-:Y:S01]  /*31e0*/  FMUL R114, R136, R114 ;  /* 0x0000007288727220 */ /* 0x000fe20000400000 */
[----:B---3--:R-:W-:Y:S01]  /*31f0*/  @!P6 FMUL R163, R163, R163 ;  /* 0x000000a3a3a3e220 */ /* 0x008fe20000400000 */
[----:B------:R-:W-:Y:S01]  /*3200*/  FSETP.GEU.AND P6, PT, R184, -126, PT ;  /* 0xc2fc0000b800780b */ /* 0x000fe20003fce000 */
[----:B------:R-:W-:Y:S01]  /*3210*/  FMUL R115, R136, R115 ;  /* 0x0000007388737220 */ /* 0x000fe20000400000 */
[----:B------:R-:W-:Y:S01]  /*3220*/  FSETP.GEU.AND P3, PT, R176, -126, PT ;  /* 0xc2fc0000b000780b */ /* 0x000fe20003f6e000 */
[C---:B--2---:R-:W-:Y:S01]  /*3230*/  HMMA.16816.F32 R100, R60.reuse, R124, R100 ;  /* 0x0000007c3c64723c */ /* 0x044fe20000001864 */
[----:B------:R-:W2:Y:S01]  /*3240*/  LDSM.16.MT88.2 R124, [R14] ;  /* 0x000000000e7c783b */ /* 0x000ea20000004100 */
[----:B------:R-:W-:Y:S01]  /*3250*/  @!P2 FMUL R174, R174, 0.5 ;  /* 0x3f000000aeaea820 */ /* 0x000fe20000400000 */
[----:B------:R-:W-:Y:S01]  /*3260*/  @!P1 FMUL R175, R175, 0.5 ;  /* 0x3f000000afaf9820 */ /* 0x000fe20000400000 */
[C---:B------:R-:W-:Y:S01]  /*3270*/  FMUL R112, R137.reuse, R112 ;  /* 0x0000007089707220 */ /* 0x040fe20000400000 */
[----:B------:R-:W-:Y:S01]  /*3280*/  FMUL R113, R137, R113 ;  /* 0x0000007189717220 */ /* 0x000fe20000400000 */
[----:B------:R-:W3:Y:S01]  /*3290*/  MUFU.EX2 R171, R174 ;  /* 0x000000ae00ab7308 */ /* 0x000ee20000000800 */
[----:B------:R-:W-:Y:S01]  /*32a0*/  @!P4 FMUL R177, R177, 0.5 ;  /* 0x3f000000b1b1c820 */ /* 0x000fe20000400000 */
[C---:B0-----:R-:W-:Y:S01]  /*32b0*/  HMMA.16816.F32 R96, R60.reuse, R126, R96 ;  /* 0x0000007e3c60723c */ /* 0x041fe20000001860 */
[----:B------:R-:W0:Y:S01]  /*32c0*/  LDSM.16.MT88.2 R126, [R15] ;  /* 0x000000000f7e783b */ /* 0x000e220000004100 */
[----:B------:R-:W-:Y:S01]  /*32d0*/  @!P6 FMUL R184, R184, 0.5 ;  /* 0x3f000000b8b8e820 */ /* 0x000fe20000400000 */
[----:B------:R-:W-:Y:S01]  /*32e0*/  FMUL R74, R136, R74 ;  /* 0x0000004a884a7220 */ /* 0x000fe20000400000 */
[----:B------:R-:W-:Y:S01]  /*32f0*/  @!P3 FMUL R176, R176, 0.5 ;  /* 0x3f000000b0b0b820 */ /* 0x000fe20000400000 */
[----:B------:R-:W-:Y:S01]  /*3300*/  FMUL R75, R136, R75 ;  /* 0x0000004b884b7220 */ /* 0x000fe20000400000 */
[----:B------:R5:W3:Y:S01]  /*3310*/  MUFU.EX2 R182, R175 ;  /* 0x000000af00b67308 */ /* 0x000ae20000000800 */
[----:B------:R-:W-:Y:S01]  /*3320*/  FMUL R72, R137, R72 ;  /* 0x0000004889487220 */ /* 0x000fe20000400000 */
[C---:B------:R-:W-:Y:S01]  /*3330*/  HMMA.16816.F32 R116, R60.reuse, R178, R116 ;  /* 0x000000b23c74723c */ /* 0x040fe20000001874 */
[----:B------:R-:W-:Y:S01]  /*3340*/  FMUL R178, R180, 1.4426950216293334961 ;  /* 0x3fb8aa3bb4b27820 */ /* 0x000fe20000400000 */
[----:B------:R-:W-:Y:S01]  /*3350*/  FMUL R179, R167, 1.4426950216293334961 ;  /* 0x3fb8aa3ba7b37820 */ /* 0x000fe20000400000 */
[----:B------:R-:W-:Y:S01]  /*3360*/  FMUL R73, R137, R73 ;  /* 0x0000004989497220 */ /* 0x000fe20000400000 */
[C---:B------:R-:W-:Y:S01]  /*3370*/  FMUL R70, R136.reuse, R70 ;  /* 0x0000004688467220 */ /* 0x040fe20000400000 */
[----:B------:R-:W-:Y:S01]  /*3380*/  FMUL R71, R136, R71 ;  /* 0x0000004788477220 */ /* 0x000fe20000400000 */
[----:B------:R-:W-:Y:S01]  /*3390*/  FSETP.GEU.AND P5, PT, R178, -126, PT ;  /* 0xc2fc0000b200780b */ /* 0x000fe20003fae000 */
[----:B-----5:R-:W-:Y:S01]  /*33a0*/  LDSM.16.MT88.2 R174, [R10+0x1000] ;  /* 0x001000000aae783b */ /* 0x020fe20000004100 */
[----:B------:R-:W-:Y:S01]  /*33b0*/  FSETP.GEU.AND P0, PT, R179, -126, PT ;  /* 0xc2fc0000b300780b */ /* 0x000fe20003f0e000 */
[C---:B----4-:R-:W-:Y:S01]  /*33c0*/  HMMA.16816.F32 R104, R60.reuse, R168, R104 ;  /* 0x000000a83c68723c */ /* 0x050fe20000001868 */
[----:B------:R-:W4:Y:S01]  /*33d0*/  MUFU.EX2 R180, R177 ;  /* 0x000000b100b47308 */ /* 0x000f220000000800 */
[----:B------:R-:W5:Y:S01]  /*33e0*/  LDSM.16.MT88.2 R168, [R6+0x80] ;  /* 0x0000800006a8783b */ /* 0x000f620000004100 */
[C---:B------:R-:W-:Y:S01]  /*33f0*/  FMUL R68, R137.reuse, R68 ;  /* 0x0000004489447220 */ /* 0x040fe20000400000 */
[C---:B------:R-:W-:Y:S01]  /*3400*/  FMUL R69, R137.reuse, R69 ;  /* 0x0000004589457220 */ /* 0x040fe20000400000 */
[C---:B------:R-:W-:Y:S01]  /*3410*/  FMUL R58, R136.reuse, R58 ;  /* 0x0000003a883a7220 */ /* 0x040fe20000400000 */
[----:B------:R-:W-:Y:S01]  /*3420*/  FMUL R59, R136, R59 ;  /* 0x0000003b883b7220 */ /* 0x000fe20000400000 */
[----:B------:R-:W-:Y:S01]  /*3430*/  FMUL R56, R137, R56 ;  /* 0x0000003889387220 */ /* 0x000fe20000400000 */
[C---:B-1----:R-:W-:Y:S01]  /*3440*/  HMMA.16816.F32 R92, R60.reuse, R164, R92 ;  /* 0x000000a43c5c723c */ /* 0x042fe2000000185c */
[----:B------:R-:W1:Y:S01]  /*3450*/  LDSM.16.MT88.2 R164, [R16] ;  /* 0x0000000010a4783b */ /* 0x000e620000004100 */
[----:B------:R-:W-:Y:S01]  /*3460*/  @!P5 FMUL R178, R178, 0.5 ;  /* 0x3f000000b2b2d820 */ /* 0x000fe20000400000 */
[----:B------:R4:W0:Y:S01]  /*3470*/  MUFU.EX2 R167, R176 ;  /* 0x000000b000a77308 */ /* 0x0008220000000800 */
[----:B------:R-:W-:Y:S01]  /*3480*/  @!P0 FMUL R179, R179, 0.5 ;  /* 0x3f000000b3b38820 */ /* 0x000fe20000400000 */
[----:B------:R-:W-:Y:S01]  /*3490*/  FMUL R57, R137, R57 ;  /* 0x0000003989397220 */ /* 0x000fe20000400000 */
[----:B---3--:R-:W-:Y:S01]  /*34a0*/  @!P2 FMUL R171, R171, R171 ;  /* 0x000000abababa220 */ /* 0x008fe20000400000 */
[----:B------:R-:W-:Y:S01]  /*34b0*/  @!P1 FMUL R182, R182, R182 ;  /* 0x000000b6b6b69220 */ /* 0x000fe20000400000 */
[C---:B--2---:R-:W-:Y:S01]  /*34c0*/  HMMA.16816.F32 R84, R60.reuse, R124, R84 ;  /* 0x0000007c3c54723c */ /* 0x044fe20000001854 */
[----:B------:R-:W2:Y:S01]  /*34d0*/  LDSM.16.MT88.2 R124, [R17] ;  /* 0x00000000117c783b */ /* 0x000ea20000004100 */
[----:B----4-:R-:W-:Y:S01]  /*34e0*/  @!P4 FMUL R180, R180, R180 ;  /* 0x000000b4b4b4c220 */ /* 0x010fe20000400000 */
[----:B------:R-:W3:Y:S01]  /*34f0*/  MUFU.EX2 R178, R178 ;  /* 0x000000b200b27308 */ /* 0x000ee20000000800 */
[C---:B------:R-:W-:Y:S01]  /*3500*/  FADD R158, -R21.reuse, R158 ;  /* 0x0000009e159e7221 */ /* 0x040fe20000000100 */
[----:B------:R-:W-:Y:S01]  /*3510*/  LDSM.16.MT88.2 R176, [R9+0x1000] ;  /* 0x0010000009b0783b */ /* 0x000fe20000004100 */
[C---:B------:R-:W-:Y:S01]  /*3520*/  FADD R156, -R21.reuse, R156 ;  /* 0x0000009c159c7221 */ /* 0x040fe20000000100 */
[----:B------:R-:W-:Y:S01]  /*3530*/  FADD R170, -R21, R170 ;  /* 0x000000aa15aa7221 */ /* 0x000fe20000000100 */
[C---:B0-----:R-:W-:Y:S01]  /*3540*/  HMMA.16816.F32 R80, R60.reuse, R126, R80 ;  /* 0x0000007e3c50723c */ /* 0x041fe20000001850 */
[----:B------:R-:W-:Y:S01]  /*3550*/  LDSM.16.MT88.2 R126, [R20] ;  /* 0x00000000147e783b */ /* 0x000fe20000004100 */
[----:B------:R-:W-:Y:S01]  /*3560*/  FMUL R183, R158, 1.4426950216293334961 ;  /* 0x3fb8aa3b9eb77820 */ /* 0x000fe20000400000 */
[----:B------:R-:W0:Y:S01]  /*3570*/  MUFU.EX2 R179, R179 ;  /* 0x000000b300b37308 */ /* 0x000e220000000800 */
[----:B------:R-:W-:Y:S01]  /*3580*/  @!P3 FMUL R167, R167, R167 ;  /* 0x000000a7a7a7b220 */ /* 0x000fe20000400000 */
[----:B------:R-:W-:Y:S01]  /*3590*/  FMUL R181, R156, 1.4426950216293334961 ;  /* 0x3fb8aa3b9cb57820 */ /* 0x000fe20000400000 */
[C---:B------:R-:W-:Y:S01]  /*35a0*/  FADD R166, -R22.reuse, R166 ;  /* 0x000000a616a67221 */ /* 0x040fe20000000100 */
[C---:B------:R-:W-:Y:S01]  /*35b0*/  FADD R154, -R22.reuse, R154 ;  /* 0x0000009a169a7221 */ /* 0x040fe20000000100 */
[C---:B------:R-:W-:Y:S01]  /*35c0*/  HMMA.16816.F32 R112, R60.reuse, R172, R112 ;  /* 0x000000ac3c70723c */ /* 0x040fe20000001870 */
[----:B------:R-:W-:Y:S01]  /*35d0*/  LDSM.16.MT88.2 R172, [R7+0x1000] ;  /* 0x0010000007ac783b */ /* 0x000fe20000004100 */
[----:B------:R-:W-:Y:S01]  /*35e0*/  FADD R155, -R22, R155 ;  /* 0x0000009b169b7221 */ /* 0x000fe20000000100 */
[----:B------:R-:W4:Y:S01]  /*35f0*/  MUFU.EX2 R184, R184 ;  /* 0x000000b800b87308 */ /* 0x000f220000000800 */
[----:B---3--:R-:W-:Y:S01]  /*3600*/  @!P5 FMUL R178, R178, R178 ;  /* 0x000000b2b2b2d220 */ /* 0x008fe20000400000 */
[----:B------:R-:W-:Y:S01]  /*3610*/  FSETP.GEU.AND P3, PT, R181, -126, PT ;  /* 0xc2fc0000b500780b */ /* 0x000fe20003f6e000 */
[----:B------:R-:W-:Y:S01]  /*3620*/  FADD R149, -R21, R149 ;  /* 0x0000009515957221 */ /* 0x000fe20000000100 */
[----:B------:R-:W-:Y:S01]  /*3630*/  FSETP.GEU.AND P4, PT, R183, -126, PT ;  /* 0xc2fc0000b700780b */ /* 0x000fe20003f8e000 */
[----:B------:R-:W-:Y:S01]  /*3640*/  FADD R144, -R21, R144 ;  /* 0x0000009015907221 */ /* 0x000fe20000000100 */
[C---:B------:R-:W-:Y:S01]  /*3650*/  FADD R140, -R22.reuse, R140 ;  /* 0x0000008c168c7221 */ /* 0x040fe20000000100 */
[C---:B-----5:R-:W-:Y:S01]  /*3660*/  HMMA.16816.F32 R88, R60.reuse, R168, R88 ;  /* 0x000000a83c58723c */ /* 0x060fe20000001858 */
[----:B------:R-:W3:Y:S01]  /*3670*/  LDSM.16.MT88.2 R168, [R18] ;  /* 0x0000000012a8783b */ /* 0x000ee20000004100 */
[----:B0-----:R-:W-:Y:S01]  /*3680*/  @!P0 FMUL R179, R179, R179 ;  /* 0x000000b3b3b38220 */ /* 0x001fe20000400000 */
[----:B------:R-:W-:Y:S01]  /*3690*/  FMUL R149, R149, 1.4426950216293334961 ;  /* 0x3fb8aa3b95957820 */ /* 0x000fe20000400000 */
[----:B------:R-:W-:Y:S01]  /*36a0*/  FADD R141, -R22, R141 ;  /* 0x0000008d168d7221 */ /* 0x000fe20000000100 */
[----:B------:R-:W-:Y:S01]  /*36b0*/  FADD R151, R151, R150 ;  /* 0x0000009697977221 */ /* 0x000fe20000000000 */
[----:B------:R-:W-:Y:S01]  /*36c0*/  FMUL R150, R144, 1.4426950216293334961 ;  /* 0x3fb8aa3b90967820 */ /* 0x000fe20000400000 */
[----:B------:R-:W-:Y:S01]  /*36d0*/  FADD R143, -R21, R143 ;  /* 0x0000008f158f7221 */ /* 0x000fe20000000100 */
[C---:B-1----:R-:W-:Y:S01]  /*36e0*/  HMMA.16816.F32 R120, R60.reuse, R164, R120 ;  /* 0x000000a43c78723c */ /* 0x042fe20000001878 */
[----:B------:R-:W0:Y:S01]  /*36f0*/  LDSM.16.MT88.2 R164, [R19] ;  /* 0x0000000013a4783b */ /* 0x000e220000004100 */
[----:B----4-:R-:W-:Y:S01]  /*3700*/  @!P6 FMUL R184, R184, R184 ;  /* 0x000000b8b8b8e220 */ /* 0x010fe20000400000 */
[----:B------:R-:W-:Y:S01]  /*3710*/  @!P3 FMUL R181, R181, 0.5 ;  /* 0x3f000000b5b5b820 */ /* 0x000fe20000400000 */
[----:B------:R-:W-:Y:S01]  /*3720*/  @!P4 FMUL R183, R183, 0.5 ;  /* 0x3f000000b7b7c820 */ /* 0x000fe20000400000 */
[----:B------:R-:W-:Y:S01]  /*3730*/  FADD R142, -R21, R142 ;  /* 0x0000008e158e7221 */ /* 0x000fe20000000100 */
[----:B------:R-:W-:Y:S01]  /*3740*/  FMUL R140, R140, 1.4426950216293334961 ;  /* 0x3fb8aa3b8c8c7820 */ /* 0x000fe20000400000 */
[----:B------:R-:W-:Y:S01]  /*3750*/  FMUL R141, R141, 1.4426950216293334961 ;  /* 0x3fb8aa3b8d8d7820 */ /* 0x000fe20000400000 */
[C---:B--2---:R-:W-:Y:S01]  /*3760*/  HMMA.16816.F32 R76, R60.reuse, R124, R76 ;  /* 0x0000007c3c4c723c */ /* 0x044fe2000000184c */
[----:B------:R-:W1:Y:S01]  /*3770*/  LDSM.16.MT88.2 R124, [R6+0x1000] ;  /* 0x00100000067c783b */ /* 0x000e620000004100 */
[----:B------:R-:W2:Y:S01]  /*3780*/  MUFU.EX2 R181, R181 ;  /* 0x000000b500b57308 */ /* 0x000ea20000000800 */
[C---:B------:R-:W-:Y:S01]  /*3790*/  FADD R138, -R22.reuse, R138 ;  /* 0x0000008a168a7221 */ /* 0x040fe20000000100 */
[----:B------:R-:W-:Y:S01]  /*37a0*/  FADD R139, -R22, R139 ;  /* 0x0000008b168b7221 */ /* 0x000fe20000000100 */
[----:B------:R-:W-:Y:S01]  /*37b0*/  FADD R152, R153, R152 ;  /* 0x0000009899987221 */ /* 0x000fe20000000000 */
[----:B------:R-:W-:Y:S01]  /*37c0*/  FADD R147, R148, R147 ;  /* 0x0000009394937221 */ /* 0x000fe20000000000 */
[----:B------:R-:W-:Y:S01]  /*37d0*/  FMUL R148, R143, 1.4426950216293334961 ;  /* 0x3fb8aa3b8f947820 */ /* 0x000fe20000400000 */
[----:B------:R-:W-:Y:S01]  /*37e0*/  FMUL R153, R142, 1.4426950216293334961 ;  /* 0x3fb8aa3b8e997820 */ /* 0x000fe20000400000 */
[----:B------:R-:W-:Y:S01]  /*37f0*/  FMUL R138, R138, 1.4426950216293334961 ;  /* 0x3fb8aa3b8a8a7820 */ /* 0x000fe20000400000 */
[----:B------:R-:W-:Y:S01]  /*3800*/  FMUL R139, R139, 1.4426950216293334961 ;  /* 0x3fb8aa3b8b8b7820 */ /* 0x000fe20000400000 */
[----:B------:R-:W-:Y:S01]  /*3810*/  FADD R146, R146, R145 ;  /* 0x0000009192927221 */ /* 0x000fe20000000000 */
[----:B------:R-:W-:Y:S01]  /*3820*/  FADD R147, RZ, R147 ;  /* 0x00000093ff937221 */ /* 0x000fe20000000000 */
[----:B------:R-:W-:Y:S01]  /*3830*/  FADD R152, RZ, R152 ;  /* 0x00000098ff987221 */ /* 0x000fe20000000000 */
[----:B------:R-:W-:Y:S02]  /*3840*/  LDSM.16.MT88.2 R144, [R17+0x2000] ;  /* 0x002000001190783b */ /* 0x000fe40000004100 */
[----:B------:R-:W-:Y:S01]  /*3850*/  FADD R146, R147, R146 ;  /* 0x0000009293927221 */ /* 0x000fe20000000000 */
[----:B------:R-:W-:Y:S01]  /*3860*/  FADD R151, R152, R151 ;  /* 0x0000009798977221 */ /* 0x000fe20000000000 */
[----:B------:R-:W-:Y:S01]  /*3870*/  LDSM.16.MT88.2 R142, [R18+0x2000] ;  /* 0x00200000128e783b */ /* 0x000fe20000004100 */
[----:B--2---:R-:W-:Y:S01]  /*3880*/  @!P3 FMUL R181, R181, R181 ;  /* 0x000000b5b5b5b220 */ /* 0x004fe20000400000 */
[C---:B------:R-:W-:Y:S01]  /*3890*/  FSETP.GEU.AND P3, PT, R141.reuse, -126, PT ;  /* 0xc2fc00008d00780b */ /* 0x040fe20003f6e000 */
[C---:B---3--:R-:W-:Y:S01]  /*38a0*/  HMMA.16816.F32 R72, R60.reuse, R168, R72 ;  /* 0x000000a83c48723c */ /* 0x048fe20000001848 */
[----:B------:R-:W2:Y:S07]  /*38b0*/  LDSM.16.MT88.2 R168, [R8+0x1000] ;  /* 0x0010000008a8783b */ /* 0x000eae0000004100 */
[----:B0-----:R-:W-:Y:S01]  /*38c0*/  HMMA.16816.F32 R68, R60, R164, R68 ;  /* 0x000000a43c44723c */ /* 0x001fe20000001844 */
[----:B------:R-:W0:Y:S03]  /*38d0*/  LDSM.16.MT88.2 R164, [R11+0x1000] ;  /* 0x001000000ba4783b */ /* 0x000e260000004100 */
[----:B------:R-:W-:-:S04]  /*38e0*/  @!P3 FMUL R141, R141, 0.5 ;  /* 0x3f0000008d8db820 */ /* 0x000fc80000400000 */
        /* <DEDUP_REMOVED lines=9> */
[----:B------:R-:W-:Y:S01]  /*3980*/  FADD R151, R151, R178 ;  /* 0x000000b297977221 */ /* 0x000fe20000000000 */
[----:B------:R-:W-:-:S03]  /*3990*/  FADD R146, R146, R171 ;  /* 0x000000ab92927221 */ /* 0x000fc60000000000 */
[----:B------:R-:W-:Y:S01]  /*39a0*/  FADD R151, R151, R180 ;  /* 0x000000b497977221 */ /* 0x000fe20000000000 */
[----:B-1----:R-:W-:Y:S01]  /*39b0*/  HMMA.16816.F32 R124, R56, R124, R64 ;  /* 0x0000007c387c723c */ /* 0x002fe20000001840 */
[----:B------:R-:W1:Y:S01]  /*39c0*/  LDSM.16.MT88.2 R66, [R13+0x1000] ;  /* 0x001000000d42783b */ /* 0x000e620000004100 */
[----:B------:R-:W-:-:S03]  /*39d0*/  FADD R146, R146, R179 ;  /* 0x000000b392927221 */ /* 0x000fc60000000000 */
[----:B------:R-:W-:Y:S03]  /*39e0*/  LDSM.16.MT88.2 R64, [R12+0x1000] ;  /* 0x001000000c40783b */ /* 0x000fe60000004100 */
[C---:B------:R-:W-:Y:S01]  /*39f0*/  HMMA.16816.F32 R104, R56.reuse, R174, R104 ;  /* 0x000000ae3868723c */ /* 0x040fe20000001868 */
[----:B------:R-:W3:Y:S07]  /*3a00*/  LDSM.16.MT88.2 R174, [R15+0x1000] ;  /* 0x001000000fae783b */ /* 0x000eee0000004100 */
[C---:B------:R-:W-:Y:S01]  /*3a10*/  HMMA.16816.F32 R116, R56.reuse, R172, R116 ;  /* 0x000000ac3874723c */ /* 0x040fe20000001874 */
[----:B------:R-:W4:Y:S07]  /*3a20*/  LDSM.16.MT88.2 R172, [R14+0x1000] ;  /* 0x001000000eac783b */ /* 0x000f2e0000004100 */
[----:B------:R-:W-:Y:S01]  /*3a30*/  HMMA.16816.F32 R108, R56, R176, R108 ;  /* 0x000000b0386c723c */ /* 0x000fe2000000186c */
[----:B------:R-:W-:Y:S01]  /*3a40*/  FMUL R176, R159, 1.4426950216293334961 ;  /* 0x3fb8aa3b9fb07820 */ /* 0x000fe20000400000 */
[----:B------:R-:W-:Y:S01]  /*3a50*/  FMUL R177, R170, 1.4426950216293334961 ;  /* 0x3fb8aa3baab17820 */ /* 0x000fe20000400000 */
[----:B------:R-:W-:Y:S03]  /*3a60*/  LDSM.16.MT88.2 R158, [R17+0x1000] ;  /* 0x00100000119e783b */ /* 0x000fe60000004100 */
[----:B------:R-:W-:-:S02]  /*3a70*/  FSETP.GEU.AND P6, PT, R176, -126, PT ;  /* 0xc2fc0000b000780b */ /* 0x000fc40003fce000 */
[----:B--2---:R-:W-:Y:S01]  /*3a80*/  HMMA.16816.F32 R112, R56, R168, R112 ;  /* 0x000000a83870723c */ /* 0x004fe20000001870 */
[----:B------:R-:W2:Y:S01]  /*3a90*/  LDSM.16.MT88.2 R168, [R6+0x1080] ;  /* 0x0010800006a8783b */ /* 0x000ea20000004100 */
[----:B------:R-:W-:-:S06]  /*3aa0*/  FSETP.GEU.AND P5, PT, R177, -126, PT ;  /* 0xc2fc0000b100780b */ /* 0x000fcc0003fae000 */
[----:B0-----:R-:W-:Y:S01]  /*3ab0*/  HMMA.16816.F32 R100, R56, R164, R100 ;  /* 0x000000a43864723c */ /* 0x001fe20000001864 */
[----:B------:R-:W0:Y:S02]  /*3ac0*/  LDSM.16.MT88.2 R164, [R18+0x1000] ;  /* 0x0010000012a4783b */ /* 0x000e240000004100 */
[----:B------:R-:W-:-:S04]  /*3ad0*/  @!P6 FMUL R176, R176, 0.5 ;  /* 0x3f000000b0b0e820 */ /* 0x000fc80000400000 */
[----:B------:R-:W5:Y:S01]  /*3ae0*/  MUFU.EX2 R170, R176 ;  /* 0x000000b000aa7308 */ /* 0x000f620000000800 */
[C---:B-1----:R-:W-:Y:S01]  /*3af0*/  HMMA.16816.F32 R92, R56.reuse, R66, R92 ;  /* 0x00000042385c723c */ /* 0x042fe2000000185c */
[----:B------:R-:W-:Y:S01]  /*3b00*/  FADD R66, -R22, R157 ;  /* 0x0000009d16427221 */ /* 0x000fe20000000100 */
[----:B------:R-:W-:Y:S01]  /*3b10*/  @!P5 FMUL R177, R177, 0.5 ;  /* 0x3f000000b1b1d820 */ /* 0x000fe20000400000 */
[----:B------:R-:W-:Y:S05]  /*3b20*/  LDSM.16.MT88.2 R156, [R19+0x1000] ;  /* 0x00100000139c783b */ /* 0x000fea0000004100 */
[----:B---3--:R-:W-:Y:S01]  /*3b30*/  HMMA.16816.F32 R80, R56, R174, R80 ;  /* 0x000000ae3850723c */ /* 0x008fe20000001850 */
[----:B------:R-:W-:Y:S01]  /*3b40*/  FMUL R175, R66, 1.4426950216293334961 ;  /* 0x3fb8aa3b42af7820 */ /* 0x000fe20000400000 */
[----:B------:R-:W1:Y:S01]  /*3b50*/  MUFU.EX2 R177, R177 ;  /* 0x000000b100b17308 */ /* 0x000e620000000800 */
[----:B------:R-:W-:Y:S03]  /*3b60*/  LDSM.16.MT88.2 R66, [R20+0x1000] ;  /* 0x001000001442783b */ /* 0x000fe60000004100 */
[----:B------:R-:W-:-:S02]  /*3b70*/  FSETP.GEU.AND P1, PT, R175, -126, PT ;  /* 0xc2fc0000af00780b */ /* 0x000fc40003f2e000 */
[C---:B------:R-:W-:Y:S01]  /*3b80*/  HMMA.16816.F32 R96, R56.reuse, R64, R96 ;  /* 0x000000403860723c */ /* 0x040fe20000001860 */
[----:B------:R-:W3:Y:S01]  /*3b90*/  LDSM.16.MT88.2 R64, [R16+0x1000] ;  /* 0x001000001040783b */ /* 0x000ee20000004100 */
[----:B-----5:R-:W-:Y:S01]  /*3ba0*/  @!P6 FMUL R170, R170, R170 ;  /* 0x000000aaaaaae220 */ /* 0x020fe20000400000 */
[----:B------:R-:W5:Y:S05]  /*3bb0*/  MUFU.EX2 R174, R183 ;  /* 0x000000b700ae7308 */ /* 0x000f6a0000000800 */
[C---:B----4-:R-:W-:Y:S01]  /*3bc0*/  HMMA.16816.F32 R84, R56.reuse, R172, R84 ;  /* 0x000000ac3854723c */ /* 0x050fe20000001854 */
[----:B------:R-:W-:Y:S01]  /*3bd0*/  FMUL R172, R166, 1.4426950216293334961 ;  /* 0x3fb8aa3ba6ac7820 */ /* 0x000fe20000400000 */
[----:B------:R-:W-:Y:S01]  /*3be0*/  FMUL R166, R154, 1.4426950216293334961 ;  /* 0x3fb8aa3b9aa67820 */ /* 0x000fe20000400000 */
[----:B------:R-:W-:Y:S01]  /*3bf0*/  FMUL R173, R155, 1.4426950216293334961 ;  /* 0x3fb8aa3b9bad7820 */ /* 0x000fe20000400000 */
[----:B------:R-:W-:Y:S01]  /*3c00*/  @!P1 FMUL R175, R175, 0.5 ;  /* 0x3f000000afaf9820 */ /* 0x000fe20000400000 */
[----:B-1----:R-:W-:Y:S01]  /*3c10*/  @!P5 FMUL R177, R177, R177 ;  /* 0x000000b1b1b1d220 */ /* 0x002fe20000400000 */
[----:B------:R-:W-:Y:S01]  /*3c20*/  FSETP.GEU.AND P2, PT, R172, -126, PT ;  /* 0xc2fc0000ac00780b */ /* 0x000fe20003f4e000 */
[----:B------:R-:W-:Y:S01]  /*3c30*/  LDSM.16.MT88.2 R154, [R9+0x2000] ;  /* 0x00200000099a783b */ /* 0x000fe20000004100 */
[----:B------:R-:W-:Y:S01]  /*3c40*/  FSETP.GEU.AND P0, PT, R166, -126, PT ;  /* 0xc2fc0000a600780b */ /* 0x000fe20003f0e000 */
[----:B--2---:R-:W-:Y:S01]  /*3c50*/  HMMA.16816.F32 R88, R56, R168, R88 ;  /* 0x000000a83858723c */ /* 0x004fe20000001858 */
[----:B------:R-:W-:Y:S01]  /*3c60*/  FSETP.GEU.AND P6, PT, R173, -126, PT ;  /* 0xc2fc0000ad00780b */ /* 0x000fe20003fce000 */
[----:B------:R-:W1:Y:S01]  /*3c70*/  MUFU.EX2 R175, R175 ;  /* 0x000000af00af7308 */ /* 0x000e620000000800 */
[----:B-----5:R-:W-:Y:S01]  /*3c80*/  @!P4 FMUL R174, R174, R174 ;  /* 0x000000aeaeaec220 */ /* 0x020fe20000400000 */
[----:B------:R-:W-:Y:S01]  /*3c90*/  FSETP.GEU.AND P5, PT, R150, -126, PT ;  /* 0xc2fc00009600780b */ /* 0x000fe20003fae000 */
[----:B------:R-:W-:Y:S01]  /*3ca0*/  LDSM.16.MT88.2 R168, [R6+0x2000] ;  /* 0x0020000006a8783b */ /* 0x000fe20000004100 */
[----:B------:R-:W-:-:S02]  /*3cb0*/  FSETP.GEU.AND P4, PT, R140, -126, PT ;  /* 0xc2fc00008c00780b */ /* 0x000fc40003f8e000 */
[C---:B------:R-:W-:Y:S01]  /*3cc0*/  HMMA.16816.F32 R76, R56.reuse, R158, R76 ;  /* 0x0000009e384c723c */ /* 0x040fe2000000184c */
[----:B------:R-:W2:Y:S01]  /*3cd0*/  LDSM.16.MT88.2 R158, [R7+0x2000] ;  /* 0x00200000079e783b */ /* 0x000ea20000004100 */
[----:B------:R-:W-:Y:S02]  /*3ce0*/  @!P2 FMUL R172, R172, 0.5 ;  /* 0x3f000000acaca820 */ /* 0x000fe40000400000 */
[----:B------:R-:W-:Y:S02]  /*3cf0*/  @!P0 FMUL R166, R166, 0.5 ;  /* 0x3f000000a6a68820 */ /* 0x000fe40000400000 */
[----:B------:R-:W-:Y:S02]  /*3d00*/  @!P6 FMUL R173, R173, 0.5 ;  /* 0x3f000000adade820 */ /* 0x000fe40000400000 */
[C---:B0-----:R-:W-:Y:S01]  /*3d10*/  HMMA.16816.F32 R72, R56.reuse, R164, R72 ;  /* 0x000000a43848723c */ /* 0x041fe20000001848 */
[----:B------:R-:W0:Y:S01]  /*3d20*/  MUFU.EX2 R172, R172 ;  /* 0x000000ac00ac7308 */ /* 0x000e220000000800 */
[----:B------:R-:W-:Y:S01]  /*3d30*/  @!P5 FMUL R150, R150, 0.5 ;  /* 0x3f0000009696d820 */ /* 0x000fe20000400000 */
[----:B-1----:R-:W-:Y:S01]  /*3d40*/  @!P1 FMUL R175, R175, R175 ;  /* 0x000000afafaf9220 */ /* 0x002fe20000400000 */
[----:B------:R-:W-:Y:S01]  /*3d50*/  FSETP.GEU.AND P1, PT, R153, -126, PT ;  /* 0xc2fc00009900780b */ /* 0x000fe20003f2e000 */
[----:B------:R-:W-:Y:S01]  /*3d60*/  @!P4 FMUL R140, R140, 0.5 ;  /* 0x3f0000008c8cc820 */ /* 0x000fe20000400000 */
[----:B------:R-:W-:Y:S02]  /*3d70*/  LDSM.16.MT88.2 R164, [R10+0x2000] ;  /* 0x002000000aa4783b */ /* 0x000fe40000004100 */
[----:B---3--:R-:W-:Y:S01]  /*3d80*/  HMMA.16816.F32 R120, R56, R64, R120 ;  /* 0x000000403878723c */ /* 0x008fe20000001878 */
[----:B------:R-:W1:Y:S01]  /*3d90*/  MUFU.EX2 R166, R166 ;  /* 0x000000a600a67308 */ /* 0x000e620000000800 */
[----:B------:R-:W-:Y:S01]  /*3da0*/  F2FP.F16.F32.PACK_AB R65, R177, R170 ;  /* 0x000000aab141723e */ /* 0x000fe200000000ff */
[----:B------:R-:W-:-:S04]  /*3db0*/  FADD R170, R170, R177 ;  /* 0x000000b1aaaa7221 */ /* 0x000fc80000000000 */
[----:B------:R-:W-:Y:S01]  /*3dc0*/  FADD R151, R151, R170 ;  /* 0x000000aa97977221 */ /* 0x000fe20000000000 */
[C---:B------:R-:W-:Y:S01]  /*3dd0*/  HMMA.16816.F32 R68, R56.reuse, R156, R68 ;  /* 0x0000009c3844723c */ /* 0x040fe20000001844 */
[----:B------:R-:W3:Y:S01]  /*3de0*/  MUFU.EX2 R173, R173 ;  /* 0x000000ad00ad7308 */ /* 0x000ee20000000800 */
[----:B0-----:R-:W-:Y:S01]  /*3df0*/  @!P2 FMUL R172, R172, R172 ;  /* 0x000000acacaca220 */ /* 0x001fe20000400000 */
[----:B------:R-:W0:Y:S01]  /*3e00*/  LDSM.16.MT88.2 R156, [R8+0x2000] ;  /* 0x00200000089c783b */ /* 0x000e220000004100 */
[----:B------:R-:W-:Y:S01]  /*3e10*/  FSETP.GEU.AND P2, PT, R148, -126, PT ;  /* 0xc2fc00009400780b */ /* 0x000fe20003f4e000 */
[----:B------:R-:W-:Y:S02]  /*3e20*/  @!P1 FMUL R153, R153, 0.5 ;  /* 0x3f00000099999820 */ /* 0x000fe40000400000 */
[----:B------:R-:W-:Y:S01]  /*3e30*/  F2FP.F16.F32.PACK_AB R64, R175, R172 ;  /* 0x000000acaf40723e */ /* 0x000fe200000000ff */
[----:B------:R-:W-:Y:S01]  /*3e40*/  HMMA.16816.F32 R60, R56, R66, R60 ;  /* 0x00000042383c723c */ /* 0x000fe2000000183c */
[----:B------:R-:W4:Y:S01]  /*3e50*/  LDSM.16.MT88.2 R56, [R11+0x2000] ;  /* 0x002000000b38783b */ /* 0x000f220000004100 */
[----:B-1----:R-:W-:Y:S01]  /*3e60*/  @!P0 FMUL R166, R166, R166 ;  /* 0x000000a6a6a68220 */ /* 0x002fe20000400000 */
[----:B------:R-:W-:Y:S01]  /*3e70*/  F2FP.F16.F32.PACK_AB R67, R181, R174 ;  /* 0x000000aeb543723e */ /* 0x000fe200000000ff */
[----:B------:R-:W-:Y:S01]  /*3e80*/  FADD R175, R172, R175 ;  /* 0x000000afacaf7221 */ /* 0x000fe20000000000 */
[----:B------:R-:W1:Y:S01]  /*3e90*/  LDSM.16.MT88.2 R58, [R12+0x2000] ;  /* 0x002000000c3a783b */ /* 0x000e620000004100 */
[----:B------:R-:W-:Y:S01]  /*3ea0*/  FSETP.GEU.AND P0, PT, R138, -126, PT ;  /* 0xc2fc00008a00780b */ /* 0x000fe20003f0e000 */
[----:B------:R5:W2:Y:S01]  /*3eb0*/  MUFU.EX2 R176, R150 ;  /* 0x0000009600b07308 */ /* 0x000aa20000000800 */
[----:B------:R-:W-:Y:S01]  /*3ec0*/  FADD R174, R174, R181 ;  /* 0x000000b5aeae7221 */ /* 0x000fe20000000000 */
[----:B------:R-:W-:Y:S01]  /*3ed0*/  @!P2 FMUL R148, R148, 0.5 ;  /* 0x3f0000009494a820 */ /* 0x000fe20000400000 */
[----:B---3--:R-:W-:Y:S01]  /*3ee0*/  @!P6 FMUL R173, R173, R173 ;  /* 0x000000adadade220 */ /* 0x008fe20000400000 */
[----:B------:R-:W-:Y:S01]  /*3ef0*/  FSETP.GEU.AND P6, PT, R149, -126, PT ;  /* 0xc2fc00009500780b */ /* 0x000fe20003fce000 */
[----:B------:R-:W-:Y:S01]  /*3f00*/  FADD R146, R146, R175 ;  /* 0x000000af92927221 */ /* 0x000fe20000000000 */
[----:B------:R-:W-:Y:S01]  /*3f10*/  FADD R174, R151, R174 ;  /* 0x000000ae97ae7221 */ /* 0x000fe20000000000 */
[----:B------:R-:W-:Y:S01]  /*3f20*/  LDSM.16.MT88.2 R170, [R6+0x3000] ;  /* 0x0030000006aa783b */ /* 0x000fe20000004100 */
[----:B------:R-:W-:Y:S01]  /*3f30*/  F2FP.F16.F32.PACK_AB R66, R173, R166 ;  /* 0x000000a6ad42723e */ /* 0x000fe200000000ff */
[----:B------:R-:W3:Y:S02]  /*3f40*/  MUFU.EX2 R177, R141 ;  /* 0x0000008d00b17308 */ /* 0x000ee40000000800 */
[----:B-----5:R-:W-:Y:S01]  /*3f50*/  LDSM.16.MT88.2 R150, [R6+0x3080] ;  /* 0x003080000696783b */ /* 0x020fe20000004100 */
[----:B------:R-:W-:-:S03]  /*3f60*/  @!P0 FMUL R138, R138, 0.5 ;  /* 0x3f0000008a8a8820 */ /* 0x000fc60000400000 */
[----:B--2---:R-:W-:Y:S01]  /*3f70*/  HMMA.16816.F32 R116, R64, R158, R116 ;  /* 0x0000009e4074723c */ /* 0x004fe20000001874 */
[----:B------:R-:W2:Y:S01]  /*3f80*/  LDSM.16.MT88.2 R158, [R13+0x2000] ;  /* 0x002000000d9e783b */ /* 0x000ea20000004100 */
[----:B------:R-:W-:Y:S01]  /*3f90*/  @!P6 FMUL R149, R149, 0.5 ;  /* 0x3f0000009595e820 */ /* 0x000fe20000400000 */
[----:B------:R-:W5:Y:S01]  /*3fa0*/  MUFU.EX2 R181, R148 ;  /* 0x0000009400b57308 */ /* 0x000f620000000800 */
[----:B------:R-:W-:-:S04]  /*3fb0*/  @!P5 FMUL R176, R176, R176 ;  /* 0x000000b0b0b0d220 */ /* 0x000fc80000400000 */
[----:B------:R-:W-:Y:S01]  /*3fc0*/  HMMA.16816.F32 R108, R64, R154, R108 ;  /* 0x0000009a406c723c */ /* 0x000fe2000000186c */
[----:B------:R-:W2:Y:S02]  /*3fd0*/  LDSM.16.MT88.2 R154, [R6+0x2080] ;  /* 0x00208000069a783b */ /* 0x000ea40000004100 */
[----:B------:R4:W1:Y:S01]  /*3fe0*/  MUFU.EX2 R163, R149 ;  /* 0x0000009500a37308 */ /* 0x0008620000000800 */
[----:B---3--:R-:W-:-:S04]  /*3ff0*/  @!P3 FMUL R177, R177, R177 ;  /* 0x000000b1b1b1b220 */ /* 0x008fc80000400000 */
[C---:B0-----:R-:W-:Y:S01]  /*4000*/  HMMA.16816.F32 R112, R64.reuse, R156, R112 ;  /* 0x0000009c4070723c */ /* 0x041fe20000001870 */
[----:B------:R-:W-:Y:S02]  /*4010*/  LDSM.16.MT88.2 R156, [R14+0x2000] ;  /* 0x002000000e9c783b */ /* 0x000fe40000004100 */
[----:B------:R0:W3:Y:S01]  /*4020*/  MUFU.EX2 R182, R153 ;  /* 0x0000009900b67308 */ /* 0x0000e20000000800 */
[----:B-----5:R-:W-:Y:S01]  /*4030*/  @!P2 FMUL R181, R181, R181 ;  /* 0x000000b5b5b5a220 */ /* 0x020fe20000400000 */
[----:B----4-:R-:W-:Y:S03]  /*4040*/  LDSM.16.MT88.2 R148, [R14+0x3000] ;  /* 0x003000000e94783b */ /* 0x010fe60000004100 */
[C---:B------:R-:W-:Y:S01]  /*4050*/  HMMA.16816.F32 R100, R64.reuse, R56, R100 ;  /* 0x000000384064723c */ /* 0x040fe20000001864 */
[----:B------:R-:W4:Y:S02]  /*4060*/  LDSM.16.MT88.2 R56, [R15+0x2000] ;  /* 0x002000000f38783b */ /* 0x000f240000004100 */
[----:B------:R-:W5:Y:S01]  /*4070*/  MUFU.EX2 R175, R138 ;  /* 0x0000008a00af7308 */ /* 0x000f620000000800 */
[----:B-1----:R-:W-:Y:S01]  /*4080*/  @!P6 FMUL R163, R163, R163 ;  /* 0x000000a3a3a3e220 */ /* 0x002fe20000400000 */
[----:B------:R-:W-:Y:S01]  /*4090*/  FSETP.GEU.AND P6, PT, R139, -126, PT ;  /* 0xc2fc00008b00780b */ /* 0x000fe20003fce000 */
[----:B0-----:R-:W-:Y:S02]  /*40a0*/  LDSM.16.MT88.2 R152, [R13+0x3000] ;  /* 0x003000000d98783b */ /* 0x001fe40000004100 */
[----:B------:R-:W-:Y:S02]  /*40b0*/  HMMA.16816.F32 R96, R64, R58, R96 ;  /* 0x0000003a4060723c */ /* 0x000fe40000001860 */
[----:B------:R-:W0:Y:S01]  /*40c0*/  LDSM.16.MT88.2 R58, [R16+0x2000] ;  /* 0x00200000103a783b */ /* 0x000e220000004100 */
[----:B---3--:R-:W-:-:S05]  /*40d0*/  @!P1 FMUL R182, R182, R182 ;  /* 0x000000b6b6b69220 */ /* 0x008fca0000400000 */
[C---:B------:R-:W-:Y:S01]  /*40e0*/  HMMA.16816.F32 R124, R64.reuse, R168, R124 ;  /* 0x000000a8407c723c */ /* 0x040fe2000000187c */
[----:B------:R-:W-:Y:S01]  /*40f0*/  LDSM.16.MT88.2 R168, [R7+0x3000] ;  /* 0x0030000007a8783b */ /* 0x000fe20000004100 */
[----:B------:R-:W-:Y:S01]  /*4100*/  @!P6 FMUL R139, R139, 0.5 ;  /* 0x3f0000008b8be820 */ /* 0x000fe20000400000 */
[----:B-----5:R-:W-:Y:S01]  /*4110*/  @!P0 FMUL R175, R175, R175 ;  /* 0x000000afafaf8220 */ /* 0x020fe20000400000 */
[----:B------:R-:W-:Y:S02]  /*4120*/  ISETP.LE.AND P0, PT, R130, UR4, PT ;  /* 0x0000000482007c0c */ /* 0x000fe4000bf03270 */
[----:B------:R1:W3:Y:S02]  /*4130*/  MUFU.EX2 R178, R139 ;  /* 0x0000008b00b27308 */ /* 0x0002e40000000800 */
[----:B------:R-:W-:Y:S01]  /*4140*/  HMMA.16816.F32 R104, R64, R164, R104 ;  /* 0x000000a44068723c */ /* 0x000fe20000001868 */
[----:B------:R-:W-:Y:S01]  /*4150*/  LDSM.16.MT88.2 R164, [R9+0x3000] ;  /* 0x0030000009a4783b */ /* 0x000fe20000004100 */
[----:B-1----:R-:W-:-:S06]  /*4160*/  FADD R139, R163, R176 ;  /* 0x000000b0a38b7221 */ /* 0x002fcc0000000000 */
[----:B--2---:R-:W-:Y:S01]  /*4170*/  HMMA.16816.F32 R92, R64, R158, R92 ;  /* 0x0000009e405c723c */ /* 0x004fe2000000185c */
[----:B------:R-:W-:Y:S01]  /*4180*/  LDSM.16.MT88.2 R158, [R10+0x3000] ;  /* 0x003000000a9e783b */ /* 0x000fe20000004100 */
[----:B------:R-:W-:Y:S01]  /*4190*/  FADD R139, R174, R139 ;  /* 0x0000008bae8b7221 */ /* 0x000fe20000000000 */
[----:B---3--:R-:W-:-:S05]  /*41a0*/  @!P6 FMUL R178, R178, R178 ;  /* 0x000000b2b2b2e220 */ /* 0x008fca0000400000 */
[----:B------:R-:W-:Y:S01]  /*41b0*/  HMMA.16816.F32 R88, R64, R154, R88 ;  /* 0x0000009a4058723c */ /* 0x000fe20000001858 */
[----:B------:R-:W-:Y:S01]  /*41c0*/  LDSM.16.MT88.2 R154, [R12+0x3000] ;  /* 0x003000000c9a783b */ /* 0x000fe20000004100 */
[----:B------:R-:W-:-:S06]  /*41d0*/  FADD R141, R175, R178 ;  /* 0x000000b2af8d7221 */ /* 0x000fcc0000000000 */
[C---:B----4-:R-:W-:Y:S01]  /*41e0*/  HMMA.16816.F32 R80, R64.reuse, R56, R80 ;  /* 0x000000384050723c */ /* 0x050fe20000001850 */
[----:B------:R1:W2:Y:S01]  /*41f0*/  MUFU.EX2 R56, R140 ;  /* 0x0000008c00387308 */ /* 0x0002a20000000800 */
[----:B------:R-:W-:Y:S02]  /*4200*/  FADD R57, R166, R173 ;  /* 0x000000ada6397221 */ /* 0x000fe40000000000 */
[----:B------:R-:W3:Y:S02]  /*4210*/  LDSM.16.MT88.2 R172, [R20+0x2000] ;  /* 0x0020000014ac783b */ /* 0x000ee40000004100 */
[----:B------:R-:W-:Y:S02]  /*4220*/  FADD R57, R146, R57 ;  /* 0x0000003992397221 */ /* 0x000fe40000000000 */
[----:B0-----:R-:W-:Y:S01]  /*4230*/  HMMA.16816.F32 R120, R64, R58, R120 ;  /* 0x0000003a4078723c */ /* 0x001fe20000001878 */
[----:B------:R-:W-:Y:S01]  /*4240*/  LDSM.16.MT88.2 R58, [R19+0x2000] ;  /* 0x00200000133a783b */ /* 0x000fe20000004100 */
[----:B-1----:R-:W-:-:S03]  /*4250*/  FADD R140, R181, R182 ;  /* 0x000000b6b58c7221 */ /* 0x002fc60000000000 */
[----:B------:R-:W-:Y:S01]  /*4260*/  LDSM.16.MT88.2 R166, [R8+0x3000] ;  /* 0x0030000008a6783b */ /* 0x000fe20000004100 */
[----:B------:R-:W-:Y:S02]  /*4270*/  FADD R174, R139, R140 ;  /* 0x0000008c8bae7221 */ /* 0x000fe40000000000 */
[----:B------:R-:W-:Y:S01]  /*4280*/  HMMA.16816.F32 R84, R64, R156, R84 ;  /* 0x0000009c4054723c */ /* 0x000fe20000001854 */
[----:B------:R-:W-:Y:S01]  /*4290*/  LDSM.16.MT88.2 R156, [R11+0x3000] ;  /* 0x003000000b9c783b */ /* 0x000fe20000004100 */
[----:B--2---:R-:W-:-:S03]  /*42a0*/  @!P4 FMUL R56, R56, R56 ;  /* 0x000000383838c220 */ /* 0x004fc60000400000 */
[----:B------:R-:W0:Y:S01]  /*42b0*/  SHFL.BFLY PT, R179, R174, 0x1, 0x1f ;  /* 0x0c201f00aeb37f89 */ /* 0x000e2200000e0000 */
[----:B------:R-:W-:Y:S01]  /*42c0*/  FADD R138, R56, R177 ;  /* 0x000000b1388a7221 */ /* 0x000fe20000000000 */
[----:B------:R-:W-:Y:S01]  /*42d0*/  F2FP.F16.F32.PACK_AB R56, R177, R56 ;  /* 0x00000038b138723e */ /* 0x000fe200000000ff */
[C---:B------:R-:W-:Y:S01]  /*42e0*/  HMMA.16816.F32 R76, R64.reuse, R144, R76 ;  /* 0x00000090404c723c */ /* 0x040fe2000000184c */
[----:B------:R-:W-:Y:S01]  /*42f0*/  LDSM.16.MT88.2 R146, [R15+0x3000] ;  /* 0x003000000f92783b */ /* 0x000fe20000004100 */
[----:B------:R-:W-:Y:S01]  /*4300*/  FADD R138, R57, R138 ;  /* 0x0000008a398a7221 */ /* 0x000fe20000000000 */
[----:B------:R-:W-:Y:S02]  /*4310*/  F2FP.F16.F32.PACK_AB R57, R176, R163 ;  /* 0x000000a3b039723e */ /* 0x000fe400000000ff */
[----:B------:R-:W-:Y:S01]  /*4320*/  LDSM.16.MT88.2 R144, [R17+0x3000] ;  /* 0x003000001190783b */ /* 0x000fe20000004100 */
[----:B------:R-:W-:Y:S02]  /*4330*/  FADD R163, R138, R141 ;  /* 0x0000008d8aa37221 */ /* 0x000fe40000000000 */
[C---:B------:R-:W-:Y:S01]  /*4340*/  HMMA.16816.F32 R72, R64.reuse, R142, R72 ;  /* 0x0000008e4048723c */ /* 0x040fe20000001848 */
[----:B------:R-:W-:Y:S04]  /*4350*/  LDSM.16.MT88.2 R142, [R16+0x3000] ;  /* 0x00300000108e783b */ /* 0x000fe80000004100 */
[----:B------:R-:W1:Y:S04]  /*4360*/  SHFL.BFLY PT, R176, R163, 0x1, 0x1f ;  /* 0x0c201f00a3b07f89 */ /* 0x000e6800000e0000 */
[----:B------:R-:W2:Y:S01]  /*4370*/  LDSM.16.MT88.2 R140, [R18+0x3000] ;  /* 0x00300000128c783b */ /* 0x000ea20000004100 */
[----:B---3--:R-:W-:Y:S03]  /*4380*/  HMMA.16816.F32 R60, R64, R172, R60 ;  /* 0x000000ac403c723c */ /* 0x008fe6000000183c */
[----:B------:R-:W3:Y:S01]  /*4390*/  LDSM.16.MT88.2 R138, [R19+0x3000] ;  /* 0x00300000138a783b */ /* 0x000ee20000004100 */
[----:B0-----:R-:W-:-:S04]  /*43a0*/  FADD R179, R174, R179 ;  /* 0x000000b3aeb37221 */ /* 0x001fc80000000000 */
[----:B------:R-:W-:Y:S01]  /*43b0*/  HMMA.16816.F32 R68, R64, R58, R68 ;  /* 0x0000003a4044723c */ /* 0x000fe20000001844 */
[----:B------:R-:W0:Y:S01]  /*43c0*/  LDSM.16.MT88.2 R64, [R20+0x3000] ;  /* 0x003000001440783b */ /* 0x000e220000004100 */
[----:B------:R-:W-:Y:S02]  /*43d0*/  F2FP.F16.F32.PACK_AB R59, R182, R181 ;  /* 0x000000b5b63b723e */ /* 0x000fe400000000ff */
[----:B------:R-:W-:Y:S01]  /*43e0*/  F2FP.F16.F32.PACK_AB R58, R178, R175 ;  /* 0x000000afb23a723e */ /* 0x000fe200000000ff */
[----:B------:R-:W4:Y:S01]  /*43f0*/  SHFL.BFLY PT, R66, R179, 0x2, 0x1f ;  /* 0x0c401f00b3427f89 */ /* 0x000f2200000e0000 */
[----:B-1----:R-:W-:-:S05]  /*4400*/  FADD R176, R163, R176 ;  /* 0x000000b0a3b07221 */ /* 0x002fca0000000000 */
[C---:B------:R-:W-:Y:S01]  /*4410*/  HMMA.16816.F32 R124, R56.reuse, R170, R124 ;  /* 0x000000aa387c723c */ /* 0x040fe2000000187c */
[----:B------:R-:W1:Y:S07]  /*4420*/  SHFL.BFLY PT, R67, R176, 0x2, 0x1f ;  /* 0x0c401f00b0437f89 */ /* 0x000e6e00000e0000 */
        /* <DEDUP_REMOVED lines=12> */
[C---:B--2---:R-:W-:Y:S08]  /*44f0*/  HMMA.16816.F32 R72, R56.reuse, R140, R72 ;  /* 0x0000008c3848723c */ /* 0x044ff00000001848 */
[C---:B---3--:R-:W-:Y:S08]  /*4500*/  HMMA.16816.F32 R68, R56.reuse, R138, R68 ;  /* 0x0000008a3844723c */ /* 0x048ff00000001844 */
[----:B0-----:R-:W-:Y:S01]  /*4510*/  HMMA.16816.F32 R56, R56, R64, R60 ;  /* 0x000000403838723c */ /* 0x001fe2000000183c */
[----:B----4-:R-:W-:Y:S01]  /*4520*/  FADD R61, R179, R66 ;  /* 0x00000042b33d7221 */ /* 0x010fe20000000000 */
[----:B-1----:R-:W-:-:S03]  /*4530*/  FADD R60, R176, R67 ;  /* 0x00000043b03c7221 */ /* 0x002fc60000000000 */
[----:B------:R-:W-:Y:S01]  /*4540*/  FFMA R23, R136, R23, R61 ;  /* 0x0000001788177223 */ /* 0x000fe2000000003d */
[----:B------:R-:W-:Y:S01]  /*4550*/  FFMA R128, R137, R128, R60 ;  /* 0x0000008089807223 */ /* 0x000fe2000000003c */
[----:B------:R-:W-:Y:S06]  /*4560*/  BAR.SYNC.DEFER_BLOCKING 0x0 ;  /* 0x0000000000007b1d */ /* 0x000fec0000010000 */
[----:B------:R-:W-:Y:S07]  /*4570*/  @!P0 BRA `(.L_x_152) ;  /* 0xffffffc400608947 */ /* 0x000fee000383ffff */
.L_x_133:
[C---:B------:R-:W-:Y:S01]  /*4580*/  IADD3 R3, PT, PT, R128.reuse, 0x1800000, RZ ;  /* 0x0180000080037810 */ /* 0x040fe20007ffe0ff */
[----:B------:R-:W-:Y:S01]  /*4590*/  BSSY.RECONVERGENT B0, `(.L_x_153) ;  /* 0x000000c000007945 */ /* 0x000fe20003800200 */
[----:B------:R-:W-:Y:S02]  /*45a0*/  FSETP.GT.AND P3, PT, R128, RZ, PT ;  /* 0x000000ff8000720b */ /* 0x000fe40003f64000 */
[----:B------:R-:W-:-:S04]  /*45b0*/  LOP3.LUT R3, R3, 0x7f800000, RZ, 0xc0, !PT ;  /* 0x7f80000003037812 */ /* 0x000fc800078ec0ff */
[----:B------:R-:W-:-:S13]  /*45c0*/  ISETP.GT.U32.AND P0, PT, R3, 0x1ffffff, PT ;  /* 0x01ffffff0300780c */ /* 0x000fda0003f04070 */
[----:B------:R-:W-:Y:S05]  /*45d0*/  @P0 BRA `(.L_x_154) ;  /* 0x00000000000c0947 */ /* 0x000fea0003800000 */
[----:B------:R-:W-:-:S07]  /*45e0*/  MOV R8, 0x4600 ;  /* 0x0000460000087802 */ /* 0x000fce0000000f00 */
[----:B-----5:R-:W-:Y:S05]  /*45f0*/  CALL.REL.NOINC `($__internal_3_$__cuda_sm20_rcp_rn_f32_slowpath) ;  /* 0x0000001000207944 */ /* 0x020fea0003c00000 */
[----:B------:R-:W-:Y:S05]  /*4600*/  BRA `(.L_x_155) ;  /* 0x0000000000107947 */ /* 0x000fea0003800000 */
.L_x_154:
[----:B------:R-:W0:Y:S02]  /*4610*/  MUFU.RCP R3, R128 ;  /* 0x0000008000037308 */ /* 0x000e240000001000 */
[----:B0-----:R-:W-:-:S04]  /*4620*/  FFMA R4, R3, R128, -1 ;  /* 0xbf80000003047423 */ /* 0x001fc80000000080 */
[----:B------:R-:W-:-:S04]  /*4630*/  FADD.FTZ R4, -R4, -RZ ;  /* 0x800000ff04047221 */ /* 0x000fc80000010100 */
[----:B------:R-:W-:-:S07]  /*4640*/  FFMA R3, R3, R4, R3 ;  /* 0x0000000403037223 */ /* 0x000fce0000000003 */
.L_x_155:
[----:B------:R-:W-:Y:S05]  /*4650*/  BSYNC.RECONVERGENT B0 ;  /* 0x0000000000007941 */ /* 0x000fea0003800200 */
.L_x_153:
[C---:B------:R-:W-:Y:S01]  /*4660*/  VIADD R4, R23.reuse, 0x1800000 ;  /* 0x0180000017047836 */ /* 0x040fe20000000000 */
[----:B------:R-:W-:Y:S01]  /*4670*/  BSSY.RECONVERGENT B0, `(.L_x_156) ;  /* 0x000000e000007945 */ /* 0x000fe20003800200 */
[----:B------:R-:W-:Y:S02]  /*4680*/  FSETP.GT.AND P4, PT, R23, RZ, PT ;  /* 0x000000ff1700720b */ /* 0x000fe40003f84000 */
[----:B------:R-:W-:Y:S02]  /*4690*/  FSEL R9, R3, RZ, P3 ;  /* 0x000000ff03097208 */ /* 0x000fe40001800000 */
[----:B------:R-:W-:-:S04]  /*46a0*/  LOP3.LUT R4, R4, 0x7f800000, RZ, 0xc0, !PT ;  /* 0x7f80000004047812 */ /* 0x000fc800078ec0ff */
[----:B------:R-:W-:-:S13]  /*46b0*/  ISETP.GT.U32.AND P0, PT, R4, 0x1ffffff, PT ;  /* 0x01ffffff0400780c */ /* 0x000fda0003f04070 */
[----:B------:R-:W-:Y:S05]  /*46c0*/  @P0 BRA `(.L_x_157) ;  /* 0x0000000000100947 */ /* 0x000fea0003800000 */
[----:B------:R-:W-:Y:S01]  /*46d0*/  IMAD.MOV.U32 R128, RZ, RZ, R23 ;  /* 0x000000ffff807224 */ /* 0x000fe200078e0017 */
[----:B------:R-:W-:-:S07]  /*46e0*/  MOV R8, 0x4700 ;  /* 0x0000470000087802 */ /* 0x000fce0000000f00 */
[----:B-----5:R-:W-:Y:S05]  /*46f0*/  CALL.REL.NOINC `($__internal_3_$__cuda_sm20_rcp_rn_f32_slowpath) ;  /* 0x0000000c00e07944 */ /* 0x020fea0003c00000 */
[----:B------:R-:W-:Y:S05]  /*4700*/  BRA `(.L_x_158) ;  /* 0x0000000000107947 */ /* 0x000fea0003800000 */
.L_x_157:
[----:B------:R-:W0:Y:S02]  /*4710*/  MUFU.RCP R4, R23 ;  /* 0x0000001700047308 */ /* 0x000e240000001000 */
[----:B0-----:R-:W-:-:S04]  /*4720*/  FFMA R3, R4, R23, -1 ;  /* 0xbf80000004037423 */ /* 0x001fc80000000017 */
[----:B------:R-:W-:-:S04]  /*4730*/  FADD.FTZ R3, -R3, -RZ ;  /* 0x800000ff03037221 */ /* 0x000fc80000010100 */
[----:B------:R-:W-:-:S07]  /*4740*/  FFMA R3, R4, R3, R4 ;  /* 0x0000000304037223 */ /* 0x000fce0000000004 */
.L_x_158:
[----:B------:R-:W-:Y:S05]  /*4750*/  BSYNC.RECONVERGENT B0 ;  /* 0x0000000000007941 */ /* 0x000fea0003800200 */
.L_x_156:
[----:B------:R-:W0:Y:S01]  /*4760*/  S2UR UR5, SR_CgaCtaId ;  /* 0x00000000000579c3 */ /* 0x000e220000008800 */
[----:B------:R-:W-:Y:S01]  /*4770*/  IADD3 R162, PT, PT, R162, R135, RZ ;  /* 0x00000087a2a27210 */ /* 0x000fe20007ffe0ff */
[----:B------:R-:W-:Y:S01]  /*4780*/  UMOV UR4, 0x400 ;  /* 0x0000040000047882 */ /* 0x000fe20000000000 */
[----:B------:R-:W-:Y:S01]  /*4790*/  FSEL R3, R3, RZ, P4 ;  /* 0x000000ff03037208 */ /* 0x000fe20002000000 */
        /* <DEDUP_REMOVED lines=33> */
[----:B------:R-:W-:-:S02]  /*49b0*/  IMAD R162, R162, 0x80, R131 ;  /* 0x00000080a2a27824 */ /* 0x000fc400078e0283 */
        /* <DEDUP_REMOVED lines=81> */
[----:B------:R-:W-:-:S02]  /*4ed0*/  IADD3 R2, PT, PT, R160, 0x10, RZ ;  /* 0x00000010a0027810 */ /* 0x000fc40007ffe0ff */
[----:B------:R-:W-:Y:S01]  /*4ee0*/  ISETP.GE.AND P5, PT, R8, UR5, PT ;  /* 0x0000000508007c0c */ /* 0x000fe2000bfa6270 */
[----:B------:R-:W-:Y:S01]  /*4ef0*/  STS [R3+0x820], R114 ;  /* 0x0008207203007388 */ /* 0x000fe20000000800 */
[----:B------:R-:W-:Y:S02]  /*4f00*/  ISETP.GE.AND P4, PT, R2, UR5, PT ;  /* 0x0000000502007c0c */ /* 0x000fe4000bf86270 */
[----:B------:R-:W-:Y:S01]  /*4f10*/  IADD3 R10, PT, PT, R160, 0x20, RZ ;  /* 0x00000020a00a7810 */ /* 0x000fe20007ffe0ff */
[----:B------:R-:W-:Y:S03]  /*4f20*/  STS [R3+0x30], R108 ;  /* 0x0000306c03007388 */ /* 0x000fe60000000800 */
[----:B------:R-:W-:Y:S01]  /*4f30*/  ISETP.GE.AND P2, PT, R10, UR5, PT ;  /* 0x000000050a007c0c */ /* 0x000fe2000bf46270 */
[----:B------:R-:W-:Y:S01]  /*4f40*/  STS [R3+0x830], R110 ;  /* 0x0008306e03007388 */ /* 0x000fe20000000800 */
[----:B------:R-:W0:Y:S01]  /*4f50*/  @!P6 LDC.64 R12, c[0x0][0x398] ;  /* 0x0000e600ff0ceb82 */ /* 0x000e220000000a00 */
[----:B------:R-:W-:-:S02]  /*4f60*/  @!P6 IADD3 R9, P0, PT, R129, R11, RZ ;  /* 0x0000000b8109e210 */ /* 0x000fc40007f1e0ff */
[----:B------:R-:W-:Y:S03]  /*4f70*/  STS [R3+0x40], R104 ;  /* 0x0000406803007388 */ /* 0x000fe60000000800 */
[----:B------:R-:W-:Y:S01]  /*4f80*/  @!P6 IMAD.X R8, RZ, RZ, R161, P0 ;  /* 0x000000ffff08e224 */ /* 0x000fe200000e06a1 */
[----:B------:R-:W-:Y:S04]  /*4f90*/  STS [R3+0x840], R106 ;  /* 0x0008406a03007388 */ /* 0x000fe80000000800 */
[----:B------:R-:W-:Y:S04]  /*4fa0*/  STS [R3+0x50], R100 ;  /* 0x0000506403007388 */ /* 0x000fe80000000800 */
[----:B------:R-:W-:Y:S04]  /*4fb0*/  STS [R3+0x850], R102 ;  /* 0x0008506603007388 */ /* 0x000fe80000000800 */
[----:B------:R-:W-:Y:S04]  /*4fc0*/  STS [R3+0x60], R96 ;  /* 0x0000606003007388 */ /* 0x000fe80000000800 */
[----:B------:R-:W-:Y:S01]  /*4fd0*/  STS [R3+0x860], R98 ;  /* 0x0008606203007388 */ /* 0x000fe20000000800 */
[----:B0-----:R-:W-:Y:S01]  /*4fe0*/  @!P6 LEA R2, P0, R9, R12, 0x1 ;  /* 0x0000000c0902e211 */ /* 0x001fe200078008ff */
[----:B------:R-:W-:-:S02]  /*4ff0*/  VIADD R12, R160, 0x28 ;  /* 0x00000028a00c7836 */ /* 0x000fc40000000000 */
        /* <DEDUP_REMOVED lines=20> */
[----:B0-----:R-:W-:-:S05]  /*5140*/  VIADD R3, R160, 0x18 ;  /* 0x00000018a0037836 */ /* 0x001fca0000000000 */
[----:B------:R-:W-:Y:S02]  /*5150*/  ISETP.GE.AND P3, PT, R3, UR5, PT ;  /* 0x0000000503007c0c */ /* 0x000fe4000bf66270 */
[----:B------:R-:W-:Y:S01]  /*5160*/  @!P6 LEA.HI.X R3, R9, R13, R8, 0x1, P0 ;  /* 0x0000000d0903e211 */ /* 0x000fe200000f0c08 */
[C---:B------:R-:W-:Y:S01]  /*5170*/  VIADD R8, R160.reuse, 0x30 ;  /* 0x00000030a0087836 */ /* 0x040fe20000000000 */
[----:B------:R-:W-:-:S04]  /*5180*/  IADD3 R160, PT, PT, R160, 0x38, RZ ;  /* 0x00000038a0a07810 */ /* 0x000fc80007ffe0ff */
        /* <DEDUP_REMOVED lines=8> */
[----:B------:R-:W-:-:S05]  /*5210*/  IADD3 R3, P5, PT, R2, R11, RZ ;  /* 0x0000000b02037210 */ /* 0x000fca0007fbe0ff */
[----:B------:R-:W-:Y:S01]  /*5220*/  IMAD.X R8, RZ, RZ, R161, P5 ;  /* 0x000000ffff087224 */ /* 0x000fe200028e06a1 */
[----:B-1----:R-:W-:-:S04]  /*5230*/  LEA R2, P5, R3, UR6, 0x1 ;  /* 0x0000000603027c11 */ /* 0x002fc8000f8a08ff */
[----:B------:R-:W-:-:S05]  /*5240*/  LEA.HI.X R3, R3, UR7, R8, 0x1, P5 ;  /* 0x0000000703037c11 */ /* 0x000fca000a8f0c08 */
[----:B0-----:R1:W-:Y:S04]  /*5250*/  STG.E.128 desc[UR8][R2.64], R4 ;  /* 0x0000000402007986 */ /* 0x0013e8000c101d08 */
.L_x_160:
[----:B------:R-:W-:Y:S05]  /*5260*/  BSYNC.RECONVERGENT B0 ;  /* 0x0000000000007941 */ /* 0x000fea0003800200 */
.L_x_159:
        /* <DEDUP_REMOVED lines=10> */
.L_x_162:
[----:B------:R-:W-:Y:S05]  /*5310*/  BSYNC.RECONVERGENT B0 ;  /* 0x0000000000007941 */ /* 0x000fea0003800200 */
.L_x_161:
        /* <DEDUP_REMOVED lines=10> */
.L_x_164:
[----:B------:R-:W-:Y:S05]  /*53c0*/  BSYNC.RECONVERGENT B0 ;  /* 0x0000000000007941 */ /* 0x000fea0003800200 */
.L_x_163:
        /* <DEDUP_REMOVED lines=10> */
.L_x_166:
[----:B------:R-:W-:Y:S05]  /*5470*/  BSYNC.RECONVERGENT B0 ;  /* 0x0000000000007941 */ /* 0x000fea0003800200 */
.L_x_165:
        /* <DEDUP_REMOVED lines=10> */
.L_x_168:
[----:B------:R-:W-:Y:S05]  /*5520*/  BSYNC.RECONVERGENT B0 ;  /* 0x0000000000007941 */ /* 0x000fea0003800200 */
.L_x_167:
        /* <DEDUP_REMOVED lines=10> */
.L_x_170:
[----:B------:R-:W-:Y:S05]  /*55d0*/  BSYNC.RECONVERGENT B0 ;  /* 0x0000000000007941 */ /* 0x000fea0003800200 */
.L_x_169:
[----:B------:R-:W-:Y:S05]  /*55e0*/  @P6 EXIT ;  /* 0x000000000000694d */ /* 0x000fea0003800000 */
[----:B01234-:R-:W0:Y:S01]  /*55f0*/  LDS.128 R4, [R0+0x3800] ;  /* 0x0038000000047984 */ /* 0x01fe220000000c00 */
[----:B------:R-:W1:Y:S01]  /*5600*/  LDCU.64 UR4, c[0x0][0x398] ;  /* 0x00007300ff0477ac */ /* 0x000e620008000a00 */
[----:B------:R-:W-:-:S04]  /*5610*/  LOP3.LUT R129, R129, 0x1c00, RZ, 0xfc, !PT ;  /* 0x00001c0081817812 */ /* 0x000fc800078efcff */
[----:B------:R-:W-:-:S05]  /*5620*/  IADD3 R129, P0, PT, R129, R11, RZ ;  /* 0x0000000b81817210 */ /* 0x000fca0007f1e0ff */
[----:B------:R-:W-:Y:S01]  /*5630*/  IMAD.X R8, RZ, RZ, R161, P0 ;  /* 0x000000ffff087224 */ /* 0x000fe200000e06a1 */
[----:B-1----:R-:W-:-:S04]  /*5640*/  LEA R2, P0, R129, UR4, 0x1 ;  /* 0x0000000481027c11 */ /* 0x002fc8000f8008ff */
[----:B------:R-:W-:-:S05]  /*5650*/  LEA.HI.X R3, R129, UR5, R8, 0x1, P0 ;  /* 0x0000000581037c11 */ /* 0x000fca00080f0c08 */
[----:B0-----:R-:W-:Y:S01]  /*5660*/  STG.E.128 desc[UR8][R2.64], R4 ;  /* 0x0000000402007986 */ /* 0x001fe2000c101d08 */
[----:B------:R-:W-:Y:S05]  /*5670*/  EXIT ;  /* 0x000000000000794d */ /* 0x000fea0003800000 */
        .weak           $__internal_3_$__cuda_sm20_rcp_rn_f32_slowpath
        .type           $__internal_3_$__cuda_sm20_rcp_rn_f32_slowpath,@function
        .size           $__internal_3_$__cuda_sm20_rcp_rn_f32_slowpath,(.L_x_282 - $__internal_3_$__cuda_sm20_rcp_rn_f32_slowpath)
$__internal_3_$__cuda_sm20_rcp_rn_f32_slowpath:
        /* <DEDUP_REMOVED lines=15> */
.L_x_172:
[----:B------:R-:W-:-:S05]  /*5770*/  VIADD R12, R10, 0xffffff03 ;  /* 0xffffff030a0c7836 */ /* 0x000fca0000000000 */
        /* <DEDUP_REMOVED lines=23> */
[----:B------:R-:W-:-:S05]  /*58f0*/  SEL R3, RZ, 0x1, !P0 ;  /* 0x00000001ff037807 */ /* 0x000fca0004000000 */
[----:B------:R-:W-:-:S05]  /*5900*/  IMAD.MOV R3, RZ, RZ, -R3 ;  /* 0x000000ffff037224 */ /* 0x000fca00078e0a03 */
[----:B------:R-:W-:Y:S01]  /*5910*/  ISETP.GE.AND P0, PT, R3, RZ, PT ;  /* 0x000000ff0300720c */ /* 0x000fe20003f06270 */
[----:B------:R-:W-:-:S05]  /*5920*/  VIADD R3, R10, 0xffffff04 ;  /* 0xffffff040a037836 */ /* 0x000fca0000000000 */
[----:B------:R-:W-:-:S07]  /*5930*/  SHF.R.U32.HI R3, RZ, R3, R4 ;  /* 0x00000003ff037219 */ /* 0x000fce0000011604 */
[----:B------:R-:W-:-:S05]  /*5940*/  @!P0 IADD3 R3, PT, PT, R3, 0x1, RZ ;  /* 0x0000000103038810 */ /* 0x000fca0007ffe0ff */
[----:B------:R-:W-:-:S05]  /*5950*/  @!P1 IMAD.SHL.U32 R3, R3, 0x2, RZ ;  /* 0x0000000203039824 */ /* 0x000fca00078e00ff */
[----:B------:R-:W-:Y:S01]  /*5960*/  LOP3.LUT R4, R3, 0x80000000, R128, 0xf8, !PT ;  /* 0x8000000003047812 */ /* 0x000fe200078ef880 */
[----:B------:R-:W-:Y:S06]  /*5970*/  BRA `(.L_x_173) ;  /* 0x0000000000047947 */ /* 0x000fec0003800000 */
.L_x_174:
[----:B------:R0:W1:Y:S02]  /*5980*/  MUFU.RCP R4, R128 ;  /* 0x0000008000047308 */ /* 0x0000640000001000 */
.L_x_173:
[----:B------:R-:W-:Y:S05]  /*5990*/  BSYNC.RECONVERGENT B1 ;  /* 0x0000000000017941 */ /* 0x000fea0003800200 */
.L_x_171:
[----:B-1----:R-:W-:Y:S01]  /*59a0*/  IMAD.MOV.U32 R3, RZ, RZ, R4 ;  /* 0x000000ffff037224 */ /* 0x002fe200078e0004 */
[----:B------:R-:W-:Y:S01]  /*59b0*/  MOV R4, R8 ;  /* 0x0000000800047202 */ /* 0x000fe20000000f00 */
[----:B------:R-:W-:-:S04]  /*59c0*/  IMAD.MOV.U32 R5, RZ, RZ, 0x0 ;  /* 0x00000000ff057424 */ /* 0x000fc800078e00ff */
[----:B0-----:R-:W-:Y:S05]  /*59d0*/  RET.REL.NODEC R4 `(_Z18flash_attention_v9ILi64ELi64ELi4ELi128ELb1ELi2ELb0ELb1ELb1ELb0ELb1ELb0EEvPK6__halfS2_S2_PS0_PfS4_ifi) ;  /* 0xffffffa404887950 */ /* 0x001fea0003c3ffff */
.L_x_175:
        /* <DEDUP_REMOVED lines=10> */
.L_x_282:


//--------------------- .text._Z18flash_attention_v9ILi128ELi64ELi8ELi128ELb1ELi1ELb0ELb1ELb0ELb0ELb0ELb0EEvPK6__halfS2_S2_PS0_PfS4_ifi --------------------------
	.section	.text._Z18flash_attention_v9ILi128ELi64ELi8ELi128ELb1ELi1ELb0ELb1ELb0ELb0ELb0ELb0EEvPK6__halfS2_S2_PS0_PfS4_ifi,"ax",@progbits
	.align	128
        .global         _Z18flash_attention_v9ILi128ELi64ELi8ELi128ELb1ELi1ELb0ELb1ELb0ELb0ELb0ELb0EEvPK6__halfS2_S2_PS0_PfS4_ifi
        .type           _Z18flash_attention_v9ILi128ELi64ELi8ELi128ELb1ELi1ELb0ELb1ELb0ELb0ELb0ELb0EEvPK6__halfS2_S2_PS0_PfS4_ifi,@function
        .size           _Z18flash_attention_v9ILi128ELi64ELi8ELi128ELb1ELi1ELb0ELb1ELb0ELb0ELb0ELb0EEvPK6__halfS2_S2_PS0_PfS4_ifi,(.L_x_283 - _Z18flash_attention_v9ILi128ELi64ELi8ELi128ELb1ELi1ELb0ELb1ELb0ELb0ELb0ELb0EEvPK6__halfS2_S2_PS0_PfS4_ifi)
        .other          _Z18flash_attention_v9ILi128ELi64ELi8ELi128ELb1ELi1ELb0ELb1ELb0ELb0ELb0ELb0EEvPK6__halfS2_S2_PS0_PfS4_ifi,@"STO_CUDA_ENTRY STV_DEFAULT"
_Z18flash_attention_v9ILi128ELi64ELi8ELi128ELb1ELi1ELb0ELb1ELb0ELb0ELb0ELb0EEvPK6__halfS2_S2_PS0_PfS4_ifi:
.text._Z18flash_attention_v9ILi128ELi64ELi8ELi128ELb1ELi1ELb0ELb1ELb0ELb0ELb0ELb0EEvPK6__halfS2_S2_PS0_PfS4_ifi:
[----:B------:R-:W-:Y:S01]  /*0000*/  LDC R1, c[0x0][0x37c] ;  /* 0x0000df00ff017b82 */ /* 0x000fe20000000800 */
[----:B------:R-:W0:Y:S07]  /*0010*/  S2R R0, SR_CTAID.X ;  /* 0x0000000000007919 */ /* 0x000e2e0000002500 */
[----:B------:R-:W1:Y:S01]  /*0020*/  LDC R11, c[0x0][0x3b0] ;  /* 0x0000ec00ff0b7b82 */ /* 0x000e620000000800 */
[----:B0-----:R-:W-:-:S05]  /*0030*/  IMAD.SHL.U32 R162, R0, 0x80, RZ ;  /* 0x0000008000a27824 */ /* 0x001fca00078e00ff */
        /* <DEDUP_REMOVED lines=30> */
[----:B------:R-:W-:Y:S02]  /*0220*/  SHF.L.U32 R134, R134, 0x7, RZ ;  /* 0x0000000786867819 */ /* 0x000fe400000006ff */
[C---:B------:R-:W-:Y:S01]  /*0230*/  LEA R9, R164.reuse, R133, 0x7 ;  /* 0x00000085a4097211 */ /* 0x040fe200078e38ff */
[----:B------:R-:W-:Y:S01]  /*0240*/  IMAD.SHL.U32 R4, R7, 0x80, RZ ;  /* 0x0000008007047824 */ /* 0x000fe200078e00ff */
[----:B------:R-:W-:Y:S01]  /*0250*/  SHF.R.S32.HI R3, RZ, 0x1f, R134 ;  /* 0x0000001fff037819 */ /* 0x000fe20000011486 */
[----:B------:R-:W-:-:S03]  /*0260*/  IMAD.IADD R160, R164, 0x1, R7 ;  /* 0x00000001a4a07824 */ /* 0x000fc600078e0207 */
[----:B------:R-:W-:Y:S01]  /*0270*/  IADD3 R5, P0, PT, R134, R4, RZ ;  /* 0x0000000486057210 */ /* 0x000fe20007f1e0ff */
[----:B------:R-:W-:-:S03]  /*0280*/  VIADD R135, R160, 0x8 ;  /* 0x00000008a0877836 */ /* 0x000fc60000000000 */
[----:B------:R-:W-:Y:S02]  /*0290*/  LEA.HI.X.SX32 R10, R4, R3, 0x1, P0 ;  /* 0x00000003040a7211 */ /* 0x000fe400000f0eff */
[----:B-1----:R-:W-:Y:S02]  /*02a0*/  LEA R4, P0, R5, UR4, 0x1 ;  /* 0x0000000405047c11 */ /* 0x002fe4000f8008ff */
        /* <DEDUP_REMOVED lines=45> */
[----:B------:R-:W-:-:S03]  /*0580*/  IMAD.SHL.U32 R131, R2, 0x8, RZ ;  /* 0x0000000802837824 */ /* 0x000fc600078e00ff */
        /* <DEDUP_REMOVED lines=40> */
[----:B------:R-:W-:Y:S01]  /*0810*/  IMAD.SHL.U32 R21, R2, 0x10, RZ ;  /* 0x0000001002157824 */ /* 0x000fe200078e00ff */
[----:B------:R-:W-:Y:S01]  /*0820*/  SHF.L.U32 R4, R6, 0x4, RZ ;  /* 0x0000000406047819 */ /* 0x000fe200000006ff */
[----:B------:R-:W-:Y:S01]  /*0830*/  IMAD R23, R164, 0x88, R133 ;  /* 0x00000088a4177824 */ /* 0x000fe200078e0285 */
[----:B------:R-:W-:Y:S02]  /*0840*/  SHF.R.U32.HI R128, RZ, 0x4, R2 ;  /* 0x00000004ff807819 */ /* 0x000fe40000011602 */
[----:B------:R-:W-:Y:S02]  /*0850*/  LOP3.LUT R4, R4, 0x70, RZ, 0xc0, !PT ;  /* 0x0000007004047812 */ /* 0x000fe400078ec0ff */
[----:B------:R-:W-:Y:S01]  /*0860*/  LEA R19, R6, UR4, 0x8 ;  /* 0x0000000406137c11 */ /* 0x000fe2000f8e40ff */
[----:B------:R-:W-:Y:S01]  /*0870*/  IMAD R59, R128, 0x80, R5 ;  /* 0x00000080803b7824 */ /* 0x000fe200078e0205 */
[C---:B------:R-:W-:Y:S01]  /*0880*/  LOP3.LUT R8, R4.reuse, 0x20, RZ, 0x3c, !PT ;  /* 0x0000002004087812 */ /* 0x040fe200078e3cff */
[----:B------:R-:W-:Y:S01]  /*0890*/  UMOV UR4, URZ ;  /* 0x000000ff00047c82 */ /* 0x000fe20008000000 */
        /* <DEDUP_REMOVED lines=14> */
[C---:B------:R-:W-:Y:S02]  /*0980*/  LOP3.LUT R62, R4.reuse, 0xc0, RZ, 0x3c, !PT ;  /* 0x000000c0043e7812 */ /* 0x040fe400078e3cff */
[C---:B------:R-:W-:Y:S01]  /*0990*/  LOP3.LUT R64, R4.reuse, 0xd0, RZ, 0x3c, !PT ;  /* 0x000000d004407812 */ /* 0x040fe200078e3cff */
[C---:B------:R-:W-:Y:S01]  /*09a0*/  IMAD.IADD R15, R19.reuse, 0x1, R60 ;  /* 0x00000001130f7824 */ /* 0x040fe200078e023c */
[C---:B------:R-:W-:Y:S02]  /*09b0*/  LOP3.LUT R66, R4.reuse, 0xe0, RZ, 0x3c, !PT ;  /* 0x000000e004427812 */ /* 0x040fe400078e3cff */
[C---:B------:R-:W-:Y:S02]  /*09c0*/  IADD3 R5, PT, PT, R19.reuse, R4, RZ ;  /* 0x0000000413057210 */ /* 0x040fe40007ffe0ff */
[----:B------:R-:W-:Y:S01]  /*09d0*/  LOP3.LUT R4, R4, 0xf0, RZ, 0x3c, !PT ;  /* 0x000000f004047812 */ /* 0x000fe200078e3cff */
[----:B------:R-:W-:Y:S01]  /*09e0*/  IMAD.IADD R18, R19, 0x1, R66 ;  /* 0x0000000113127824 */ /* 0x000fe200078e0242 */
[----:B------:R-:W-:-:S02]  /*09f0*/  LOP3.LUT R21, R21, 0xf0, RZ, 0xe2, !PT ;  /* 0x000000f015157812 */ /* 0x000fc400078ee2ff */
[C---:B------:R-:W-:Y:S01]  /*0a00*/  IADD3 R8, PT, PT, R19.reuse, R10, RZ ;  /* 0x0000000a13087210 */ /* 0x040fe20007ffe0ff */
[C---:B------:R-:W-:Y:S01]  /*0a10*/  IMAD.IADD R10, R19.reuse, 0x1, R14 ;  /* 0x00000001130a7824 */ /* 0x040fe200078e020e */
[C---:B------:R-:W-:Y:S01]  /*0a20*/  IADD3 R11, PT, PT, R19.reuse, R16, RZ ;  /* 0x00000010130b7210 */ /* 0x040fe20007ffe0ff */
[C---:B------:R-:W-:Y:S01]  /*0a30*/  IMAD.IADD R16, R19.reuse, 0x1, R62 ;  /* 0x0000000113107824 */ /* 0x040fe200078e023e */
[C---:B------:R-:W-:Y:S02]  /*0a40*/  IADD3 R14, PT, PT, R19.reuse, R22, RZ ;  /* 0x00000016130e7210 */ /* 0x040fe40007ffe0ff */
[C---:B------:R-:W-:Y:S01]  /*0a50*/  IADD3 R17, PT, PT, R19.reuse, R64, RZ ;  /* 0x0000004013117210 */ /* 0x040fe20007ffe0ff */
[----:B------:R-:W-:Y:S01]  /*0a60*/  IMAD.IADD R19, R19, 0x1, R4 ;  /* 0x0000000113137824 */ /* 0x000fe200078e0204 */
[----:B------:R-:W-:Y:S01]  /*0a70*/  LEA R22, R59, UR6, 0x1 ;  /* 0x000000063b167c11 */ /* 0x000fe2000f8e08ff */
[----:B------:R-:W-:Y:S01]  /*0a80*/  IMAD R4, R128, 0x110, R21 ;  /* 0x0000011080047824 */ /* 0x000fe200078e0215 */
[----:B------:R-:W-:Y:S01]  /*0a90*/  MOV R20, 0xff7fffff ;  /* 0xff7fffff00147802 */ /* 0x000fe20000000f00 */
[----:B------:R-:W-:Y:S01]  /*0aa0*/  IMAD.MOV.U32 R21, RZ, RZ, -0x800001 ;  /* 0xff7fffffff157424 */ /* 0x000fe200078e00ff */
[----:B------:R-:W-:Y:S01]  /*0ab0*/  LEA R23, R23, UR6, 0x1 ;  /* 0x0000000617177c11 */ /* 0x000fe2000f8e08ff */
[----:B------:R-:W-:Y:S01]  /*0ac0*/  IMAD.MOV.U32 R59, RZ, RZ, RZ ;  /* 0x000000ffff3b7224 */ /* 0x000fe200078e00ff */
[----:B------:R-:W-:Y:S01]  /*0ad0*/  IADD3 R22, PT, PT, R22, 0x4400, RZ ;  /* 0x0000440016167810 */ /* 0x000fe20007ffe0ff */
[----:B------:R-:W-:-:S07]  /*0ae0*/  VIADD R4, R4, UR6 ;  /* 0x0000000604047c36 */ /* 0x000fce0008000000 */
.L_x_195:
[----:B------:R-:W0:Y:S01]  /*0af0*/  LDC R163, c[0x0][0x3b0] ;  /* 0x0000ec00ffa37b82 */ /* 0x000e220000000800 */
[----:B------:R-:W-:Y:S01]  /*0b00*/  VIADD R140, R128, UR4 ;  /* 0x00000004808c7c36 */ /* 0x000fe20008000000 */
[----:B------:R-:W-:Y:S01]  /*0b10*/  BSSY.RECONVERGENT B0, `(.L_x_177) ;  /* 0x0000022000007945 */ /* 0x000fe20003800200 */
[----:B------:R-:W-:Y:S01]  /*0b20*/  IMAD.MOV.U32 R165, RZ, RZ, R20 ;  /* 0x000000ffffa57224 */ /* 0x000fe200078e0014 */
[----:B------:R-:W-:Y:S01]  /*0b30*/  MOV R166, R21 ;  /* 0x0000001500a67202 */ /* 0x000fe20000000f00 */
[----:B------:R-:W-:Y:S01]  /*0b40*/  IMAD.MOV.U32 R142, RZ, RZ, R4 ;  /* 0x000000ffff8e7224 */ /* 0x000fe200078e0004 */
[----:B------:R-:W-:Y:S01]  /*0b50*/  MOV R143, R22 ;  /* 0x00000016008f7202 */ /* 0x000fe20000000f00 */
[----:B------:R-:W-:Y:S02]  /*0b60*/  IMAD.MOV.U32 R144, RZ, RZ, R128 ;  /* 0x000000ffff907224 */ /* 0x000fe400078e0080 */
[----:B------:R-:W-:-:S07]  /*0b70*/  IMAD R141, R140, 0x80, R131 ;  /* 0x000000808c8d7824 */ /* 0x000fce00078e0283 */
.L_x_178:
[----:B0-----:R-:W-:Y:S02]  /*0b80*/  ISETP.GE.AND P0, PT, R140, R163, PT ;  /* 0x000000a38c00720c */ /* 0x001fe40003f06270 */
[----:B------:R-:W-:-:S11]  /*0b90*/  CS2R R66, SRZ ;  /* 0x0000000000427805 */ /* 0x000fd6000001ff00 */
[----:B------:R-:W0:Y:S01]  /*0ba0*/  @!P0 LDC.64 R136, c[0x0][0x388] ;  /* 0x0000e200ff888b82 */ /* 0x000e220000000a00 */
[CC--:B------:R-:W-:Y:S02]  /*0bb0*/  @!P0 IADD3 R62, P2, PT, R134.reuse, R141.reuse, RZ ;  /* 0x0000008d863e8210 */ /* 0x0c0fe40007f5e0ff */
[----:B------:R-:W-:-:S03]  /*0bc0*/  @!P0 IADD3 R60, P1, PT, R134, R141, RZ ;  /* 0x0000008d863c8210 */ /* 0x000fc60007f3e0ff */
[----:B------:R-:W-:Y:S01]  /*0bd0*/  @!P0 IMAD.X R64, RZ, RZ, R3, P2 ;  /* 0x000000ffff408224 */ /* 0x000fe200010e0603 */
        /* <DEDUP_REMOVED lines=14> */
[----:B------:R-:W-:Y:S02]  /*0cc0*/  VIADD R141, R141, 0x800 ;  /* 0x000008008d8d7836 */ /* 0x000fe40000000000 */
[----:B------:R-:W-:Y:S01]  /*0cd0*/  IMAD.MOV.U32 R144, RZ, RZ, R145 ;  /* 0x000000ffff907224 */ /* 0x000fe200078e0091 */
[----:B--2---:R0:W-:Y:S04]  /*0ce0*/  STS.128 [R142], R60 ;  /* 0x0000003c8e007388 */ /* 0x0041e80000000c00 */
[----:B---3--:R1:W-:Y:S01]  /*0cf0*/  STS.128 [R143], R64 ;  /* 0x000000408f007388 */ /* 0x0083e20000000c00 */
[----:B0-----:R-:W-:Y:S01]  /*0d00*/  IADD3 R142, PT, PT, R142, 0x1100, RZ ;  /* 0x000011008e8e7810 */ /* 0x001fe20007ffe0ff */
[----:B-1----:R-:W-:Y:S01]  /*0d10*/  VIADD R143, R143, 0x1000 ;  /* 0x000010008f8f7836 */ /* 0x002fe20000000000 */
[----:B------:R-:W-:Y:S06]  /*0d20*/  @!P0 BRA `(.L_x_178) ;  /* 0xfffffffc00948947 */ /* 0x000fec000383ffff */
[----:B------:R-:W-:Y:S05]  /*0d30*/  BSYNC.RECONVERGENT B0 ;  /* 0x0000000000007941 */ /* 0x000fea0003800200 */
.L_x_177:
[----:B------:R-:W-:Y:S06]  /*0d40*/  BAR.SYNC.DEFER_BLOCKING 0x0 ;  /* 0x0000000000007b1d */ /* 0x000fec0000010000 */
[----:B------:R-:W-:Y:S01]  /*0d50*/  BSSY.RECONVERGENT B0, `(.L_x_179) ;  /* 0x00000db000007945 */ /* 0x000fe20003800200 */
[----:B------:R-:W-:Y:S04]  /*0d60*/  LDS R140, [R23+0x880] ;  /* 0x00088000178c7984 */ /* 0x000fe80000000800 */
[----:B------:R-:W0:Y:S04]  /*0d70*/  LDS R141, [R23+0x890] ;  /* 0x00089000178d7984 */ /* 0x000e280000000800 */
[----:B------:R-:W-:Y:S04]  /*0d80*/  LDS R136, [R23] ;  /* 0x0000000017887984 */ /* 0x000fe80000000800 */
[----:B------:R-:W1:Y:S04]  /*0d90*/  LDS R137, [R23+0x10] ;  /* 0x0000100017897984 */ /* 0x000e680000000800 */
[----:B------:R-:W-:Y:S04]  /*0da0*/  LDS R62, [R23+0x8a0] ;  /* 0x0008a000173e7984 */ /* 0x000fe80000000800 */
[----:B------:R-:W2:Y:S04]  /*0db0*/  LDS R63, [R23+0x8b0] ;  /* 0x0008b000173f7984 */ /* 0x000ea80000000800 */
[----:B------:R-:W-:Y:S04]  /*0dc0*/  LDS R60, [R23+0x20] ;  /* 0x00002000173c7984 */ /* 0x000fe80000000800 */
[----:B------:R-:W3:Y:S04]  /*0dd0*/  LDS R61, [R23+0x30] ;  /* 0x00003000173d7984 */ /* 0x000ee80000000800 */
[----:B------:R-:W-:Y:S04]  /*0de0*/  LDS R66, [R23+0x8c0] ;  /* 0x0008c00017427984 */ /* 0x000fe80000000800 */
[----:B------:R-:W4:Y:S04]  /*0df0*/  LDS R67, [R23+0x8d0] ;  /* 0x0008d00017437984 */ /* 0x000f280000000800 */
[----:B------:R-:W-:Y:S01]  /*0e00*/  LDS R64, [R23+0x40] ;  /* 0x0000400017407984 */ /* 0x000fe20000000800 */
[C---:B0----5:R-:W-:Y:S03]  /*0e10*/  HMMA.16816.F32 R140, R52.reuse, R140, RZ ;  /* 0x0000008c348c723c */ /* 0x061fe600000018ff */
[----:B------:R-:W0:Y:S04]  /*0e20*/  LDS R65, [R23+0x50] ;  /* 0x0000500017417984 */ /* 0x000e280000000800 */
[----:B------:R-:W-:Y:S01]  /*0e30*/  LDS R152, [R23+0x1980] ;  /* 0x0019800017987984 */ /* 0x000fe20000000800 */
[----:B-1----:R-:W-:Y:S03]  /*0e40*/  HMMA.16816.F32 R136, R52, R136, RZ ;  /* 0x000000883488723c */ /* 0x002fe600000018ff */
[----:B------:R-:W1:Y:S04]  /*0e50*/  LDS R153, [R23+0x1990] ;  /* 0x0019900017997984 */ /* 0x000e680000000800 */
[----:B------:R-:W-:Y:S04]  /*0e60*/  LDS R156, [R23+0x1100] ;  /* 0x00110000179c7984 */ /* 0x000fe80000000800 */
[----:B------:R-:W1:Y:S01]  /*0e70*/  LDS R157, [R23+0x1110] ;  /* 0x00111000179d7984 */ /* 0x000e620000000800 */
[C---:B--2---:R-:W-:Y:S03]  /*0e80*/  HMMA.16816.F32 R140, R48.reuse, R62, R140 ;  /* 0x0000003e308c723c */ /* 0x044fe6000000188c */
[----:B------:R-:W-:Y:S04]  /*0e90*/  LDS R148, [R23+0x2200] ;  /* 0x0022000017947984 */ /* 0x000fe80000000800 */
[----:B------:R-:W2:Y:S01]  /*0ea0*/  LDS R149, [R23+0x2210] ;  /* 0x0022100017957984 */ /* 0x000ea20000000800 */
[----:B---3--:R-:W-:Y:S03]  /*0eb0*/  HMMA.16816.F32 R136, R48, R60, R136 ;  /* 0x0000003c3088723c */ /* 0x008fe60000001888 */
[----:B------:R-:W-:Y:S04]  /*0ec0*/  LDS R146, [R23+0x8e0] ;  /* 0x0008e00017927984 */ /* 0x000fe80000000800 */
[----:B------:R-:W3:Y:S04]  /*0ed0*/  LDS R147, [R23+0x8f0] ;  /* 0x0008f00017937984 */ /* 0x000ee80000000800 */
[----:B------:R-:W-:Y:S01]  /*0ee0*/  LDS R144, [R23+0x60] ;  /* 0x0000600017907984 */ /* 0x000fe20000000800 */
[C---:B----4-:R-:W-:Y:S03]  /*0ef0*/  HMMA.16816.F32 R140, R44.reuse, R66, R140 ;  /* 0x000000422c8c723c */ /* 0x050fe6000000188c */
[----:B------:R-:W4:Y:S04]  /*0f00*/  LDS R145, [R23+0x70] ;  /* 0x0000700017917984 */ /* 0x000f280000000800 */
[----:B------:R-:W-:Y:S01]  /*0f10*/  LDS R62, [R23+0x19a0] ;  /* 0x0019a000173e7984 */ /* 0x000fe20000000800 */
[----:B0-----:R-:W-:Y:S03]  /*0f20*/  HMMA.16816.F32 R136, R44, R64, R136 ;  /* 0x000000402c88723c */ /* 0x001fe60000001888 */
[----:B------:R-:W0:Y:S04]  /*0f30*/  LDS R63, [R23+0x19b0] ;  /* 0x0019b000173f7984 */ /* 0x000e280000000800 */
[----:B------:R-:W-:Y:S01]  /*0f40*/  LDS R60, [R23+0x1120] ;  /* 0x00112000173c7984 */ /* 0x000fe20000000800 */
[C---:B-1----:R-:W-:Y:S03]  /*0f50*/  HMMA.16816.F32 R152, R52.reuse, R152, RZ ;  /* 0x000000983498723c */ /* 0x042fe600000018ff */
[----:B------:R-:W1:Y:S04]  /*0f60*/  LDS R61, [R23+0x1130] ;  /* 0x00113000173d7984 */ /* 0x000e680000000800 */
[----:B------:R-:W-:Y:S01]  /*0f70*/  LDS R66, [R23+0x2220] ;  /* 0x0022200017427984 */ /* 0x000fe20000000800 */
[C---:B------:R-:W-:Y:S03]  /*0f80*/  HMMA.16816.F32 R156, R52.reuse, R156, RZ ;  /* 0x0000009c349c723c */ /* 0x040fe600000018ff */
[----:B------:R-:W1:Y:S04]  /*0f90*/  LDS R67, [R23+0x2230] ;  /* 0x0022300017437984 */ /* 0x000e680000000800 */
[----:B------:R-:W-:Y:S01]  /*0fa0*/  LDS R170, [R23+0x19c0] ;  /* 0x0019c00017aa7984 */ /* 0x000fe20000000800 */
[----:B--2---:R-:W-:Y:S03]  /*0fb0*/  HMMA.16816.F32 R148, R52, R148, RZ ;  /* 0x000000943494723c */ /* 0x004fe600000018ff */
[----:B------:R-:W2:Y:S04]  /*0fc0*/  LDS R171, [R23+0x19d0] ;  /* 0x0019d00017ab7984 */ /* 0x000ea80000000800 */
[----:B------:R-:W-:Y:S01]  /*0fd0*/  LDS R172, [R23+0x2240] ;  /* 0x0022400017ac7984 */ /* 0x000fe20000000800 */
[C---:B---3--:R-:W-:Y:S03]  /*0fe0*/  HMMA.16816.F32 R140, R40.reuse, R146, R140 ;  /* 0x00000092288c723c */ /* 0x048fe6000000188c */
[----:B------:R-:W-:Y:S04]  /*0ff0*/  LDS R173, [R23+0x2250] ;  /* 0x0022500017ad7984 */ /* 0x000fe80000000800 */
[----:B------:R-:W-:Y:S01]  /*1000*/  LDS R64, [R23+0x2a80] ;  /* 0x002a800017407984 */ /* 0x000fe20000000800 */
[----:B----4-:R-:W-:Y:S03]  /*1010*/  HMMA.16816.F32 R136, R40, R144, R136 ;  /* 0x000000902888723c */ /* 0x010fe60000001888 */
[----:B------:R-:W3:Y:S04]  /*1020*/  LDS R65, [R23+0x2a90] ;  /* 0x002a900017417984 */ /* 0x000ee80000000800 */
[----:B------:R-:W-:Y:S01]  /*1030*/  LDS R146, [R23+0x1140] ;  /* 0x0011400017927984 */ /* 0x000fe20000000800 */
[C---:B0-----:R-:W-:Y:S03]  /*1040*/  HMMA.16816.F32 R152, R48.reuse, R62, R152 ;  /* 0x0000003e3098723c */ /* 0x041fe60000001898 */
[----:B------:R-:W0:Y:S04]  /*1050*/  LDS R147, [R23+0x1150] ;  /* 0x0011500017937984 */ /* 0x000e280000000800 */
[----:B------:R-:W-:Y:S01]  /*1060*/  LDS R144, [R23+0x3300] ;  /* 0x0033000017907984 */ /* 0x000fe20000000800 */
[C---:B-1----:R-:W-:Y:S03]  /*1070*/  HMMA.16816.F32 R156, R48.reuse, R60, R156 ;  /* 0x0000003c309c723c */ /* 0x042fe6000000189c */
[----:B------:R-:W1:Y:S04]  /*1080*/  LDS R145, [R23+0x3310] ;  /* 0x0033100017917984 */ /* 0x000e680000000800 */
[----:B------:R-:W-:Y:S01]  /*1090*/  LDS R60, [R23+0x3b80] ;  /* 0x003b8000173c7984 */ /* 0x000fe20000000800 */
[----:B------:R-:W-:Y:S03]  /*10a0*/  HMMA.16816.F32 R148, R48, R66, R148 ;  /* 0x000000423094723c */ /* 0x000fe60000001894 */
[----:B------:R-:W4:Y:S04]  /*10b0*/  LDS R61, [R23+0x3b90] ;  /* 0x003b9000173d7984 */ /* 0x000f280000000800 */
[----:B------:R-:W-:Y:S01]  /*10c0*/  LDS R168, [R23+0x2aa0] ;  /* 0x002aa00017a87984 */ /* 0x000fe20000000800 */
[----:B--2---:R-:W-:Y:S03]  /*10d0*/  HMMA.16816.F32 R152, R44, R170, R152 ;  /* 0x000000aa2c98723c */ /* 0x004fe60000001898 */
[----:B------:R-:W2:Y:S04]  /*10e0*/  LDS R169, [R23+0x2ab0] ;  /* 0x002ab00017a97984 */ /* 0x000ea80000000800 */
[----:B------:R-:W-:Y:S04]  /*10f0*/  LDS R170, [R23+0x3320] ;  /* 0x0033200017aa7984 */ /* 0x000fe80000000800 */
[----:B------:R-:W2:Y:S01]  /*1100*/  LDS R171, [R23+0x3330] ;  /* 0x0033300017ab7984 */ /* 0x000ea20000000800 */
[----:B---3--:R-:W-:Y:S03]  /*1110*/  HMMA.16816.F32 R64, R52, R64, RZ ;  /* 0x000000403440723c */ /* 0x008fe600000018ff */
[----:B------:R-:W-:Y:S04]  /*1120*/  LDS R174, [R23+0x2ac0] ;  /* 0x002ac00017ae7984 */ /* 0x000fe80000000800 */
[----:B------:R-:W-:Y:S01]  /*1130*/  LDS R175, [R23+0x2ad0] ;  /* 0x002ad00017af7984 */ /* 0x000fe20000000800 */
[C---:B------:R-:W-:Y:S03]  /*1140*/  HMMA.16816.F32 R148, R44.reuse, R172, R148 ;  /* 0x000000ac2c94723c */ /* 0x040fe60000001894 */
[----:B------:R-:W-:Y:S04]  /*1150*/  LDS R172, [R23+0x3ba0] ;  /* 0x003ba00017ac7984 */ /* 0x000fe80000000800 */
[----:B------:R-:W3:Y:S01]  /*1160*/  LDS R173, [R23+0x3bb0] ;  /* 0x003bb00017ad7984 */ /* 0x000ee20000000800 */
[----:B0-----:R-:W-:Y:S03]  /*1170*/  HMMA.16816.F32 R156, R44, R146, R156 ;  /* 0x000000922c9c723c */ /* 0x001fe6000000189c */
[----:B------:R-:W-:Y:S04]  /*1180*/  LDS R186, [R23+0x3340] ;  /* 0x0033400017ba7984 */ /* 0x000fe80000000800 */
[----:B------:R-:W0:Y:S01]  /*1190*/  LDS R187, [R23+0x3350] ;  /* 0x0033500017bb7984 */ /* 0x000e220000000800 */
[C---:B-1----:R-:W-:Y:S03]  /*11a0*/  HMMA.16816.F32 R144, R52.reuse, R144, RZ ;  /* 0x000000903490723c */ /* 0x042fe600000018ff */
[----:B------:R-:W-:Y:S04]  /*11b0*/  LDS R190, [R23+0x1160] ;  /* 0x0011600017be7984 */ /* 0x000fe80000000800 */
[----:B------:R-:W1:Y:S01]  /*11c0*/  LDS R191, [R23+0x1170] ;  /* 0x0011700017bf7984 */ /* 0x000e620000000800 */
[----:B----4-:R-:W-:Y:S03]  /*11d0*/  HMMA.16816.F32 R60, R52, R60, RZ ;  /* 0x0000003c343c723c */ /* 0x010fe600000018ff */
[----:B------:R-:W-:Y:S04]  /*11e0*/  LDS R188, [R23+0x3bc0] ;  /* 0x003bc00017bc7984 */ /* 0x000fe80000000800 */
[----:B------:R-:W4:Y:S01]  /*11f0*/  LDS R189, [R23+0x3bd0] ;  /* 0x003bd00017bd7984 */ /* 0x000f220000000800 */
[C---:B--2---:R-:W-:Y:S03]  /*1200*/  HMMA.16816.F32 R64, R48.reuse, R168, R64 ;  /* 0x000000a83040723c */ /* 0x044fe60000001840 */
[----:B------:R-:W-:Y:S04]  /*1210*/  LDS R192, [R23+0x19e0] ;  /* 0x0019e00017c07984 */ /* 0x000fe80000000800 */
[----:B------:R-:W2:Y:S01]  /*1220*/  LDS R193, [R23+0x19f0] ;  /* 0x0019f00017c17984 */ /* 0x000ea20000000800 */
[C---:B------:R-:W-:Y:S03]  /*1230*/  HMMA.16816.F32 R144, R48.reuse, R170, R144 ;  /* 0x000000aa3090723c */ /* 0x040fe60000001890 */
        /* <DEDUP_REMOVED lines=8> */
[----:B0-----:R-:W-:Y:S03]  /*12c0*/  HMMA.16816.F32 R144, R44, R186, R144 ;  /* 0x000000ba2c90723c */ /* 0x001fe60000001890 */
[----:B------:R-:W-:Y:S04]  /*12d0*/  LDS R178, [R23+0x3be0] ;  /* 0x003be00017b27984 */ /* 0x000fe80000000800 */
[----:B------:R-:W0:Y:S01]  /*12e0*/  LDS R179, [R23+0x3bf0] ;  /* 0x003bf00017b37984 */ /* 0x000e220000000800 */
[----:B-1----:R-:W-:Y:S03]  /*12f0*/  HMMA.16816.F32 R156, R40, R190, R156 ;  /* 0x000000be289c723c */ /* 0x002fe6000000189c */
[----:B------:R-:W-:Y:S04]  /*1300*/  LDS R180, [R23+0x3360] ;  /* 0x0033600017b47984 */ /* 0x000fe80000000800 */
[----:B------:R-:W1:Y:S01]  /*1310*/  LDS R181, [R23+0x3370] ;  /* 0x0033700017b57984 */ /* 0x000e620000000800 */
[----:B----4-:R-:W-:Y:S03]  /*1320*/  HMMA.16816.F32 R60, R44, R188, R60 ;  /* 0x000000bc2c3c723c */ /* 0x010fe6000000183c */
        /* <DEDUP_REMOVED lines=14> */
[C---:B0-----:R-:W-:Y:S03]  /*1410*/  HMMA.16816.F32 R60, R40.reuse, R178, R60 ;  /* 0x000000b2283c723c */ /* 0x041fe6000000183c */
[----:B------:R-:W-:Y:S04]  /*1420*/  LDS R190, [R23+0x3c00] ;  /* 0x003c000017be7984 */ /* 0x000fe80000000800 */
[----:B------:R-:W0:Y:S01]  /*1430*/  LDS R191, [R23+0x3c10] ;  /* 0x003c100017bf7984 */ /* 0x000e220000000800 */
[----:B-1----:R-:W-:Y:S03]  /*1440*/  HMMA.16816.F32 R144, R40, R180, R144 ;  /* 0x000000b42890723c */ /* 0x002fe60000001890 */
[----:B------:R-:W-:Y:S04]  /*1450*/  LDS R188, [R23+0x3380] ;  /* 0x0033800017bc7984 */ /* 0x000fe80000000800 */
[----:B------:R-:W1:Y:S01]  /*1460*/  LDS R189, [R23+0x3390] ;  /* 0x0033900017bd7984 */ /* 0x000e620000000800 */
[C---:B----4-:R-:W-:Y:S03]  /*1470*/  HMMA.16816.F32 R136, R36.reuse, R176, R136 ;  /* 0x000000b02488723c */ /* 0x050fe60000001888 */
        /* <DEDUP_REMOVED lines=38> */
[C---:B-1----:R-:W-:Y:S03]  /*16e0*/  HMMA.16816.F32 R148, R32.reuse, R180, R148 ;  /* 0x000000b42094723c */ /* 0x042fe60000001894 */
        /* <DEDUP_REMOVED lines=23> */
[C---:B----4-:R-:W-:Y:S03]  /*1860*/  HMMA.16816.F32 R144, R28.reuse, R188, R144 ;  /* 0x000000bc1c90723c */ /* 0x050fe60000001890 */
[----:B------:R-:W-:Y:S04]  /*1870*/  LDS R174, [R23+0x22e0] ;  /* 0x0022e00017ae7984 */ /* 0x000fe80000000800 */
[----:B------:R-:W4:Y:S01]  /*1880*/  LDS R175, [R23+0x22f0] ;  /* 0x0022f00017af7984 */ /* 0x000f220000000800 */
[----:B--2---:R-:W-:Y:S03]  /*1890*/  HMMA.16816.F32 R60, R28, R190, R60 ;  /* 0x000000be1c3c723c */ /* 0x004fe6000000183c */
[----:B------:R-:W-:Y:S04]  /*18a0*/  LDS R170, [R23+0x33e0] ;  /* 0x0033e00017aa7984 */ /* 0x000fe80000000800 */
[----:B------:R-:W2:Y:S01]  /*18b0*/  LDS R171, [R23+0x33f0] ;  /* 0x0033f00017ab7984 */ /* 0x000ea20000000800 */
[----:B------:R-:W-:Y:S01]  /*18c0*/  HMMA.16816.F32 R64, R24, R168, R64 ;  /* 0x000000a81840723c */ /* 0x000fe20000001840 */
[----:B------:R-:W-:-:S02]  /*18d0*/  VIADD R168, R133, UR4 ;  /* 0x0000000485a87c36 */ /* 0x000fc40008000000 */
[----:B------:R-:W-:Y:S02]  /*18e0*/  LDS R172, [R23+0x3c60] ;  /* 0x003c600017ac7984 */ /* 0x000fe40000000800 */
[C---:B------:R-:W-:Y:S01]  /*18f0*/  VIADD R169, R168.reuse, 0x10 ;  /* 0x00000010a8a97836 */ /* 0x040fe20000000000 */
[CC--:B------:R-:W-:Y:S01]  /*1900*/  ISETP.GE.AND P3, PT, R168.reuse, R163.reuse, PT ;  /* 0x000000a3a800720c */ /* 0x0c0fe20003f66270 */
[----:B------:R-:W2:Y:S01]  /*1910*/  LDS R173, [R23+0x3c70] ;  /* 0x003c700017ad7984 */ /* 0x000ea20000000800 */
[C---:B------:R-:W-:Y:S01]  /*1920*/  IADD3 R167, PT, PT, R168.reuse, 0x8, RZ ;  /* 0x00000008a8a77810 */ /* 0x040fe20007ffe0ff */
[----:B---3--:R-:W-:Y:S01]  /*1930*/  HMMA.16816.F32 R136, R24, R192, R136 ;  /* 0x000000c01888723c */ /* 0x008fe20000001888 */
[-C--:B------:R-:W-:Y:S01]  /*1940*/  ISETP.GE.AND P1, PT, R169, R163.reuse, PT ;  /* 0x000000a3a900720c */ /* 0x080fe20003f26270 */
[----:B------:R-:W-:Y:S01]  /*1950*/  VIADD R184, R168, 0x18 ;  /* 0x00000018a8b87836 */ /* 0x000fe20000000000 */
[C---:B------:R-:W-:Y:S02]  /*1960*/  ISETP.GE.AND P2, PT, R167.reuse, R163, PT ;  /* 0x000000a3a700720c */ /* 0x040fe40003f46270 */
[----:B------:R-:W-:-:S02]  /*1970*/  ISETP.GT.AND P0, PT, R167, R160, PT ;  /* 0x000000a0a700720c */ /* 0x000fc40003f04270 */
[-C--:B------:R-:W-:Y:S01]  /*1980*/  ISETP.GE.AND P4, PT, R167, R160.reuse, PT ;  /* 0x000000a0a700720c */ /* 0x080fe20003f86270 */
[----:B------:R-:W-:Y:S01]  /*1990*/  HMMA.16816.F32 R140, R24, R180, R140 ;  /* 0x000000b4188c723c */ /* 0x000fe2000000188c */
[CC--:B------:R-:W-:Y:S02]  /*19a0*/  ISETP.GT.AND P6, PT, R169.reuse, R160.reuse, PT ;  /* 0x000000a0a900720c */ /* 0x0c0fe40003fc4270 */
[----:B------:R-:W-:Y:S01]  /*19b0*/  ISETP.GE.AND P5, PT, R169, R160, PT ;  /* 0x000000a0a900720c */ /* 0x000fe20003fa6270 */
[----:B------:R-:W-:Y:S01]  /*19c0*/  IMAD.MOV.U32 R169, RZ, RZ, -0x39e3c000 ;  /* 0xc61c4000ffa97424 */ /* 0x000fe200078e00ff */
[----:B------:R-:W-:-:S03]  /*19d0*/  MOV R167, 0xc61c4000 ;  /* 0xc61c400000a77802 */ /* 0x000fc60000000f00 */
[C---:B0-----:R-:W-:Y:S08]  /*19e0*/  HMMA.16816.F32 R156, R24.reuse, R178, R156 ;  /* 0x000000b2189c723c */ /* 0x041ff0000000189c */
[C---:B-1----:R-:W-:Y:S08]  /*19f0*/  HMMA.16816.F32 R152, R24.reuse, R176, R152 ;  /* 0x000000b01898723c */ /* 0x042ff00000001898 */
[C---:B----4-:R-:W-:Y:S08]  /*1a00*/  HMMA.16816.F32 R148, R24.reuse, R174, R148 ;  /* 0x000000ae1894723c */ /* 0x050ff00000001894 */
[----:B--2---:R-:W-:Y:S01]  /*1a10*/  HMMA.16816.F32 R144, R24, R170, R144 ;  /* 0x000000aa1890723c */ /* 0x004fe20000001890 */
[----:B------:R-:W-:Y:S01]  /*1a20*/  IMAD.MOV.U32 R170, RZ, RZ, -0x39e3c000 ;  /* 0xc61c4000ffaa7424 */ /* 0x000fe200078e00ff */
[----:B------:R-:W-:-:S06]  /*1a30*/  MOV R171, 0xc61c4000 ;  /* 0xc61c400000ab7802 */ /* 0x000fcc0000000f00 */
[----:B------:R-:W-:Y:S01]  /*1a40*/  HMMA.16816.F32 R60, R24, R172, R60 ;  /* 0x000000ac183c723c */ /* 0x000fe2000000183c */
[----:B------:R-:W-:-:S04]  /*1a50*/  NOP ;  /* 0x0000000000007918 */ /* 0x000fc80000000000 */
        /* <DEDUP_REMOVED lines=10> */
.L_x_180:
[----:B------:R-:W-:Y:S05]  /*1b00*/  BSYNC.RECONVERGENT B0 ;  /* 0x0000000000007941 */ /* 0x000fea0003800200 */
.L_x_179:
        /* <DEDUP_REMOVED lines=16> */
.L_x_182:
[----:B------:R-:W-:Y:S05]  /*1c10*/  BSYNC.RECONVERGENT B0 ;  /* 0x0000000000007941 */ /* 0x000fea0003800200 */
.L_x_181:
        /* <DEDUP_REMOVED lines=15> */
.L_x_184:
[----:B------:R-:W-:Y:S05]  /*1d10*/  BSYNC.RECONVERGENT B0 ;  /* 0x0000000000007941 */ /* 0x000fea0003800200 */
.L_x_183:
        /* <DEDUP_REMOVED lines=15> */
.L_x_186:
[----:B------:R-:W-:Y:S05]  /*1e10*/  BSYNC.RECONVERGENT B0 ;  /* 0x0000000000007941 */ /* 0x000fea0003800200 */
.L_x_185:
[----:B------:R-:W-:Y:S01]  /*1e20*/  IADD3 R140, PT, PT, R168, 0x20, RZ ;  /* 0x00000020a88c7810 */ /* 0x000fe20007ffe0ff */
[----:B------:R-:W-:Y:S01]  /*1e30*/  BSSY.RECONVERGENT B0, `(.L_x_187) ;  /* 0x0000022000007945 */ /* 0x000fe20003800200 */
[----:B------:R-:W-:Y:S01]  /*1e40*/  FSEL R177, R177, -10000, !P6 ;  /* 0xc61c4000b1b17808 */ /* 0x000fe20007000000 */
[----:B------:R-:W-:Y:S01]  /*1e50*/  IMAD.MOV.U32 R175, RZ, RZ, -0x39e3c000 ;  /* 0xc61c4000ffaf7424 */ /* 0x000fe200078e00ff */
[----:B------:R-:W-:Y:S01]  /*1e60*/  ISETP.GE.AND P6, PT, R140, R163, PT ;  /* 0x000000a38c00720c */ /* 0x000fe20003fc6270 */
[----:B------:R-:W-:Y:S01]  /*1e70*/  IMAD.MOV.U32 R156, RZ, RZ, -0x39e3c000 ;  /* 0xc61c4000ff9c7424 */ /* 0x000fe200078e00ff */
[----:B------:R-:W-:Y:S01]  /*1e80*/  ISETP.GT.AND P3, PT, R168, R135, PT ;  /* 0x00000087a800720c */ /* 0x000fe20003f64270 */
[----:B------:R-:W-:Y:S01]  /*1e90*/  IMAD.MOV.U32 R157, RZ, RZ, -0x39e3c000 ;  /* 0xc61c4000ff9d7424 */ /* 0x000fe200078e00ff */
[----:B------:R-:W-:Y:S02]  /*1ea0*/  P2R R141, PR, RZ, 0x1 ;  /* 0x00000001ff8d7803 */ /* 0x000fe40000000000 */
[----:B------:R-:W-:-:S02]  /*1eb0*/  FSEL R167, R167, -10000, !P3 ;  /* 0xc61c4000a7a77808 */ /* 0x000fc40005800000 */
[CC--:B------:R-:W-:Y:S02]  /*1ec0*/  ISETP.GT.AND P2, PT, R168.reuse, R160.reuse, PT ;  /* 0x000000a0a800720c */ /* 0x0c0fe40003f44270 */
[CC--:B------:R-:W-:Y:S02]  /*1ed0*/  ISETP.GE.AND P1, PT, R168.reuse, R135.reuse, PT ;  /* 0x00000087a800720c */ /* 0x0c0fe40003f26270 */
        /* <DEDUP_REMOVED lines=23> */
.L_x_188:
[----:B------:R-:W-:Y:S05]  /*2050*/  BSYNC.RECONVERGENT B0 ;  /* 0x0000000000007941 */ /* 0x000fea0003800200 */
.L_x_187:
[----:B------:R-:W-:Y:S01]  /*2060*/  IADD3 R142, PT, PT, R168, 0x28, RZ ;  /* 0x00000028a88e7810 */ /* 0x000fe20007ffe0ff */
[----:B------:R-:W-:Y:S01]  /*2070*/  BSSY.RECONVERGENT B0, `(.L_x_189) ;  /* 0x000001b000007945 */ /* 0x000fe20003800200 */
[----:B------:R-:W-:Y:S01]  /*2080*/  FSEL R178, R178, -10000, !P4 ;  /* 0xc61c4000b2b27808 */ /* 0x000fe20006000000 */
[----:B------:R-:W-:Y:S01]  /*2090*/  IMAD.MOV.U32 R158, RZ, RZ, -0x39e3c000 ;  /* 0xc61c4000ff9e7424 */ /* 0x000fe200078e00ff */
[----:B------:R-:W-:Y:S01]  /*20a0*/  FSEL R183, R183, -10000, !P4 ;  /* 0xc61c4000b7b77808 */ /* 0x000fe20006000000 */
[----:B------:R-:W-:Y:S01]  /*20b0*/  IMAD.MOV.U32 R155, RZ, RZ, -0x39e3c000 ;  /* 0xc61c4000ff9b7424 */ /* 0x000fe200078e00ff */
[----:B------:R-:W-:Y:S02]  /*20c0*/  ISETP.GE.AND P4, PT, R142, R163, PT ;  /* 0x000000a38e00720c */ /* 0x000fe40003f86270 */
[----:B------:R-:W-:Y:S02]  /*20d0*/  ISETP.GT.AND P6, PT, R140, R135, PT ;  /* 0x000000878c00720c */ /* 0x000fe40003fc4270 */
[----:B------:R-:W-:-:S02]  /*20e0*/  FSEL R176, R176, -10000, !P5 ;  /* 0xc61c4000b0b07808 */ /* 0x000fc40006800000 */
[----:B------:R-:W-:Y:S02]  /*20f0*/  FSEL R149, R139, -10000, !P0 ;  /* 0xc61c40008b957808 */ /* 0x000fe40004000000 */
[----:B------:R-:W-:Y:S02]  /*2100*/  FSEL R182, R182, -10000, !P0 ;  /* 0xc61c4000b6b67808 */ /* 0x000fe40004000000 */
[----:B------:R-:W-:Y:S02]  /*2110*/  FSEL R172, R172, -10000, !P1 ;  /* 0xc61c4000acac7808 */ /* 0x000fe40004800000 */
[----:B------:R-:W-:Y:S02]  /*2120*/  MOV R159, 0xc61c4000 ;  /* 0xc61c4000009f7802 */ /* 0x000fe40000000f00 */
[----:B------:R-:W-:Y:S02]  /*2130*/  MOV R154, 0xc61c4000 ;  /* 0xc61c4000009a7802 */ /* 0x000fe40000000f00 */
[----:B------:R-:W-:-:S02]  /*2140*/  ISETP.GT.AND P5, PT, R140, R160, PT ;  /* 0x000000a08c00720c */ /* 0x000fc40003fa4270 */
[C---:B------:R-:W-:Y:S02]  /*2150*/  ISETP.GE.AND P0, PT, R140.reuse, R160, PT ;  /* 0x000000a08c00720c */ /* 0x040fe40003f06270 */
        /* <DEDUP_REMOVED lines=12> */
.L_x_190:
[----:B------:R-:W-:Y:S05]  /*2220*/  BSYNC.RECONVERGENT B0 ;  /* 0x0000000000007941 */ /* 0x000fea0003800200 */
.L_x_189:
[----:B------:R-:W-:Y:S01]  /*2230*/  IADD3 R66, PT, PT, R168, 0x30, RZ ;  /* 0x00000030a8427810 */ /* 0x000fe20007ffe0ff */
[----:B------:R-:W-:Y:S01]  /*2240*/  BSSY.RECONVERGENT B0, `(.L_x_191) ;  /* 0x0000019000007945 */ /* 0x000fe20003800200 */
[----:B------:R-:W-:Y:S01]  /*2250*/  ISETP.NE.AND P4, PT, R143, RZ, PT ;  /* 0x000000ff8f00720c */ /* 0x000fe20003f85270 */
[----:B------:R-:W-:Y:S01]  /*2260*/  IMAD.MOV.U32 R148, RZ, RZ, -0x39e3c000 ;  /* 0xc61c4000ff947424 */ /* 0x000fe200078e00ff */
[----:B------:R-:W-:Y:S01]  /*2270*/  ISETP.GE.AND P6, PT, R66, R163, PT ;  /* 0x000000a34200720c */ /* 0x000fe20003fc6270 */
[----:B------:R-:W-:Y:S01]  /*2280*/  IMAD.MOV.U32 R141, RZ, RZ, -0x39e3c000 ;  /* 0xc61c4000ff8d7424 */ /* 0x000fe200078e00ff */
[----:B------:R-:W-:Y:S02]  /*2290*/  FSEL R173, R173, -10000, !P2 ;  /* 0xc61c4000adad7808 */ /* 0x000fe40005000000 */
[----:B------:R-:W-:Y:S02]  /*22a0*/  FSEL R180, R180, -10000, !P3 ;  /* 0xc61c4000b4b47808 */ /* 0x000fe40005800000 */
[----:B------:R-:W-:-:S02]  /*22b0*/  FSEL R181, R181, -10000, !P4 ;  /* 0xc61c4000b5b57808 */ /* 0x000fc40006000000 */
[----:B------:R-:W-:Y:S02]  /*22c0*/  FSEL R157, R157, -10000, !P5 ;  /* 0xc61c40009d9d7808 */ /* 0x000fe40006800000 */
[----:B------:R-:W-:Y:S02]  /*22d0*/  MOV R64, 0xc61c4000 ;  /* 0xc61c400000407802 */ /* 0x000fe40000000f00 */
[----:B------:R-:W-:Y:S02]  /*22e0*/  MOV R140, 0xc61c4000 ;  /* 0xc61c4000008c7802 */ /* 0x000fe40000000f00 */
[CC--:B------:R-:W-:Y:S02]  /*22f0*/  ISETP.GT.AND P2, PT, R142.reuse, R160.reuse, PT ;  /* 0x000000a08e00720c */ /* 0x0c0fe40003f44270 */
[C---:B------:R-:W-:Y:S02]  /*2300*/  ISETP.GE.AND P3, PT, R142.reuse, R160, PT ;  /* 0x000000a08e00720c */ /* 0x040fe40003f66270 */
[----:B------:R-:W-:-:S02]  /*2310*/  ISETP.GT.AND P4, PT, R142, R135, PT ;  /* 0x000000878e00720c */ /* 0x000fc40003f84270 */
        /* <DEDUP_REMOVED lines=11> */
.L_x_192:
[----:B------:R-:W-:Y:S05]  /*23d0*/  BSYNC.RECONVERGENT B0 ;  /* 0x0000000000007941 */ /* 0x000fea0003800200 */
.L_x_191:
[----:B------:R-:W-:Y:S01]  /*23e0*/  ISETP.NE.AND P6, PT, R139, RZ, PT ;  /* 0x000000ff8b00720c */ /* 0x000fe20003fc5270 */
[----:B------:R-:W-:Y:S01]  /*23f0*/  BSSY.RECONVERGENT B0, `(.L_x_193) ;  /* 0x0000020000007945 */ /* 0x000fe20003800200 */
[----:B------:R-:W-:Y:S01]  /*2400*/  FSEL R156, R156, -10000, !P0 ;  /* 0xc61c40009c9c7808 */ /* 0x000fe20004000000 */
[----:B------:R-:W-:Y:S01]  /*2410*/  IMAD.MOV.U32 R142, RZ, RZ, -0x39e3c000 ;  /* 0xc61c4000ff8e7424 */ /* 0x000fe200078e00ff */
[----:B------:R-:W-:Y:S01]  /*2420*/  FSEL R174, R174, -10000, !P6 ;  /* 0xc61c4000aeae7808 */ /* 0x000fe20007000000 */
[----:B------:R-:W-:Y:S01]  /*2430*/  IMAD.MOV.U32 R138, RZ, RZ, -0x39e3c000 ;  /* 0xc61c4000ff8a7424 */ /* 0x000fe200078e00ff */
[----:B------:R-:W-:Y:S02]  /*2440*/  FSEL R175, R175, -10000, !P1 ;  /* 0xc61c4000afaf7808 */ /* 0x000fe40004800000 */
[----:B------:R-:W-:Y:S02]  /*2450*/  FSEL R155, R155, -10000, !P2 ;  /* 0xc61c40009b9b7808 */ /* 0x000fe40005000000 */
[----:B------:R-:W-:-:S02]  /*2460*/  ISETP.GT.AND P0, PT, R66, R160, PT ;  /* 0x000000a04200720c */ /* 0x000fc40003f04270 */
[C---:B------:R-:W-:Y:S02]  /*2470*/  ISETP.GE.AND P6, PT, R66.reuse, R160, PT ;  /* 0x000000a04200720c */ /* 0x040fe40003fc6270 */
[CC--:B------:R-:W-:Y:S02]  /*2480*/  ISETP.GT.AND P1, PT, R66.reuse, R135.reuse, PT ;  /* 0x000000874200720c */ /* 0x0c0fe40003f24270 */
[----:B------:R-:W-:Y:S02]  /*2490*/  ISETP.GE.AND P2, PT, R66, R135, PT ;  /* 0x000000874200720c */ /* 0x000fe40003f46270 */
[----:B------:R-:W-:Y:S02]  /*24a0*/  IADD3 R66, PT, PT, R168, 0x38, RZ ;  /* 0x00000038a8427810 */ /* 0x000fe40007ffe0ff */
[----:B------:R-:W-:Y:S02]  /*24b0*/  FSEL R154, R154, -10000, !P3 ;  /* 0xc61c40009a9a7808 */ /* 0x000fe40005800000 */
[----:B------:R-:W-:-:S02]  /*24c0*/  ISETP.GE.AND P3, PT, R66, R163, PT ;  /* 0x000000a34200720c */ /* 0x000fc40003f66270 */
[----:B------:R-:W-:Y:S02]  /*24d0*/  MOV R143, 0xc61c4000 ;  /* 0xc61c4000008f7802 */ /* 0x000fe40000000f00 */
[----:B------:R-:W-:Y:S02]  /*24e0*/  MOV R139, 0xc61c4000 ;  /* 0xc61c4000008b7802 */ /* 0x000fe40000000f00 */
[----:B------:R-:W-:Y:S02]  /*24f0*/  FSEL R158, R158, -10000, !P4 ;  /* 0xc61c40009e9e7808 */ /* 0x000fe40006000000 */
[----:B------:R-:W-:Y:S02]  /*2500*/  FSEL R159, R159, -10000, !P5 ;  /* 0xc61c40009f9f7808 */ /* 0x000fe40006800000 */
[----:B------:R-:W-:Y:S02]  /*2510*/  FSEL R141, R141, -10000, !P0 ;  /* 0xc61c40008d8d7808 */ /* 0x000fe40004000000 */
[----:B------:R-:W-:-:S02]  /*2520*/  FSEL R140, R140, -10000, !P6 ;  /* 0xc61c40008c8c7808 */ /* 0x000fc40007000000 */
[----:B------:R-:W-:Y:S02]  /*2530*/  FSEL R148, R148, -10000, !P1 ;  /* 0xc61c400094947808 */ /* 0x000fe40004800000 */
        /* <DEDUP_REMOVED lines=11> */
.L_x_194:
[----:B------:R-:W-:Y:S05]  /*25f0*/  BSYNC.RECONVERGENT B0 ;  /* 0x0000000000007941 */ /* 0x000fea0003800200 */
.L_x_193:
[----:B------:R-:W-:Y:S01]  /*2600*/  FMNMX3 R60, R167, -3.40282346638528859812e+38, R153, !PT ;  /* 0xff7fffffa73c7876 */ /* 0x000fe20007800099 */
[----:B------:R-:W-:Y:S01]  /*2610*/  LDSM.16.MT88.2 R168, [R5] ;  /* 0x0000000005a8783b */ /* 0x000fe20000004100 */
[----:B------:R-:W-:Y:S01]  /*2620*/  ISETP.GT.AND P0, PT, R66, R135, PT ;  /* 0x000000874200720c */ /* 0x000fe20003f04270 */
[----:B------:R-:W-:Y:S01]  /*2630*/  UIADD3 UR4, UPT, UPT, UR4, 0x40, URZ ;  /* 0x0000004004047890 */ /* 0x000fe2000fffe0ff */
[----:B------:R-:W-:Y:S02]  /*2640*/  FMNMX3 R60, R152, R137, R60, !PT ;  /* 0x00000089983c7276 */ /* 0x000fe4000780003c */
[----:B------:R-:W-:Y:S02]  /*2650*/  ISETP.GE.AND P1, PT, R66, R135, PT ;  /* 0x000000874200720c */ /* 0x000fe40003f26270 */
[----:B------:R-:W-:Y:S02]  /*2660*/  FMNMX3 R60, R182, R183, R60, !PT ;  /* 0x000000b7b63c7276 */ /* 0x000fe4000780003c */
[----:B------:R-:W-:-:S02]  /*2670*/  FSEL R142, R142, -10000, !P0 ;  /* 0xc61c40008e8e7808 */ /* 0x000fc40004000000 */
[----:B------:R-:W-:Y:S02]  /*2680*/  FMNMX3 R60, R180, R181, R60, !PT ;  /* 0x000000b5b43c7276 */ /* 0x000fe4000780003c */
[----:B------:R-:W-:Y:S02]  /*2690*/  FSEL R143, R143, -10000, !P1 ;  /* 0xc61c40008f8f7808 */ /* 0x000fe40004800000 */
[----:B------:R-:W-:Y:S02]  /*26a0*/  FMNMX3 R60, R174, R175, R60, !PT ;  /* 0x000000afae3c7276 */ /* 0x000fe4000780003c */
[----:B------:R-:W-:Y:S02]  /*26b0*/  ISETP.GT.AND P0, PT, R66, R160, PT ;  /* 0x000000a04200720c */ /* 0x000fe40003f04270 */
[----:B------:R-:W-:Y:S02]  /*26c0*/  FMNMX3 R61, R158, R159, R60, !PT ;  /* 0x0000009f9e3d7276 */ /* 0x000fe4000780003c */
[----:B------:R-:W-:-:S02]  /*26d0*/  FMNMX3 R60, R136, -3.40282346638528859812e+38, R170, !PT ;  /* 0xff7fffff883c7876 */ /* 0x000fc400078000aa */
[----:B------:R-:W-:Y:S02]  /*26e0*/  FMNMX3 R61, R148, R145, R61, !PT ;  /* 0x00000091943d7276 */ /* 0x000fe4000780003d */
[----:B------:R-:W-:Y:S02]  /*26f0*/  FMNMX3 R60, R149, R178, R60, !PT ;  /* 0x000000b2953c7276 */ /* 0x000fe4000780003c */
[----:B------:R-:W-:Y:S02]  /*2700*/  FMNMX3 R61, R142, R143, R61, !PT ;  /* 0x0000008f8e3d7276 */ /* 0x000fe4000780003d */
[----:B------:R-:W-:Y:S02]  /*2710*/  FMNMX3 R60, R177, R176, R60, !PT ;  /* 0x000000b0b13c7276 */ /* 0x000fe4000780003c */
[----:B------:R-:W-:Y:S01]  /*2720*/  ISETP.GE.AND P1, PT, R66, R160, PT ;  /* 0x000000a04200720c */ /* 0x000fe20003f26270 */
[----:B------:R-:W0:Y:S01]  /*2730*/  SHFL.BFLY PT, R62, R61, 0x1, 0x1f ;  /* 0x0c201f003d3e7f89 */ /* 0x000e2200000e0000 */
[----:B------:R-:W-:-:S02]  /*2740*/  FMNMX3 R60, R172, R173, R60, !PT ;  /* 0x000000adac3c7276 */ /* 0x000fc4000780003c */
[----:B------:R-:W-:Y:S02]  /*2750*/  FSEL R139, R139, -10000, !P0 ;  /* 0xc61c40008b8b7808 */ /* 0x000fe40004000000 */
[----:B------:R-:W-:Y:S02]  /*2760*/  FMNMX3 R60, R157, R156, R60, !PT ;  /* 0x0000009c9d3c7276 */ /* 0x000fe4000780003c */
[----:B------:R-:W-:Y:S02]  /*2770*/  FSEL R138, R138, -10000, !P1 ;  /* 0xc61c40008a8a7808 */ /* 0x000fe40004800000 */
[----:B------:R-:W-:Y:S02]  /*2780*/  FMNMX3 R60, R155, R154, R60, !PT ;  /* 0x0000009a9b3c7276 */ /* 0x000fe4000780003c */
[----:B------:R-:W-:Y:S02]  /*2790*/  FSETP.GT.AND P6, PT, R165, -1.70141173319264429906e+38, PT ;  /* 0xfeffffffa500780b */ /* 0x000fe40003fc4000 */
[----:B------:R-:W-:-:S02]  /*27a0*/  FMNMX3 R60, R141, R140, R60, !PT ;  /* 0x0000008c8d3c7276 */ /* 0x000fc4000780003c */
[----:B------:R-:W-:Y:S02]  /*27b0*/  FSETP.GT.AND P2, PT, R21, -1.70141173319264429906e+38, PT ;  /* 0xfeffffff1500780b */ /* 0x000fe40003f44000 */
[----:B------:R-:W-:Y:S02]  /*27c0*/  FMNMX3 R60, R139, R138, R60, !PT ;  /* 0x0000008a8b3c7276 */ /* 0x000fe4000780003c */
[----:B------:R-:W-:-:S03]  /*27d0*/  PLOP3.LUT P1, PT, PT, PT, PT, 0x80, 0x8 ;  /* 0x000000000008781c */ /* 0x000fc60003f2f070 */
        /* <DEDUP_REMOVED lines=20> */
[----:B------:R-:W-:Y:S01]  /*2920*/  FMUL R163, R182, 1.4426950216293334961 ;  /* 0x3fb8aa3bb6a37820 */ /* 0x000fe20000400000 */
[----:B------:R-:W-:Y:S01]  /*2930*/  PLOP3.LUT P0, PT, PT, PT, PT, 0x80, 0x8 ;  /* 0x000000000008781c */ /* 0x000fe20003f0f070 */
[----:B------:R-:W-:Y:S01]  /*2940*/  FADD R183, -R20, R183 ;  /* 0x000000b714b77221 */ /* 0x000fe20000000100 */
[----:B-1----:R-:W-:Y:S01]  /*2950*/  FMNMX3 R21, R62, R61, R21, !PT ;  /* 0x0000003d3e157276 */ /* 0x002fe20007800015 */
[----:B------:R-:W-:Y:S01]  /*2960*/  FADD R180, -R20, R180 ;  /* 0x000000b414b47221 */ /* 0x000fe20000000100 */
[----:B------:R-:W-:Y:S01]  /*2970*/  FSETP.GEU.AND P4, PT, R64, -126, PT ;  /* 0xc2fc00004000780b */ /* 0x000fe20003f8e000 */
        /* <DEDUP_REMOVED lines=8> */
[----:B------:R0:W1:Y:S01]  /*2a00*/  MUFU.EX2 R153, R167 ;  /* 0x000000a700997308 */ /* 0x0000620000000800 */
[----:B------:R-:W-:Y:S01]  /*2a10*/  FMUL R62, R61, 1.4426950216293334961 ;  /* 0x3fb8aa3b3d3e7820 */ /* 0x000fe20000400000 */
[C---:B------:R-:W-:Y:S01]  /*2a20*/  FADD R149, -R21.reuse, R149 ;  /* 0x0000009515957221 */ /* 0x040fe20000000100 */
[----:B------:R-:W-:Y:S01]  /*2a30*/  @P2 FSETP.GEU.AND P3, PT, R60, -126, PT ;  /* 0xc2fc00003c00280b */ /* 0x000fe20003f6e000 */
[----:B------:R-:W-:Y:S01]  /*2a40*/  @!P4 FMUL R64, R64, 0.5 ;  /* 0x3f0000004040c820 */ /* 0x000fe20000400000 */
[----:B------:R-:W-:Y:S01]  /*2a50*/  FADD R178, -R21, R178 ;  /* 0x000000b215b27221 */ /* 0x000fe20000000100 */
[----:B------:R-:W-:Y:S01]  /*2a60*/  MOV R136, RZ ;  /* 0x000000ff00887202 */ /* 0x000fe20000000f00 */
[----:B------:R-:W-:Y:S01]  /*2a70*/  FMUL R146, R170, 1.4426950216293334961 ;  /* 0x3fb8aa3baa927820 */ /* 0x000fe20000400000 */
[----:B------:R-:W-:Y:S01]  /*2a80*/  @P2 PLOP3.LUT P0, PT, P3, PT, PT, 0x80, 0x8 ;  /* 0x000000000008281c */ /* 0x000fe20001f0f070 */
[----:B------:R-:W2:Y:S01]  /*2a90*/  @P6 MUFU.EX2 R63, R63 ;  /* 0x0000003f003f6308 */ /* 0x000ea20000000800 */
[----:B------:R-:W-:Y:S01]  /*2aa0*/  FSETP.GEU.AND P3, PT, R151, -126, PT ;  /* 0xc2fc00009700780b */ /* 0x000fe20003f6e000 */
[----:B------:R-:W-:Y:S01]  /*2ab0*/  FMUL R147, R149, 1.4426950216293334961 ;  /* 0x3fb8aa3b95937820 */ /* 0x000fe20000400000 */
[----:B0-----:R-:W0:Y:S01]  /*2ac0*/  LDSM.16.MT88.2 R166, [R8] ;  /* 0x0000000008a6783b */ /* 0x001e220000004100 */
[C---:B------:R-:W-:Y:S01]  /*2ad0*/  FADD R173, -R21.reuse, R173 ;  /* 0x000000ad15ad7221 */ /* 0x040fe20000000100 */
[C---:B------:R-:W-:Y:S01]  /*2ae0*/  FADD R177, -R21.reuse, R177 ;  /* 0x000000b115b17221 */ /* 0x040fe20000000100 */
[----:B------:R-:W-:Y:S01]  /*2af0*/  FADD R176, -R21, R176 ;  /* 0x000000b015b07221 */ /* 0x000fe20000000100 */
[----:B------:R-:W-:Y:S01]  /*2b00*/  LDSM.16.MT88.2 R170, [R7] ;  /* 0x0000000007aa783b */ /* 0x000fe20000004100 */
[----:B------:R-:W3:Y:S01]  /*2b10*/  MUFU.EX2 R152, R64 ;  /* 0x0000004000987308 */ /* 0x000ee20000000800 */
[----:B-1----:R-:W-:Y:S01]  /*2b20*/  @!P5 FMUL R153, R153, R153 ;  /* 0x000000999999d220 */ /* 0x002fe20000400000 */
[----:B------:R-:W-:Y:S01]  /*2b30*/  FSETP.GEU.AND P5, PT, R146, -126, PT ;  /* 0xc2fc00009200780b */ /* 0x000fe20003fae000 */
[----:B------:R-:W-:Y:S01]  /*2b40*/  FADD R172, -R21, R172 ;  /* 0x000000ac15ac7221 */ /* 0x000fe20000000100 */
[----:B------:R-:W-:Y:S01]  /*2b50*/  @!P0 FMUL R60, R60, 0.5 ;  /* 0x3f0000003c3c8820 */ /* 0x000fe20000400000 */
[----:B------:R-:W-:Y:S01]  /*2b60*/  FMUL R180, R180, 1.4426950216293334961 ;  /* 0x3fb8aa3bb4b47820 */ /* 0x000fe20000400000 */
[----:B------:R-:W-:Y:S01]  /*2b70*/  @!P3 FMUL R151, R151, 0.5 ;  /* 0x3f0000009797b820 */ /* 0x000fe20000400000 */
[----:B------:R-:W-:Y:S01]  /*2b80*/  FMUL R165, R181, 1.4426950216293334961 ;  /* 0x3fb8aa3bb5a57820 */ /* 0x000fe20000400000 */
[----:B------:R-:W1:Y:S01]  /*2b90*/  @P2 MUFU.EX2 R61, R60 ;  /* 0x0000003c003d2308 */ /* 0x000e620000000800 */
[----:B--2---:R-:W-:Y:S01]  /*2ba0*/  @!P1 FMUL R63, R63, R63 ;  /* 0x0000003f3f3f9220 */ /* 0x004fe20000400000 */
[----:B------:R-:W-:Y:S01]  /*2bb0*/  FSETP.GEU.AND P1, PT, R137, -126, PT ;  /* 0xc2fc00008900780b */ /* 0x000fe20003f2e000 */
[----:B------:R-:W-:Y:S01]  /*2bc0*/  FMUL R184, R173, 1.4426950216293334961 ;  /* 0x3fb8aa3badb87820 */ /* 0x000fe20000400000 */
[----:B------:R-:W-:Y:S01]  /*2bd0*/  FMUL R177, R177, 1.4426950216293334961 ;  /* 0x3fb8aa3bb1b17820 */ /* 0x000fe20000400000 */
[----:B------:R-:W-:-:S02]  /*2be0*/  @P6 IMAD.MOV.U32 R136, RZ, RZ, R63 ;  /* 0x000000ffff886224 */ /* 0x000fc400078e003f */
[----:B------:R-:W-:Y:S01]  /*2bf0*/  FMUL R63, R178, 1.4426950216293334961 ;  /* 0x3fb8aa3bb23f7820 */ /* 0x000fe20000400000 */
[----:B------:R-:W-:Y:S01]  /*2c00*/  FSETP.GEU.AND P6, PT, R62, -126, PT ;  /* 0xc2fc00003e00780b */ /* 0x000fe20003fce000 */
[----:B------:R-:W2:Y:S01]  /*2c10*/  MUFU.EX2 R151, R151 ;  /* 0x0000009700977308 */ /* 0x000ea20000000800 */
[----:B---3--:R-:W-:Y:S01]  /*2c20*/  @!P4 FMUL R152, R152, R152 ;  /* 0x000000989898c220 */ /* 0x008fe20000400000 */
[----:B------:R-:W-:Y:S01]  /*2c30*/  FSETP.GEU.AND P4, PT, R147, -126, PT ;  /* 0xc2fc00009300780b */ /* 0x000fe20003f8e000 */
[----:B------:R-:W-:Y:S01]  /*2c40*/  @!P5 FMUL R146, R146, 0.5 ;  /* 0x3f0000009292d820 */ /* 0x000fe20000400000 */
[C---:B------:R-:W-:Y:S01]  /*2c50*/  FMUL R66, R136.reuse, R126 ;  /* 0x0000007e88427220 */ /* 0x040fe20000400000 */
[C---:B------:R-:W-:Y:S01]  /*2c60*/  FMUL R67, R136.reuse, R127 ;  /* 0x0000007f88437220 */ /* 0x040fe20000400000 */
[C---:B------:R-:W-:Y:S01]  /*2c70*/  FMUL R110, R136.reuse, R110 ;  /* 0x0000006e886e7220 */ /* 0x040fe20000400000 */
[----:B------:R-:W-:Y:S01]  /*2c80*/  @!P1 FMUL R137, R137, 0.5 ;  /* 0x3f00000089899820 */ /* 0x000fe20000400000 */
[----:B------:R-:W-:Y:S01]  /*2c90*/  FMUL R111, R136, R111 ;  /* 0x0000006f886f7220 */ /* 0x000fe20000400000 */
[----:B-1----:R-:W-:Y:S01]  /*2ca0*/  @!P0 FMUL R61, R61, R61 ;  /* 0x0000003d3d3d8220 */ /* 0x002fe20000400000 */
[----:B------:R-:W1:Y:S01]  /*2cb0*/  MUFU.EX2 R146, R146 ;  /* 0x0000009200927308 */ /* 0x000e620000000800 */
[----:B------:R-:W-:Y:S01]  /*2cc0*/  LDSM.16.MT88.2 R126, [R11] ;  /* 0x000000000b7e783b */ /* 0x000fe20000004100 */
[----:B------:R-:W-:Y:S01]  /*2cd0*/  @!P6 FMUL R62, R62, 0.5 ;  /* 0x3f0000003e3ee820 */ /* 0x000fe20000400000 */
[C---:B------:R-:W-:Y:S01]  /*2ce0*/  FMUL R102, R136.reuse, R102 ;  /* 0x0000006688667220 */ /* 0x040fe20000400000 */
[C---:B------:R-:W-:Y:S01]  /*2cf0*/  FMUL R103, R136.reuse, R103 ;  /* 0x0000006788677220 */ /* 0x040fe20000400000 */
[----:B------:R-:W-:Y:S01]  /*2d00*/  @!P4 FMUL R147, R147, 0.5 ;  /* 0x3f0000009393c820 */ /* 0x000fe20000400000 */
[C---:B------:R-:W-:Y:S01]  /*2d10*/  FMUL R106, R136.reuse, R106 ;  /* 0x0000006a886a7220 */ /* 0x040fe20000400000 */
[----:B--2---:R-:W-:Y:S01]  /*2d20*/  @!P3 FMUL R151, R151, R151 ;  /* 0x000000979797b220 */ /* 0x004fe20000400000 */
[----:B------:R-:W-:Y:S01]  /*2d30*/  FSETP.GEU.AND P3, PT, R63, -126, PT ;  /* 0xc2fc00003f00780b */ /* 0x000fe20003f6e000 */
[----:B------:R2:W3:Y:S01]  /*2d40*/  MUFU.EX2 R150, R137 ;  /* 0x0000008900967308 */ /* 0x0004e20000000800 */
[C---:B------:R-:W-:Y:S01]  /*2d50*/  FMUL R107, R136.reuse, R107 ;  /* 0x0000006b886b7220 */ /* 0x040fe20000400000 */
[C---:B------:R-:W-:Y:S01]  /*2d60*/  FMUL R94, R136.reuse, R94 ;  /* 0x0000005e885e7220 */ /* 0x040fe20000400000 */
[C---:B------:R-:W-:Y:S01]  /*2d70*/  FMUL R95, R136.reuse, R95 ;  /* 0x0000005f885f7220 */ /* 0x040fe20000400000 */
[C---:B------:R-:W-:Y:S01]  /*2d80*/  FMUL R98, R136.reuse, R98 ;  /* 0x0000006288627220 */ /* 0x040fe20000400000 */
[C---:B------:R-:W-:Y:S01]  /*2d90*/  FMUL R99, R136.reuse, R99 ;  /* 0x0000006388637220 */ /* 0x040fe20000400000 */
[----:B------:R-:W-:Y:S01]  /*2da0*/  LDSM.16.MT88.2 R178, [R6] ;  /* 0x0000000006b2783b */ /* 0x000fe20000004100 */
[----:B------:R-:W-:Y:S01]  /*2db0*/  FMUL R86, R136, R86 ;  /* 0x0000005688567220 */ /* 0x000fe20000400000 */
[----:B------:R-:W4:Y:S01]  /*2dc0*/  MUFU.EX2 R149, R62 ;  /* 0x0000003e00957308 */ /* 0x000f220000000800 */
[----:B--2---:R-:W-:Y:S01]  /*2dd0*/  MOV R137, RZ ;  /* 0x000000ff00897202 */ /* 0x004fe20000000f00 */
[----:B------:R-:W-:-:S02]  /*2de0*/  @P2 IMAD.MOV.U32 R137, RZ, RZ, R61 ;  /* 0x000000ffff892224 */ /* 0x000fc400078e003d */
[----:B-1----:R-:W-:Y:S01]  /*2df0*/  @!P5 FMUL R146, R146, R146 ;  /* 0x000000929292d220 */ /* 0x002fe20000400000 */
[----:B------:R-:W-:Y:S01]  /*2e00*/  @!P3 FMUL R63, R63, 0.5 ;  /* 0x3f0000003f3fb820 */ /* 0x000fe20000400000 */
[----:B------:R-:W-:Y:S01]  /*2e10*/  F2FP.F16.F32.PACK_AB R61, R152, R153 ;  /* 0x00000099983d723e */ /* 0x000fe200000000ff */
[C---:B------:R-:W-:Y:S01]  /*2e20*/  FMUL R64, R137.reuse, R124 ;  /* 0x0000007c89407220 */ /* 0x040fe20000400000 */
[C---:B------:R-:W-:Y:S01]  /*2e30*/  FMUL R65, R137.reuse, R125 ;  /* 0x0000007d89417220 */ /* 0x040fe20000400000 */
[----:B------:R-:W1:Y:S01]  /*2e40*/  MUFU.EX2 R147, R147 ;  /* 0x0000009300937308 */ /* 0x000e620000000800 */
[----:B------:R-:W2:Y:S01]  /*2e50*/  LDSM.16.MT88.2 R124, [R10] ;  /* 0x000000000a7c783b */ /* 0x000ea20000004100 */
[----:B---3--:R-:W-:Y:S01]  /*2e60*/  @!P1 FMUL R150, R150, R150 ;  /* 0x0000009696969220 */ /* 0x008fe20000400000 */
[C---:B------:R-:W-:Y:S01]  /*2e70*/  FMUL R108, R137.reuse, R108 ;  /* 0x0000006c896c7220 */ /* 0x040fe20000400000 */
[C---:B------:R-:W-:Y:S01]  /*2e80*/  FMUL R109, R137.reuse, R109 ;  /* 0x0000006d896d7220 */ /* 0x040fe20000400000 */
[C---:B------:R-:W-:Y:S01]  /*2e90*/  FMUL R100, R137.reuse, R100 ;  /* 0x0000006489647220 */ /* 0x040fe20000400000 */
[C---:B------:R-:W-:Y:S01]  /*2ea0*/  FMUL R101, R137.reuse, R101 ;  /* 0x0000006589657220 */ /* 0x040fe20000400000 */
[----:B------:R-:W-:Y:S01]  /*2eb0*/  FMUL R104, R137, R104 ;  /* 0x0000006889687220 */ /* 0x000fe20000400000 */
[----:B------:R3:W5:Y:S01]  /*2ec0*/  MUFU.EX2 R144, R63 ;  /* 0x0000003f00907308 */ /* 0x0007620000000800 */
[----:B----4-:R-:W-:Y:S01]  /*2ed0*/  @!P6 FMUL R149, R149, R149 ;  /* 0x000000959595e220 */ /* 0x010fe20000400000 */
[C---:B------:R-:W-:Y:S01]  /*2ee0*/  FMUL R105, R137.reuse, R105 ;  /* 0x0000006989697220 */ /* 0x040fe20000400000 */
[C---:B------:R-:W-:Y:S01]  /*2ef0*/  FMUL R92, R137.reuse, R92 ;  /* 0x0000005c895c7220 */ /* 0x040fe20000400000 */
[C---:B------:R-:W-:Y:S01]  /*2f00*/  FMUL R93, R137.reuse, R93 ;  /* 0x0000005d895d7220 */ /* 0x040fe20000400000 */
[C---:B------:R-:W-:Y:S01]  /*2f10*/  FMUL R96, R137.reuse, R96 ;  /* 0x0000006089607220 */ /* 0x040fe20000400000 */
[----:B------:R-:W-:Y:S01]  /*2f20*/  F2FP.F16.F32.PACK_AB R60, R146, R149 ;  /* 0x00000095923c723e */ /* 0x000fe200000000ff */
[----:B------:R-:W-:Y:S01]  /*2f30*/  FMUL R97, R137, R97 ;  /* 0x0000006189617220 */ /* 0x000fe20000400000 */
[----:B------:R-:W-:Y:S01]  /*2f40*/  FMUL R87, R136, R87 ;  /* 0x0000005788577220 */ /* 0x000fe20000400000 */
[----:B-1----:R-:W-:Y:S01]  /*2f50*/  @!P4 FMUL R147, R147, R147 ;  /* 0x000000939393c220 */ /* 0x002fe20000400000 */
[----:B---3--:R-:W-:Y:S01]  /*2f60*/  F2FP.F16.F32.PACK_AB R63, R150, R151 ;  /* 0x00000097963f723e */ /* 0x008fe200000000ff */
[C---:B------:R-:W-:Y:S01]  /*2f70*/  FMUL R84, R137.reuse, R84 ;  /* 0x0000005489547220 */ /* 0x040fe20000400000 */
[----:B------:R-:W-:Y:S01]  /*2f80*/  FMUL R85, R137, R85 ;  /* 0x0000005589557220 */ /* 0x000fe20000400000 */
[----:B------:R-:W-:Y:S01]  /*2f90*/  FSETP.GEU.AND P6, PT, R163, -126, PT ;  /* 0xc2fc0000a300780b */ /* 0x000fe20003fce000 */
[C---:B------:R-:W-:Y:S01]  /*2fa0*/  FMUL R118, R136.reuse, R118 ;  /* 0x0000007688767220 */ /* 0x040fe20000400000 */
[----:B------:R-:W-:Y:S01]  /*2fb0*/  FMUL R119, R136, R119 ;  /* 0x0000007788777220 */ /* 0x000fe20000400000 */
[C---:B------:R-:W-:Y:S01]  /*2fc0*/  FMUL R116, R137.reuse, R116 ;  /* 0x0000007489747220 */ /* 0x040fe20000400000 */
[----:B-----5:R-:W-:Y:S01]  /*2fd0*/  @!P3 FMUL R144, R144, R144 ;  /* 0x000000909090b220 */ /* 0x020fe20000400000 */
[C---:B------:R-:W-:Y:S01]  /*2fe0*/  FMUL R117, R137.reuse, R117 ;  /* 0x0000007589757220 */ /* 0x040fe20000400000 */
[C---:B------:R-:W-:Y:S01]  /*2ff0*/  FMUL R90, R136.reuse, R90 ;  /* 0x0000005a885a7220 */ /* 0x040fe20000400000 */
[----:B------:R-:W-:Y:S01]  /*3000*/  FMUL R91, R136, R91 ;  /* 0x0000005b885b7220 */ /* 0x000fe20000400000 */
[C---:B------:R-:W-:Y:S01]  /*3010*/  FMUL R88, R137.reuse, R88 ;  /* 0x0000005889587220 */ /* 0x040fe20000400000 */
[----:B------:R-:W-:Y:S01]  /*3020*/  F2FP.F16.F32.PACK_AB R62, R144, R147 ;  /* 0x00000093903e723e */ /* 0x000fe200000000ff */
[----:B------:R-:W-:Y:S01]  /*3030*/  FMUL R89, R137, R89 ;  /* 0x0000005989597220 */ /* 0x000fe20000400000 */
[C---:B------:R-:W-:Y:S01]  /*3040*/  FMUL R122, R136.reuse, R122 ;  /* 0x0000007a887a7220 */ /* 0x040fe20000400000 */
[C---:B------:R-:W-:Y:S01]  /*3050*/  FMUL R123, R136.reuse, R123 ;  /* 0x0000007b887b7220 */ /* 0x040fe20000400000 */
[----:B------:R-:W-:Y:S01]  /*3060*/  @!P6 FMUL R163, R163, 0.5 ;  /* 0x3f000000a3a3e820 */ /* 0x000fe20000400000 */
[C---:B------:R-:W-:Y:S01]  /*3070*/  FMUL R120, R137.reuse, R120 ;  /* 0x0000007889787220 */ /* 0x040fe20000400000 */
[C---:B------:R-:W-:Y:S01]  /*3080*/  FMUL R121, R137.reuse, R121 ;  /* 0x0000007989797220 */ /* 0x040fe20000400000 */
[C---:B------:R-:W-:Y:S01]  /*3090*/  HMMA.16816.F32 R64, R60.reuse, R168, R64 ;  /* 0x000000a83c40723c */ /* 0x040fe20000001840 */
[----:B------:R-:W1:Y:S01]  /*30a0*/  LDSM.16.MT88.2 R168, [R9] ;  /* 0x0000000009a8783b */ /* 0x000e620000004100 */
[C---:B------:R-:W-:Y:S01]  /*30b0*/  FMUL R82, R136.reuse, R82 ;  /* 0x0000005288527220 */ /* 0x040fe20000400000 */
[----:B------:R-:W3:Y:S01]  /*30c0*/  MUFU.EX2 R163, R163 ;  /* 0x000000a300a37308 */ /* 0x000ee20000000800 */
[----:B------:R-:W-:Y:S01]  /*30d0*/  FMUL R83, R136, R83 ;  /* 0x0000005388537220 */ /* 0x000fe20000400000 */
[C---:B------:R-:W-:Y:S01]  /*30e0*/  FMUL R80, R137.reuse, R80 ;  /* 0x0000005089507220 */ /* 0x040fe20000400000 */
[----:B------:R-:W-:Y:S01]  /*30f0*/  FMUL R81, R137, R81 ;  /* 0x0000005189517220 */ /* 0x000fe20000400000 */
[----:B------:R-:W-:Y:S01]  /*3100*/  FMUL R176, R176, 1.4426950216293334961 ;  /* 0x3fb8aa3bb0b07820 */ /* 0x000fe20000400000 */
[C---:B0-----:R-:W-:Y:S01]  /*3110*/  HMMA.16816.F32 R108, R60.reuse, R166, R108 ;  /* 0x000000a63c6c723c */ /* 0x041fe2000000186c */
[----:B------:R-:W0:Y:S01]  /*3120*/  LDSM.16.MT88.2 R166, [R12] ;  /* 0x000000000ca6783b */ /* 0x000e220000004100 */
[----:B------:R-:W-:Y:S01]  /*3130*/  FMUL R172, R172, 1.4426950216293334961 ;  /* 0x3fb8aa3bacac7820 */ /* 0x000fe20000400000 */
[----:B------:R-:W-:Y:S01]  /*3140*/  FSETP.GEU.AND P4, PT, R180, -126, PT ;  /* 0xc2fc0000b400780b */ /* 0x000fe20003f8e000 */
[C---:B------:R-:W-:Y:S01]  /*3150*/  FMUL R78, R136.reuse, R78 ;  /* 0x0000004e884e7220 */ /* 0x040fe20000400000 */
[----:B------:R-:W-:Y:S01]  /*3160*/  FSETP.GEU.AND P3, PT, R165, -126, PT ;  /* 0xc2fc0000a500780b */ /* 0x000fe20003f6e000 */
[----:B------:R-:W-:Y:S01]  /*3170*/  FMUL R79, R136, R79 ;  /* 0x0000004f884f7220 */ /* 0x000fe20000400000 */
[C---:B------:R-:W-:Y:S01]  /*3180*/  FMUL R76, R137.reuse, R76 ;  /* 0x0000004c894c7220 */ /* 0x040fe20000400000 */
[C---:B--2---:R-:W-:Y:S01]  /*3190*/  HMMA.16816.F32 R100, R60.reuse, R124, R100 ;  /* 0x0000007c3c64723c */ /* 0x044fe20000001864 */
[----:B------:R-:W2:Y:S01]  /*31a0*/  LDSM.16.MT88.2 R124, [R13] ;  /* 0x000000000d7c783b */ /* 0x000ea20000004100 */
[----:B------:R-:W-:Y:S01]  /*31b0*/  FMUL R77, R137, R77 ;  /* 0x0000004d894d7220 */ /* 0x000fe20000400000 */
[----:B------:R-:W-:Y:S01]  /*31c0*/  FSETP.GEU.AND P2, PT, R177, -126, PT ;  /* 0xc2fc0000b100780b */ /* 0x000fe20003f4e000 */
[----:B---3--:R-:W-:Y:S01]  /*31d0*/  @!P6 FMUL R163, R163, R163 ;  /* 0x000000a3a3a3e220 */ /* 0x008fe20000400000 */
[----:B------:R-:W-:Y:S01]  /*31e0*/  FSETP.GEU.AND P6, PT, R184, -126, PT ;  /* 0xc2fc0000b800780b */ /* 0x000fe20003fce000 */
[----:B------:R-:W-:Y:S01]  /*31f0*/  FMUL R114, R136, R114 ;  /* 0x0000007288727220 */ /* 0x000fe20000400000 */
[----:B------:R-:W-:Y:S01]  /*3200*/  FSETP.GEU.AND P1, PT, R176, -126, PT ;  /* 0xc2fc0000b000780b */ /* 0x000fe20003f2e000 */
[C---:B------:R-:W-:Y:S01]  /*3210*/  HMMA.16816.F32 R96, R60.reuse, R126, R96 ;  /* 0x0000007e3c60723c */ /* 0x040fe20000001860 */
[----:B------:R-:W3:Y:S01]  /*3220*/  LDSM.16.MT88.2 R126, [R14] ;  /* 0x000000000e7e783b */ /* 0x000ee20000004100 */
[----:B------:R-:W-:Y:S01]  /*3230*/  FSETP.GEU.AND P0, PT, R172, -126, PT ;  /* 0xc2fc0000ac00780b */ /* 0x000fe20003f0e000 */
[----:B------:R-:W-:Y:S01]  /*3240*/  FMUL R115, R136, R115 ;  /* 0x0000007388737220 */ /* 0x000fe20000400000 */
[C---:B------:R-:W-:Y:S01]  /*3250*/  FMUL R112, R137.reuse, R112 ;  /* 0x0000007089707220 */ /* 0x040fe20000400000 */
[----:B------:R-:W-:Y:S01]  /*3260*/  FMUL R113, R137, R113 ;  /* 0x0000007189717220 */ /* 0x000fe20000400000 */
[----:B------:R-:W-:Y:S01]  /*3270*/  @!P4 FMUL R180, R180, 0.5 ;  /* 0x3f000000b4b4c820 */ /* 0x000fe20000400000 */
[----:B------:R-:W-:Y:S01]  /*3280*/  @!P3 FMUL R165, R165, 0.5 ;  /* 0x3f000000a5a5b820 */ /* 0x000fe20000400000 */
[C---:B------:R-:W-:Y:S01]  /*3290*/  HMMA.16816.F32 R116, R60.reuse, R178, R116 ;  /* 0x000000b23c74723c */ /* 0x040fe20000001874 */
[----:B------:R-:W-:Y:S01]  /*32a0*/  FMUL R178, R183, 1.4426950216293334961 ;  /* 0x3fb8aa3bb7b27820 */ /* 0x000fe20000400000 */
[----:B------:R-:W-:Y:S01]  /*32b0*/  @!P6 FMUL R184, R184, 0.5 ;  /* 0x3f000000b8b8e820 */ /* 0x000fe20000400000 */
[----:B------:R-:W-:Y:S01]  /*32c0*/  @!P2 FMUL R177, R177, 0.5 ;  /* 0x3f000000b1b1a820 */ /* 0x000fe20000400000 */
[----:B------:R-:W-:Y:S01]  /*32d0*/  @!P1 FMUL R176, R176, 0.5 ;  /* 0x3f000000b0b09820 */ /* 0x000fe20000400000 */
[----:B------:R-:W4:Y:S01]  /*32e0*/  MUFU.EX2 R180, R180 ;  /* 0x000000b400b47308 */ /* 0x000f220000000800 */
[----:B------:R-:W-:Y:S01]  /*32f0*/  FSETP.GEU.AND P5, PT, R178, -126, PT ;  /* 0xc2fc0000b200780b */ /* 0x000fe20003fae000 */
[----:B------:R-:W-:Y:S01]  /*3300*/  @!P0 FMUL R172, R172, 0.5 ;  /* 0x3f000000acac8820 */ /* 0x000fe20000400000 */
[C---:B------:R-:W-:Y:S01]  /*3310*/  HMMA.16816.F32 R112, R60.reuse, R170, R112 ;  /* 0x000000aa3c70723c */ /* 0x040fe20000001870 */
[----:B------:R-:W-:Y:S01]  /*3320*/  LDSM.16.MT88.2 R170, [R6+0x1000] ;  /* 0x0010000006aa783b */ /* 0x000fe20000004100 */
[C---:B------:R-:W-:Y:S01]  /*3330*/  FMUL R74, R136.reuse, R74 ;  /* 0x0000004a884a7220 */ /* 0x040fe20000400000 */
[C---:B------:R-:W-:Y:S01]  /*3340*/  FMUL R75, R136.reuse, R75 ;  /* 0x0000004b884b7220 */ /* 0x040fe20000400000 */
[C---:B------:R-:W-:Y:S01]  /*3350*/  FMUL R72, R137.reuse, R72 ;  /* 0x0000004889487220 */ /* 0x040fe20000400000 */
[----:B------:R-:W5:Y:S01]  /*3360*/  MUFU.EX2 R165, R165 ;  /* 0x000000a500a57308 */ /* 0x000f620000000800 */
[C---:B------:R-:W-:Y:S01]  /*3370*/  FMUL R73, R137.reuse, R73 ;  /* 0x0000004989497220 */ /* 0x040fe20000400000 */
[C---:B------:R-:W-:Y:S01]  /*3380*/  FMUL R70, R136.reuse, R70 ;  /* 0x0000004688467220 */ /* 0x040fe20000400000 */
[C---:B-1----:R-:W-:Y:S01]  /*3390*/  HMMA.16816.F32 R104, R60.reuse, R168, R104 ;  /* 0x000000a83c68723c */ /* 0x042fe20000001868 */
[----:B------:R-:W1:Y:S01]  /*33a0*/  LDSM.16.MT88.2 R168, [R5+0x80] ;  /* 0x0000800005a8783b */ /* 0x000e620000004100 */
[----:B------:R-:W-:Y:S01]  /*33b0*/  FMUL R71, R136, R71 ;  /* 0x0000004788477220 */ /* 0x000fe20000400000 */
[----:B------:R-:W-:Y:S01]  /*33c0*/  @!P5 FMUL R178, R178, 0.5 ;  /* 0x3f000000b2b2d820 */ /* 0x000fe20000400000 */
[C---:B------:R-:W-:Y:S01]  /*33d0*/  FMUL R68, R137.reuse, R68 ;  /* 0x0000004489447220 */ /* 0x040fe20000400000 */
[----:B------:R-:W3:Y:S01]  /*33e0*/  MUFU.EX2 R179, R177 ;  /* 0x000000b100b37308 */ /* 0x000ee20000000800 */
[C---:B------:R-:W-:Y:S01]  /*33f0*/  FMUL R69, R137.reuse, R69 ;  /* 0x0000004589457220 */ /* 0x040fe20000400000 */
[C---:B------:R-:W-:Y:S01]  /*3400*/  FMUL R58, R136.reuse, R58 ;  /* 0x0000003a883a7220 */ /* 0x040fe20000400000 */
[C---:B0-----:R-:W-:Y:S01]  /*3410*/  HMMA.16816.F32 R92, R60.reuse, R166, R92 ;  /* 0x000000a63c5c723c */ /* 0x041fe2000000185c */
[----:B------:R-:W0:Y:S01]  /*3420*/  LDSM.16.MT88.2 R166, [R15] ;  /* 0x000000000fa6783b */ /* 0x000e220000004100 */
[----:B------:R-:W-:Y:S01]  /*3430*/  FMUL R59, R136, R59 ;  /* 0x0000003b883b7220 */ /* 0x000fe20000400000 */
[C---:B------:R-:W-:Y:S01]  /*3440*/  FMUL R56, R137.reuse, R56 ;  /* 0x0000003889387220 */ /* 0x040fe20000400000 */
[----:B------:R-:W-:Y:S01]  /*3450*/  FMUL R57, R137, R57 ;  /* 0x0000003989397220 */ /* 0x000fe20000400000 */
[----:B------:R-:W3:Y:S01]  /*3460*/  MUFU.EX2 R178, R178 ;  /* 0x000000b200b27308 */ /* 0x000ee20000000800 */
[----:B----4-:R-:W-:Y:S01]  /*3470*/  @!P4 FMUL R180, R180, R180 ;  /* 0x000000b4b4b4c220 */ /* 0x010fe20000400000 */
[----:B-----5:R-:W-:Y:S01]  /*3480*/  @!P3 FMUL R165, R165, R165 ;  /* 0x000000a5a5a5b220 */ /* 0x020fe20000400000 */
[C---:B--2---:R-:W-:Y:S01]  /*3490*/  HMMA.16816.F32 R84, R60.reuse, R124, R84 ;  /* 0x0000007c3c54723c */ /* 0x044fe20000001854 */
[----:B------:R-:W2:Y:S01]  /*34a0*/  LDSM.16.MT88.2 R124, [R16] ;  /* 0x00000000107c783b */ /* 0x000ea20000004100 */
[----:B------:R-:W-:Y:S01]  /*34b0*/  FMUL R174, R174, 1.4426950216293334961 ;  /* 0x3fb8aa3baeae7820 */ /* 0x000fe20000400000 */
[C---:B------:R-:W-:Y:S01]  /*34c0*/  FADD R158, -R20.reuse, R158 ;  /* 0x0000009e149e7221 */ /* 0x040fe20000000100 */
[----:B------:R-:W-:Y:S01]  /*34d0*/  FADD R175, -R20, R175 ;  /* 0x000000af14af7221 */ /* 0x000fe20000000100 */
[----:B------:R4:W5:Y:S01]  /*34e0*/  MUFU.EX2 R182, R176 ;  /* 0x000000b000b67308 */ /* 0x0009620000000800 */
[----:B---3--:R-:W-:Y:S01]  /*34f0*/  @!P2 FMUL R179, R179, R179 ;  /* 0x000000b3b3b3a220 */ /* 0x008fe20000400000 */
[----:B------:R-:W-:Y:S01]  /*3500*/  FMUL R183, R158, 1.4426950216293334961 ;  /* 0x3fb8aa3b9eb77820 */ /* 0x000fe20000400000 */
[C---:B------:R-:W-:Y:S01]  /*3510*/  HMMA.16816.F32 R80, R60.reuse, R126, R80 ;  /* 0x0000007e3c50723c */ /* 0x040fe20000001850 */
[----:B------:R-:W-:Y:S01]  /*3520*/  LDSM.16.MT88.2 R126, [R19] ;  /* 0x00000000137e783b */ /* 0x000fe20000004100 */
[C---:B------:R-:W-:Y:S01]  /*3530*/  FADD R156, -R21.reuse, R156 ;  /* 0x0000009c159c7221 */ /* 0x040fe20000000100 */
[C---:B------:R-:W-:Y:S01]  /*3540*/  FADD R155, -R21.reuse, R155 ;  /* 0x0000009b159b7221 */ /* 0x040fe20000000100 */
[C---:B------:R-:W-:Y:S01]  /*3550*/  FADD R154, -R21.reuse, R154 ;  /* 0x0000009a159a7221 */ /* 0x040fe20000000100 */
[----:B------:R3:W0:Y:S01]  /*3560*/  MUFU.EX2 R181, R172 ;  /* 0x000000ac00b57308 */ /* 0x0006220000000800 */
[----:B------:R-:W-:Y:S01]  /*3570*/  @!P5 FMUL R178, R178, R178 ;  /* 0x000000b2b2b2d220 */ /* 0x000fe20000400000 */
[----:B----4-:R-:W-:Y:S01]  /*3580*/  LDSM.16.MT88.2 R176, [R8+0x1000] ;  /* 0x0010000008b0783b */ /* 0x010fe20000004100 */
[----:B------:R-:W-:Y:S01]  /*3590*/  FADD R157, -R21, R157 ;  /* 0x0000009d159d7221 */ /* 0x000fe20000000100 */
[----:B------:R-:W-:Y:S01]  /*35a0*/  FMUL R175, R175, 1.4426950216293334961 ;  /* 0x3fb8aa3bafaf7820 */ /* 0x000fe20000400000 */
[----:B------:R-:W-:Y:S01]  /*35b0*/  FSETP.GEU.AND P4, PT, R183, -126, PT ;  /* 0xc2fc0000b700780b */ /* 0x000fe20003f8e000 */
[----:B------:R-:W-:Y:S01]  /*35c0*/  FADD R148, -R20, R148 ;  /* 0x0000009414947221 */ /* 0x000fe20000000100 */
[----:B------:R-:W-:Y:S01]  /*35d0*/  FMUL R157, R157, 1.4426950216293334961 ;  /* 0x3fb8aa3b9d9d7820 */ /* 0x000fe20000400000 */
[----:B------:R-:W4:Y:S01]  /*35e0*/  MUFU.EX2 R184, R184 ;  /* 0x000000b800b87308 */ /* 0x000f220000000800 */
[----:B-----5:R-:W-:Y:S01]  /*35f0*/  @!P1 FMUL R182, R182, R182 ;  /* 0x000000b6b6b69220 */ /* 0x020fe20000400000 */
[----:B---3--:R-:W-:Y:S01]  /*3600*/  LDSM.16.MT88.2 R172, [R9+0x1000] ;  /* 0x0010000009ac783b */ /* 0x008fe20000004100 */
[----:B------:R-:W-:Y:S01]  /*3610*/  FSETP.GEU.AND P5, PT, R175, -126, PT ;  /* 0xc2fc0000af00780b */ /* 0x000fe20003fae000 */
[C---:B-1----:R-:W-:Y:S01]  /*3620*/  HMMA.16816.F32 R88, R60.reuse, R168, R88 ;  /* 0x000000a83c58723c */ /* 0x042fe20000001858 */
[----:B------:R-:W-:Y:S01]  /*3630*/  FSETP.GEU.AND P2, PT, R157, -126, PT ;  /* 0xc2fc00009d00780b */ /* 0x000fe20003f4e000 */
[----:B------:R-:W1:Y:S01]  /*3640*/  LDSM.16.MT88.2 R168, [R17] ;  /* 0x0000000011a8783b */ /* 0x000e620000004100 */
[----:B------:R-:W-:Y:S01]  /*3650*/  FMUL R148, R148, 1.4426950216293334961 ;  /* 0x3fb8aa3b94947820 */ /* 0x000fe20000400000 */
[C---:B------:R-:W-:Y:S01]  /*3660*/  FADD R145, -R20.reuse, R145 ;  /* 0x0000009114917221 */ /* 0x040fe20000000100 */
[----:B0-----:R-:W-:Y:S01]  /*3670*/  @!P0 FMUL R181, R181, R181 ;  /* 0x000000b5b5b58220 */ /* 0x001fe20000400000 */
[----:B------:R-:W-:Y:S01]  /*3680*/  @!P4 FMUL R183, R183, 0.5 ;  /* 0x3f000000b7b7c820 */ /* 0x000fe20000400000 */
[C---:B------:R-:W-:Y:S01]  /*3690*/  FADD R141, -R21.reuse, R141 ;  /* 0x0000008d158d7221 */ /* 0x040fe20000000100 */
[C---:B------:R-:W-:Y:S01]  /*36a0*/  HMMA.16816.F32 R120, R60.reuse, R166, R120 ;  /* 0x000000a63c78723c */ /* 0x040fe20000001878 */
[----:B------:R-:W0:Y:S01]  /*36b0*/  LDSM.16.MT88.2 R166, [R18] ;  /* 0x0000000012a6783b */ /* 0x000e220000004100 */
[----:B------:R-:W-:Y:S01]  /*36c0*/  FADD R140, -R21, R140 ;  /* 0x0000008c158c7221 */ /* 0x000fe20000000100 */
[----:B------:R-:W-:Y:S01]  /*36d0*/  FADD R142, -R20, R142 ;  /* 0x0000008e148e7221 */ /* 0x000fe20000000100 */
[----:B------:R-:W-:Y:S01]  /*36e0*/  @!P5 FMUL R175, R175, 0.5 ;  /* 0x3f000000afafd820 */ /* 0x000fe20000400000 */
[----:B----4-:R-:W-:Y:S01]  /*36f0*/  @!P6 FMUL R184, R184, R184 ;  /* 0x000000b8b8b8e220 */ /* 0x010fe20000400000 */
[----:B------:R-:W-:Y:S01]  /*3700*/  FSETP.GEU.AND P6, PT, R174, -126, PT ;  /* 0xc2fc0000ae00780b */ /* 0x000fe20003fce000 */
[----:B------:R-:W-:Y:S01]  /*3710*/  @!P2 FMUL R157, R157, 0.5 ;  /* 0x3f0000009d9da820 */ /* 0x000fe20000400000 */
[C---:B--2---:R-:W-:Y:S01]  /*3720*/  HMMA.16816.F32 R76, R60.reuse, R124, R76 ;  /* 0x0000007c3c4c723c */ /* 0x044fe2000000184c */
[----:B------:R-:W2:Y:S01]  /*3730*/  LDSM.16.MT88.2 R124, [R5+0x1000] ;  /* 0x00100000057c783b */ /* 0x000ea20000004100 */
[----:B------:R-:W3:Y:S01]  /*3740*/  MUFU.EX2 R175, R175 ;  /* 0x000000af00af7308 */ /* 0x000ee20000000800 */
[----:B------:R-:W-:Y:S01]  /*3750*/  FADD R143, -R20, R143 ;  /* 0x0000008f148f7221 */ /* 0x000fe20000000100 */
[----:B------:R-:W-:Y:S01]  /*3760*/  FADD R151, R151, R150 ;  /* 0x0000009697977221 */ /* 0x000fe20000000000 */
[----:B------:R-:W-:Y:S01]  /*3770*/  FMUL R150, R145, 1.4426950216293334961 ;  /* 0x3fb8aa3b91967820 */ /* 0x000fe20000400000 */
[----:B------:R-:W-:Y:S01]  /*3780*/  FMUL R141, R141, 1.4426950216293334961 ;  /* 0x3fb8aa3b8d8d7820 */ /* 0x000fe20000400000 */
[----:B------:R-:W-:Y:S01]  /*3790*/  FMUL R140, R140, 1.4426950216293334961 ;  /* 0x3fb8aa3b8c8c7820 */ /* 0x000fe20000400000 */
[C---:B------:R-:W-:Y:S01]  /*37a0*/  FADD R139, -R21.reuse, R139 ;  /* 0x0000008b158b7221 */ /* 0x040fe20000000100 */
[----:B------:R-:W-:Y:S01]  /*37b0*/  FADD R138, -R21, R138 ;  /* 0x0000008a158a7221 */ /* 0x000fe20000000100 */
[----:B------:R-:W4:Y:S01]  /*37c0*/  MUFU.EX2 R183, R183 ;  /* 0x000000b700b77308 */ /* 0x000f220000000800 */
[----:B------:R-:W-:Y:S01]  /*37d0*/  @!P6 FMUL R174, R174, 0.5 ;  /* 0x3f000000aeaee820 */ /* 0x000fe20000400000 */
[----:B------:R-:W-:Y:S01]  /*37e0*/  FADD R152, R153, R152 ;  /* 0x0000009899987221 */ /* 0x000fe20000000000 */
[----:B------:R-:W-:Y:S01]  /*37f0*/  FADD R146, R149, R146 ;  /* 0x0000009295927221 */ /* 0x000fe20000000000 */
[----:B------:R-:W-:Y:S01]  /*3800*/  FMUL R149, R142, 1.4426950216293334961 ;  /* 0x3fb8aa3b8e957820 */ /* 0x000fe20000400000 */
[----:B------:R-:W-:Y:S01]  /*3810*/  FMUL R153, R143, 1.4426950216293334961 ;  /* 0x3fb8aa3b8f997820 */ /* 0x000fe20000400000 */
[----:B------:R-:W-:Y:S01]  /*3820*/  FMUL R139, R139, 1.4426950216293334961 ;  /* 0x3fb8aa3b8b8b7820 */ /* 0x000fe20000400000 */
[----:B------:R-:W-:Y:S01]  /*3830*/  LDSM.16.MT88.2 R142, [R17+0x2000] ;  /* 0x00200000118e783b */ /* 0x000fe20000004100 */
[----:B------:R-:W5:Y:S01]  /*3840*/  MUFU.EX2 R174, R174 ;  /* 0x000000ae00ae7308 */ /* 0x000f620000000800 */
[----:B---3--:R-:W-:Y:S01]  /*3850*/  @!P5 FMUL R175, R175, R175 ;  /* 0x000000afafafd220 */ /* 0x008fe20000400000 */
[----:B------:R-:W-:Y:S01]  /*3860*/  FMUL R138, R138, 1.4426950216293334961 ;  /* 0x3fb8aa3b8a8a7820 */ /* 0x000fe20000400000 */
[----:B------:R-:W-:Y:S01]  /*3870*/  FSETP.GEU.AND P5, PT, R150, -126, PT ;  /* 0xc2fc00009600780b */ /* 0x000fe20003fae000 */
[----:B------:R-:W-:Y:S01]  /*3880*/  FADD R147, R147, R144 ;  /* 0x0000009093937221 */ /* 0x000fe20000000000 */
[----:B------:R-:W-:Y:S01]  /*3890*/  FADD R146, RZ, R146 ;  /* 0x00000092ff927221 */ /* 0x000fe20000000000 */
[----:B------:R-:W-:Y:S01]  /*38a0*/  FADD R152, RZ, R152 ;  /* 0x00000098ff987221 */ /* 0x000fe20000000000 */
[----:B------:R-:W-:Y:S01]  /*38b0*/  LDSM.16.MT88.2 R144, [R16+0x2000] ;  /* 0x002000001090783b */ /* 0x000fe20000004100 */
[----:B-1----:R-:W-:Y:S01]  /*38c0*/  HMMA.16816.F32 R72, R60, R168, R72 ;  /* 0x000000a83c48723c */ /* 0x002fe20000001848 */
[----:B----4-:R-:W-:Y:S01]  /*38d0*/  @!P4 FMUL R183, R183, R183 ;  /* 0x000000b7b7b7c220 */ /* 0x010fe20000400000 */
[----:B------:R-:W-:Y:S01]  /*38e0*/  FSETP.GEU.AND P4, PT, R141, -126, PT ;  /* 0xc2fc00008d00780b */ /* 0x000fe20003f8e000 */
[----:B------:R-:W1:Y:S01]  /*38f0*/  LDSM.16.MT88.2 R168, [R7+0x1000] ;  /* 0x0010000007a8783b */ /* 0x000e620000004100 */
[----:B------:R-:W-:Y:S01]  /*3900*/  FADD R146, R146, R147 ;  /* 0x0000009392927221 */ /* 0x000fe20000000000 */
[----:B------:R-:W-:-:S03]  /*3910*/  FADD R151, R152, R151 ;  /* 0x0000009798977221 */ /* 0x000fc60000000000 */
[----:B0-----:R-:W-:Y:S01]  /*3920*/  HMMA.16816.F32 R68, R60, R166, R68 ;  /* 0x000000a63c44723c */ /* 0x001fe20000001844 */
[----:B------:R-:W0:Y:S01]  /*3930*/  LDSM.16.MT88.2 R166, [R10+0x1000] ;  /* 0x001000000aa6783b */ /* 0x000e220000004100 */
[----:B-----5:R-:W-:Y:S01]  /*3940*/  @!P6 FMUL R174, R174, R174 ;  /* 0x000000aeaeaee220 */ /* 0x020fe20000400000 */
[----:B------:R-:W-:-:S04]  /*3950*/  @!P5 FMUL R150, R150, 0.5 ;  /* 0x3f0000009696d820 */ /* 0x000fc80000400000 */
[----:B------:R-:W-:Y:S01]  /*3960*/  @!P4 FMUL R141, R141, 0.5 ;  /* 0x3f0000008d8dc820 */ /* 0x000fe20000400000 */
        /* <DEDUP_REMOVED lines=10> */
[----:B------:R-:W-:Y:S01]  /*3a10*/  FADD R146, R146, R179 ;  /* 0x000000b392927221 */ /* 0x000fe20000000000 */
[----:B------:R-:W3:Y:S02]  /*3a20*/  MUFU.EX2 R182, R150 ;  /* 0x0000009600b67308 */ /* 0x000ee40000000800 */
[----:B------:R-:W-:Y:S01]  /*3a30*/  FADD R151, R151, R180 ;  /* 0x000000b497977221 */ /* 0x000fe20000000000 */
[----:B--2---:R-:W-:Y:S01]  /*3a40*/  HMMA.16816.F32 R124, R56, R124, R64 ;  /* 0x0000007c387c723c */ /* 0x004fe20000001840 */
[----:B------:R-:W2:Y:S01]  /*3a50*/  LDSM.16.MT88.2 R66, [R12+0x1000] ;  /* 0x001000000c42783b */ /* 0x000ea20000004100 */
[----:B------:R-:W-:-:S03]  /*3a60*/  FADD R146, R146, R181 ;  /* 0x000000b592927221 */ /* 0x000fc60000000000 */
[----:B------:R-:W4:Y:S01]  /*3a70*/  LDSM.16.MT88.2 R64, [R11+0x1000] ;  /* 0x001000000b40783b */ /* 0x000f220000004100 */
[----:B------:R-:W5:Y:S02]  /*3a80*/  MUFU.EX2 R165, R141 ;  /* 0x0000008d00a57308 */ /* 0x000f640000000800 */
[----:B------:R-:W-:Y:S01]  /*3a90*/  HMMA.16816.F32 R116, R56, R170, R116 ;  /* 0x000000aa3874723c */ /* 0x000fe20000001874 */
[----:B------:R-:W4:Y:S01]  /*3aa0*/  LDSM.16.MT88.2 R170, [R13+0x1000] ;  /* 0x001000000daa783b */ /* 0x000f220000004100 */
[----:B---3--:R-:W-:-:S06]  /*3ab0*/  @!P5 FMUL R182, R182, R182 ;  /* 0x000000b6b6b6d220 */ /* 0x008fcc0000400000 */
[----:B------:R-:W-:Y:S01]  /*3ac0*/  HMMA.16816.F32 R104, R56, R172, R104 ;  /* 0x000000ac3868723c */ /* 0x000fe20000001868 */
[----:B------:R-:W3:Y:S01]  /*3ad0*/  LDSM.16.MT88.2 R172, [R14+0x1000] ;  /* 0x001000000eac783b */ /* 0x000ee20000004100 */
[----:B-----5:R-:W-:-:S06]  /*3ae0*/  @!P4 FMUL R165, R165, R165 ;  /* 0x000000a5a5a5c220 */ /* 0x020fcc0000400000 */
[C---:B-1----:R-:W-:Y:S01]  /*3af0*/  HMMA.16816.F32 R112, R56.reuse, R168, R112 ;  /* 0x000000a83870723c */ /* 0x042fe20000001870 */
[----:B------:R-:W1:Y:S07]  /*3b00*/  LDSM.16.MT88.2 R168, [R5+0x1080] ;  /* 0x0010800005a8783b */ /* 0x000e6e0000004100 */
[C---:B0-----:R-:W-:Y:S01]  /*3b10*/  HMMA.16816.F32 R100, R56.reuse, R166, R100 ;  /* 0x000000a63864723c */ /* 0x041fe20000001864 */
[----:B------:R-:W0:Y:S07]  /*3b20*/  LDSM.16.MT88.2 R166, [R17+0x1000] ;  /* 0x0010000011a6783b */ /* 0x000e2e0000004100 */
[----:B------:R-:W-:Y:S01]  /*3b30*/  HMMA.16816.F32 R108, R56, R176, R108 ;  /* 0x000000b0386c723c */ /* 0x000fe2000000186c */
[----:B------:R-:W-:Y:S01]  /*3b40*/  FMUL R177, R156, 1.4426950216293334961 ;  /* 0x3fb8aa3b9cb17820 */ /* 0x000fe20000400000 */
[----:B------:R-:W5:Y:S04]  /*3b50*/  MUFU.EX2 R176, R157 ;  /* 0x0000009d00b07308 */ /* 0x000f680000000800 */
[----:B------:R-:W-:-:S02]  /*3b60*/  FSETP.GEU.AND P1, PT, R177, -126, PT ;  /* 0xc2fc0000b100780b */ /* 0x000fc40003f2e000 */
[C---:B--2---:R-:W-:Y:S01]  /*3b70*/  HMMA.16816.F32 R92, R56.reuse, R66, R92 ;  /* 0x00000042385c723c */ /* 0x044fe2000000185c */
[----:B------:R-:W-:Y:S02]  /*3b80*/  FADD R66, -R20, R159 ;  /* 0x0000009f14427221 */ /* 0x000fe40000000100 */
[----:B------:R-:W2:Y:S02]  /*3b90*/  LDSM.16.MT88.2 R158, [R16+0x1000] ;  /* 0x00100000109e783b */ /* 0x000ea40000004100 */
[----:B------:R-:W-:Y:S02]  /*3ba0*/  FMUL R186, R66, 1.4426950216293334961 ;  /* 0x3fb8aa3b42ba7820 */ /* 0x000fe40000400000 */
[----:B------:R-:W-:Y:S01]  /*3bb0*/  LDSM.16.MT88.2 R66, [R19+0x1000] ;  /* 0x001000001342783b */ /* 0x000fe20000004100 */
[C---:B----4-:R-:W-:Y:S02]  /*3bc0*/  HMMA.16816.F32 R96, R56.reuse, R64, R96 ;  /* 0x000000403860723c */ /* 0x050fe40000001860 */
[----:B------:R-:W-:Y:S01]  /*3bd0*/  FSETP.GEU.AND P3, PT, R186, -126, PT ;  /* 0xc2fc0000ba00780b */ /* 0x000fe20003f6e000 */
[----:B------:R-:W4:Y:S01]  /*3be0*/  LDSM.16.MT88.2 R64, [R15+0x1000] ;  /* 0x001000000f40783b */ /* 0x000f220000004100 */
[----:B------:R-:W-:Y:S01]  /*3bf0*/  @!P1 FMUL R177, R177, 0.5 ;  /* 0x3f000000b1b19820 */ /* 0x000fe20000400000 */
[----:B-----5:R-:W-:Y:S01]  /*3c00*/  @!P2 FMUL R176, R176, R176 ;  /* 0x000000b0b0b0a220 */ /* 0x020fe20000400000 */
[----:B------:R-:W-:Y:S01]  /*3c10*/  FSETP.GEU.AND P2, PT, R149, -126, PT ;  /* 0xc2fc00009500780b */ /* 0x000fe20003f4e000 */
[----:B------:R-:W-:Y:S01]  /*3c20*/  LDSM.16.MT88.2 R156, [R6+0x2000] ;  /* 0x00200000069c783b */ /* 0x000fe20000004100 */
[C---:B------:R-:W-:Y:S02]  /*3c30*/  HMMA.16816.F32 R84, R56.reuse, R170, R84 ;  /* 0x000000aa3854723c */ /* 0x040fe40000001854 */
[----:B------:R-:W5:Y:S01]  /*3c40*/  MUFU.EX2 R177, R177 ;  /* 0x000000b100b17308 */ /* 0x000f620000000800 */
[----:B------:R-:W4:Y:S04]  /*3c50*/  LDSM.16.MT88.2 R170, [R18+0x1000] ;  /* 0x0010000012aa783b */ /* 0x000f280000004100 */
[----:B------:R-:W-:Y:S01]  /*3c60*/  @!P3 FMUL R186, R186, 0.5 ;  /* 0x3f000000babab820 */ /* 0x000fe20000400000 */
[----:B---3--:R-:W-:Y:S01]  /*3c70*/  HMMA.16816.F32 R80, R56, R172, R80 ;  /* 0x000000ac3850723c */ /* 0x008fe20000001850 */
[----:B------:R-:W-:Y:S01]  /*3c80*/  FMUL R172, R155, 1.4426950216293334961 ;  /* 0x3fb8aa3b9bac7820 */ /* 0x000fe20000400000 */
[----:B------:R-:W-:Y:S01]  /*3c90*/  FMUL R173, R154, 1.4426950216293334961 ;  /* 0x3fb8aa3b9aad7820 */ /* 0x000fe20000400000 */
[----:B------:R-:W-:Y:S01]  /*3ca0*/  @!P2 FMUL R149, R149, 0.5 ;  /* 0x3f0000009595a820 */ /* 0x000fe20000400000 */
[----:B------:R-:W-:Y:S01]  /*3cb0*/  LDSM.16.MT88.2 R154, [R8+0x2000] ;  /* 0x00200000089a783b */ /* 0x000fe20000004100 */
[----:B------:R-:W3:Y:S01]  /*3cc0*/  MUFU.EX2 R186, R186 ;  /* 0x000000ba00ba7308 */ /* 0x000ee20000000800 */
[----:B------:R-:W-:-:S02]  /*3cd0*/  FSETP.GEU.AND P0, PT, R172, -126, PT ;  /* 0xc2fc0000ac00780b */ /* 0x000fc40003f0e000 */
[----:B------:R-:W-:Y:S01]  /*3ce0*/  FSETP.GEU.AND P6, PT, R173, -126, PT ;  /* 0xc2fc0000ad00780b */ /* 0x000fe20003fce000 */
[----:B-1----:R-:W-:Y:S01]  /*3cf0*/  HMMA.16816.F32 R88, R56, R168, R88 ;  /* 0x000000a83858723c */ /* 0x002fe20000001858 */
[----:B------:R-:W-:Y:S01]  /*3d00*/  LDSM.16.MT88.2 R168, [R5+0x2000] ;  /* 0x0020000005a8783b */ /* 0x000fe20000004100 */
[----:B-----5:R-:W-:Y:S01]  /*3d10*/  @!P1 FMUL R177, R177, R177 ;  /* 0x000000b1b1b19220 */ /* 0x020fe20000400000 */
[----:B------:R-:W-:-:S05]  /*3d20*/  FSETP.GEU.AND P1, PT, R153, -126, PT ;  /* 0xc2fc00009900780b */ /* 0x000fca0003f2e000 */
[C---:B0-----:R-:W-:Y:S01]  /*3d30*/  HMMA.16816.F32 R72, R56.reuse, R166, R72 ;  /* 0x000000a63848723c */ /* 0x041fe20000001848 */
[----:B------:R-:W-:Y:S01]  /*3d40*/  LDSM.16.MT88.2 R166, [R9+0x2000] ;  /* 0x0020000009a6783b */ /* 0x000fe20000004100 */
[----:B------:R-:W-:Y:S02]  /*3d50*/  @!P0 FMUL R172, R172, 0.5 ;  /* 0x3f000000acac8820 */ /* 0x000fe40000400000 */
[----:B------:R-:W-:Y:S01]  /*3d60*/  @!P6 FMUL R173, R173, 0.5 ;  /* 0x3f000000adade820 */ /* 0x000fe20000400000 */
[----:B---3--:R-:W-:Y:S01]  /*3d70*/  @!P3 FMUL R186, R186, R186 ;  /* 0x000000bababab220 */ /* 0x008fe20000400000 */
[----:B------:R-:W-:Y:S02]  /*3d80*/  FSETP.GEU.AND P3, PT, R140, -126, PT ;  /* 0xc2fc00008c00780b */ /* 0x000fe40003f6e000 */
[----:B--2---:R-:W-:Y:S01]  /*3d90*/  HMMA.16816.F32 R76, R56, R158, R76 ;  /* 0x0000009e384c723c */ /* 0x004fe2000000184c */
[----:B------:R-:W0:Y:S01]  /*3da0*/  MUFU.EX2 R172, R172 ;  /* 0x000000ac00ac7308 */ /* 0x000e220000000800 */
[----:B------:R-:W1:Y:S01]  /*3db0*/  LDSM.16.MT88.2 R158, [R7+0x2000] ;  /* 0x00200000079e783b */ /* 0x000e620000004100 */
[----:B------:R-:W-:-:S05]  /*3dc0*/  @!P1 FMUL R153, R153, 0.5 ;  /* 0x3f00000099999820 */ /* 0x000fca0000400000 */
[C---:B----4-:R-:W-:Y:S01]  /*3dd0*/  HMMA.16816.F32 R120, R56.reuse, R64, R120 ;  /* 0x000000403878723c */ /* 0x050fe20000001878 */
[----:B------:R-:W2:Y:S01]  /*3de0*/  MUFU.EX2 R173, R173 ;  /* 0x000000ad00ad7308 */ /* 0x000ea20000000800 */
[----:B------:R-:W-:Y:S01]  /*3df0*/  F2FP.F16.F32.PACK_AB R65, R175, R174 ;  /* 0x000000aeaf41723e */ /* 0x000fe200000000ff */
[----:B------:R-:W-:Y:S01]  /*3e00*/  @!P3 FMUL R140, R140, 0.5 ;  /* 0x3f0000008c8cb820 */ /* 0x000fe20000400000 */
[----:B------:R-:W-:Y:S01]  /*3e10*/  F2FP.F16.F32.PACK_AB R64, R177, R176 ;  /* 0x000000b0b140723e */ /* 0x000fe200000000ff */
[----:B------:R-:W-:Y:S01]  /*3e20*/  FADD R177, R176, R177 ;  /* 0x000000b1b0b17221 */ /* 0x000fe20000000000 */
[----:B------:R-:W-:Y:S02]  /*3e30*/  FADD R174, R174, R175 ;  /* 0x000000afaeae7221 */ /* 0x000fe40000000000 */
[C---:B------:R-:W-:Y:S01]  /*3e40*/  HMMA.16816.F32 R68, R56.reuse, R170, R68 ;  /* 0x000000aa3844723c */ /* 0x040fe20000001844 */
[----:B------:R-:W3:Y:S01]  /*3e50*/  MUFU.EX2 R176, R140 ;  /* 0x0000008c00b07308 */ /* 0x000ee20000000800 */
[----:B0-----:R-:W-:Y:S01]  /*3e60*/  @!P0 FMUL R172, R172, R172 ;  /* 0x000000acacac8220 */ /* 0x001fe20000400000 */
[----:B------:R-:W-:Y:S01]  /*3e70*/  FSETP.GEU.AND P0, PT, R139, -126, PT ;  /* 0xc2fc00008b00780b */ /* 0x000fe20003f0e000 */
[----:B------:R-:W-:Y:S01]  /*3e80*/  FADD R146, R146, R177 ;  /* 0x000000b192927221 */ /* 0x000fe20000000000 */
[----:B------:R-:W-:Y:S01]  /*3e90*/  FADD R151, R151, R174 ;  /* 0x000000ae97977221 */ /* 0x000fe20000000000 */
[----:B------:R-:W-:Y:S02]  /*3ea0*/  LDSM.16.MT88.2 R170, [R6+0x3000] ;  /* 0x0030000006aa783b */ /* 0x000fe40000004100 */
[----:B------:R-:W-:Y:S01]  /*3eb0*/  HMMA.16816.F32 R60, R56, R66, R60 ;  /* 0x00000042383c723c */ /* 0x000fe2000000183c */
[----:B------:R-:W-:Y:S01]  /*3ec0*/  F2FP.F16.F32.PACK_AB R67, R186, R183 ;  /* 0x000000b7ba43723e */ /* 0x000fe200000000ff */
[----:B------:R-:W0:Y:S01]  /*3ed0*/  LDSM.16.MT88.2 R58, [R11+0x2000] ;  /* 0x002000000b3a783b */ /* 0x000e220000004100 */
[----:B--2---:R-:W-:Y:S01]  /*3ee0*/  @!P6 FMUL R173, R173, R173 ;  /* 0x000000adadade220 */ /* 0x004fe20000400000 */
[----:B------:R-:W-:Y:S01]  /*3ef0*/  FSETP.GEU.AND P6, PT, R148, -126, PT ;  /* 0xc2fc00009400780b */ /* 0x000fe20003fce000 */
[----:B------:R-:W-:Y:S01]  /*3f00*/  FADD R186, R183, R186 ;  /* 0x000000bab7ba7221 */ /* 0x000fe20000000000 */
[----:B------:R-:W2:Y:S01]  /*3f10*/  LDSM.16.MT88.2 R56, [R10+0x2000] ;  /* 0x002000000a38783b */ /* 0x000ea20000004100 */
[----:B------:R-:W4:Y:S01]  /*3f20*/  MUFU.EX2 R183, R149 ;  /* 0x0000009500b77308 */ /* 0x000f220000000800 */
[----:B------:R-:W-:Y:S01]  /*3f30*/  F2FP.F16.F32.PACK_AB R66, R173, R172 ;  /* 0x000000acad42723e */ /* 0x000fe200000000ff */
[----:B------:R-:W-:Y:S01]  /*3f40*/  @!P0 FMUL R139, R139, 0.5 ;  /* 0x3f0000008b8b8820 */ /* 0x000fe20000400000 */
[----:B------:R-:W-:Y:S01]  /*3f50*/  LDSM.16.MT88.2 R174, [R19+0x2000] ;  /* 0x0020000013ae783b */ /* 0x000fe20000004100 */
[----:B------:R-:W-:Y:S01]  /*3f60*/  FADD R173, R172, R173 ;  /* 0x000000adacad7221 */ /* 0x000fe20000000000 */
[----:B---3--:R-:W-:Y:S01]  /*3f70*/  @!P3 FMUL R176, R176, R176 ;  /* 0x000000b0b0b0b220 */ /* 0x008fe20000400000 */
[----:B------:R-:W-:-:S02]  /*3f80*/  FADD R186, R151, R186 ;  /* 0x000000ba97ba7221 */ /* 0x000fc40000000000 */
[C---:B------:R-:W-:Y:S01]  /*3f90*/  HMMA.16816.F32 R116, R64.reuse, R156, R116 ;  /* 0x0000009c4074723c */ /* 0x040fe20000001874 */
[----:B------:R-:W3:Y:S01]  /*3fa0*/  LDSM.16.MT88.2 R156, [R12+0x2000] ;  /* 0x002000000c9c783b */ /* 0x000ee20000004100 */
[----:B------:R-:W-:Y:S01]  /*3fb0*/  @!P6 FMUL R148, R148, 0.5 ;  /* 0x3f0000009494e820 */ /* 0x000fe20000400000 */
[----:B------:R5:W0:Y:S02]  /*3fc0*/  MUFU.EX2 R184, R153 ;  /* 0x0000009900b87308 */ /* 0x000a240000000800 */
[----:B------:R-:W-:Y:S03]  /*3fd0*/  LDSM.16.MT88.2 R150, [R5+0x3080] ;  /* 0x003080000596783b */ /* 0x000fe60000004100 */
[C---:B-1----:R-:W-:Y:S01]  /*3fe0*/  HMMA.16816.F32 R112, R64.reuse, R158, R112 ;  /* 0x0000009e4070723c */ /* 0x042fe20000001870 */
[----:B------:R-:W-:Y:S01]  /*3ff0*/  LDSM.16.MT88.2 R158, [R13+0x2000] ;  /* 0x002000000d9e783b */ /* 0x000fe20000004100 */
[----:B----4-:R-:W-:Y:S01]  /*4000*/  @!P2 FMUL R183, R183, R183 ;  /* 0x000000b7b7b7a220 */ /* 0x010fe20000400000 */
[----:B------:R1:W4:Y:S02]  /*4010*/  MUFU.EX2 R163, R148 ;  /* 0x0000009400a37308 */ /* 0x0003240000000800 */
[----:B-----5:R-:W-:Y:S03]  /*4020*/  LDSM.16.MT88.2 R152, [R12+0x3000] ;  /* 0x003000000c98783b */ /* 0x020fe60000004100 */
[C---:B------:R-:W-:Y:S01]  /*4030*/  HMMA.16816.F32 R108, R64.reuse, R154, R108 ;  /* 0x0000009a406c723c */ /* 0x040fe2000000186c */
[----:B------:R-:W5:Y:S02]  /*4040*/  LDSM.16.MT88.2 R154, [R5+0x2080] ;  /* 0x00208000059a783b */ /* 0x000f640000004100 */
[----:B------:R2:W2:Y:S01]  /*4050*/  MUFU.EX2 R177, R139 ;  /* 0x0000008b00b17308 */ /* 0x0004a20000000800 */
[----:B0-----:R-:W-:Y:S01]  /*4060*/  @!P1 FMUL R184, R184, R184 ;  /* 0x000000b8b8b89220 */ /* 0x001fe20000400000 */
[----:B-1----:R-:W-:Y:S03]  /*4070*/  LDSM.16.MT88.2 R148, [R13+0x3000] ;  /* 0x003000000d94783b */ /* 0x002fe60000004100 */
[----:B------:R-:W-:Y:S01]  /*4080*/  HMMA.16816.F32 R72, R64, R142, R72 ;  /* 0x0000008e4048723c */ /* 0x000fe20000001848 */
[----:B------:R-:W-:Y:S01]  /*4090*/  LDSM.16.MT88.2 R142, [R15+0x3000] ;  /* 0x003000000f8e783b */ /* 0x000fe20000004100 */
[----:B----4-:R-:W-:Y:S01]  /*40a0*/  @!P6 FMUL R163, R163, R163 ;  /* 0x000000a3a3a3e220 */ /* 0x010fe20000400000 */
[----:B------:R-:W-:-:S05]  /*40b0*/  FSETP.GEU.AND P6, PT, R138, -126, PT ;  /* 0xc2fc00008a00780b */ /* 0x000fca0003fce000 */
[C---:B------:R-:W-:Y:S01]  /*40c0*/  HMMA.16816.F32 R96, R64.reuse, R58, R96 ;  /* 0x0000003a4060723c */ /* 0x040fe20000001860 */
[----:B------:R-:W0:Y:S01]  /*40d0*/  LDSM.16.MT88.2 R58, [R15+0x2000] ;  /* 0x002000000f3a783b */ /* 0x000e220000004100 */
[----:B--2---:R-:W-:Y:S01]  /*40e0*/  FADD R139, R163, R182 ;  /* 0x000000b6a38b7221 */ /* 0x004fe20000000000 */
[----:B------:R-:W-:Y:S01]  /*40f0*/  @!P0 FMUL R177, R177, R177 ;  /* 0x000000b1b1b18220 */ /* 0x000fe20000400000 */
[----:B------:R-:W-:Y:S02]  /*4100*/  ISETP.LE.AND P0, PT, R132, UR4, PT ;  /* 0x0000000484007c0c */ /* 0x000fe4000bf03270 */
[----:B------:R-:W-:Y:S02]  /*4110*/  FADD R139, R186, R139 ;  /* 0x0000008bba8b7221 */ /* 0x000fe40000000000 */
[----:B------:R-:W-:Y:S01]  /*4120*/  HMMA.16816.F32 R100, R64, R56, R100 ;  /* 0x000000384064723c */ /* 0x000fe20000001864 */
[----:B------:R-:W1:Y:S01]  /*4130*/  LDSM.16.MT88.2 R56, [R14+0x2000] ;  /* 0x002000000e38783b */ /* 0x000e620000004100 */
[----:B------:R-:W-:-:S04]  /*4140*/  @!P6 FMUL R138, R138, 0.5 ;  /* 0x3f0000008a8ae820 */ /* 0x000fc80000400000 */
[----:B------:R2:W4:Y:S02]  /*4150*/  MUFU.EX2 R178, R138 ;  /* 0x0000008a00b27308 */ /* 0x0005240000000800 */
[----:B------:R-:W-:Y:S01]  /*4160*/  HMMA.16816.F32 R124, R64, R168, R124 ;  /* 0x000000a8407c723c */ /* 0x000fe2000000187c */
[----:B------:R-:W-:Y:S01]  /*4170*/  LDSM.16.MT88.2 R168, [R7+0x3000] ;  /* 0x0030000007a8783b */ /* 0x000fe20000004100 */
[----:B--2---:R-:W-:-:S06]  /*4180*/  FADD R138, R183, R184 ;  /* 0x000000b8b78a7221 */ /* 0x004fcc0000000000 */
[----:B------:R-:W-:Y:S01]  /*4190*/  HMMA.16816.F32 R104, R64, R166, R104 ;  /* 0x000000a64068723c */ /* 0x000fe20000001868 */
[----:B------:R-:W-:Y:S01]  /*41a0*/  LDSM.16.MT88.2 R166, [R8+0x3000] ;  /* 0x0030000008a6783b */ /* 0x000fe20000004100 */
[----:B------:R-:W-:-:S03]  /*41b0*/  FADD R179, R139, R138 ;  /* 0x0000008a8bb37221 */ /* 0x000fc60000000000 */
[----:B------:R-:W-:Y:S01]  /*41c0*/  LDSM.16.MT88.2 R138, [R18+0x3000] ;  /* 0x00300000128a783b */ /* 0x000fe20000004100 */
[----:B----4-:R-:W-:Y:S02]  /*41d0*/  @!P6 FMUL R178, R178, R178 ;  /* 0x000000b2b2b2e220 */ /* 0x010fe40000400000 */
[----:B---3--:R-:W-:Y:S01]  /*41e0*/  HMMA.16816.F32 R92, R64, R156, R92 ;  /* 0x0000009c405c723c */ /* 0x008fe2000000185c */
[----:B------:R-:W-:Y:S01]  /*41f0*/  LDSM.16.MT88.2 R156, [R10+0x3000] ;  /* 0x003000000a9c783b */ /* 0x000fe20000004100 */
[----:B------:R-:W-:-:S06]  /*4200*/  FADD R141, R177, R178 ;  /* 0x000000b2b18d7221 */ /* 0x000fcc0000000000 */
[C---:B-----5:R-:W-:Y:S01]  /*4210*/  HMMA.16816.F32 R88, R64.reuse, R154, R88 ;  /* 0x0000009a4058723c */ /* 0x060fe20000001858 */
[----:B------:R-:W-:Y:S07]  /*4220*/  LDSM.16.MT88.2 R154, [R11+0x3000] ;  /* 0x003000000b9a783b */ /* 0x000fee0000004100 */
[C---:B0-----:R-:W-:Y:S01]  /*4230*/  HMMA.16816.F32 R120, R64.reuse, R58, R120 ;  /* 0x0000003a4078723c */ /* 0x041fe20000001878 */
[----:B------:R-:W0:Y:S07]  /*4240*/  LDSM.16.MT88.2 R58, [R18+0x2000] ;  /* 0x00200000123a783b */ /* 0x000e2e0000004100 */
[C---:B-1----:R-:W-:Y:S01]  /*4250*/  HMMA.16816.F32 R80, R64.reuse, R56, R80 ;  /* 0x000000384050723c */ /* 0x042fe20000001850 */
[----:B------:R-:W-:Y:S01]  /*4260*/  FADD R56, R146, R173 ;  /* 0x000000ad92387221 */ /* 0x000fe20000000000 */
[----:B------:R-:W-:Y:S01]  /*4270*/  FADD R57, R165, R176 ;  /* 0x000000b0a5397221 */ /* 0x000fe20000000000 */
[----:B------:R-:W-:Y:S03]  /*4280*/  LDSM.16.MT88.2 R172, [R5+0x3000] ;  /* 0x0030000005ac783b */ /* 0x000fe60000004100 */
[----:B------:R-:W-:Y:S01]  /*4290*/  FADD R56, R56, R57 ;  /* 0x0000003938387221 */ /* 0x000fe20000000000 */
[----:B------:R-:W-:Y:S01]  /*42a0*/  F2FP.F16.F32.PACK_AB R57, R182, R163 ;  /* 0x000000a3b639723e */ /* 0x000fe200000000ff */
[----:B------:R-:W-:Y:S01]  /*42b0*/  HMMA.16816.F32 R84, R64, R158, R84 ;  /* 0x0000009e4054723c */ /* 0x000fe20000001854 */
[----:B------:R-:W1:Y:S01]  /*42c0*/  SHFL.BFLY PT, R182, R179, 0x1, 0x1f ;  /* 0x0c201f00b3b67f89 */ /* 0x000e6200000e0000 */
[----:B------:R-:W-:Y:S01]  /*42d0*/  FADD R163, R56, R141 ;  /* 0x0000008d38a37221 */ /* 0x000fe20000000000 */
[----:B------:R-:W-:-:S02]  /*42e0*/  F2FP.F16.F32.PACK_AB R56, R176, R165 ;  /* 0x000000a5b038723e */ /* 0x000fc400000000ff */
[----:B------:R-:W-:Y:S03]  /*42f0*/  LDSM.16.MT88.2 R158, [R9+0x3000] ;  /* 0x00300000099e783b */ /* 0x000fe60000004100 */
[C---:B------:R-:W-:Y:S01]  /*4300*/  HMMA.16816.F32 R76, R64.reuse, R144, R76 ;  /* 0x00000090404c723c */ /* 0x040fe2000000184c */
[----:B------:R-:W2:Y:S04]  /*4310*/  SHFL.BFLY PT, R180, R163, 0x1, 0x1f ;  /* 0x0c201f00a3b47f89 */ /* 0x000ea800000e0000 */
[----:B------:R-:W-:Y:S03]  /*4320*/  LDSM.16.MT88.2 R146, [R14+0x3000] ;  /* 0x003000000e92783b */ /* 0x000fe60000004100 */
[C---:B------:R-:W-:Y:S01]  /*4330*/  HMMA.16816.F32 R60, R64.reuse, R174, R60 ;  /* 0x000000ae403c723c */ /* 0x040fe2000000183c */
[----:B------:R-:W-:Y:S04]  /*4340*/  LDSM.16.MT88.2 R144, [R16+0x3000] ;  /* 0x003000001090783b */ /* 0x000fe80000004100 */
[----:B------:R-:W-:Y:S03]  /*4350*/  LDSM.16.MT88.2 R140, [R17+0x3000] ;  /* 0x00300000118c783b */ /* 0x000fe60000004100 */
[----:B0-----:R-:W-:Y:S01]  /*4360*/  HMMA.16816.F32 R68, R64, R58, R68 ;  /* 0x0000003a4044723c */ /* 0x001fe20000001844 */
[----:B------:R-:W-:Y:S01]  /*4370*/  LDSM.16.MT88.2 R64, [R19+0x3000] ;  /* 0x003000001340783b */ /* 0x000fe20000004100 */
[----:B------:R-:W-:Y:S01]  /*4380*/  F2FP.F16.F32.PACK_AB R59, R184, R183 ;  /* 0x000000b7b83b723e */ /* 0x000fe200000000ff */
[----:B-1----:R-:W-:Y:S01]  /*4390*/  FADD R182, R179, R182 ;  /* 0x000000b6b3b67221 */ /* 0x002fe20000000000 */
[----:B------:R-:W-:Y:S01]  /*43a0*/  F2FP.F16.F32.PACK_AB R58, R178, R177 ;  /* 0x000000b1b23a723e */ /* 0x000fe200000000ff */
[----:B--2---:R-:W-:-:S06]  /*43b0*/  FADD R180, R163, R180 ;  /* 0x000000b4a3b47221 */ /* 0x004fcc0000000000 */
[C---:B------:R-:W-:Y:S01]  /*43c0*/  HMMA.16816.F32 R120, R56.reuse, R142, R120 ;  /* 0x0000008e3878723c */ /* 0x040fe20000001878 */
[----:B------:R-:W0:Y:S04]  /*43d0*/  SHFL.BFLY PT, R143, R182, 0x2, 0x1f ;  /* 0x0c401f00b68f7f89 */ /* 0x000e2800000e0000 */
[----:B------:R-:W1:Y:S03]  /*43e0*/  SHFL.BFLY PT, R67, R180, 0x2, 0x1f ;  /* 0x0c401f00b4437f89 */ /* 0x000e6600000e0000 */
[C---:B------:R-:W-:Y:S08]  /*43f0*/  HMMA.16816.F32 R124, R56.reuse, R172, R124 ;  /* 0x000000ac387c723c */ /* 0x040ff0000000187c */
[C---:B------:R-:W-:Y:S08]  /*4400*/  HMMA.16816.F32 R116, R56.reuse, R170, R116 ;  /* 0x000000aa3874723c */ /* 0x040ff00000001874 */
[----:B------:R-:W-:Y:S01]  /*4410*/  HMMA.16816.F32 R112, R56, R168, R112 ;  /* 0x000000a83870723c */ /* 0x000fe20000001870 */
[----:B0-----:R-:W-:-:S04]  /*4420*/  FADD R143, R182, R143 ;  /* 0x0000008fb68f7221 */ /* 0x001fc80000000000 */
        /* <DEDUP_REMOVED lines=17> */
.L_x_176:
[C---:B------:R-:W-:Y:S01]  /*4540*/  IADD3 R4, PT, PT, R130.reuse, 0x1800000, RZ ;  /* 0x0180000082047810 */ /* 0x040fe20007ffe0ff */
[----:B------:R-:W-:Y:S01]  /*4550*/  BSSY.RECONVERGENT B0, `(.L_x_196) ;  /* 0x000000d000007945 */ /* 0x000fe20003800200 */
[----:B------:R-:W-:Y:S02]  /*4560*/  FSETP.GT.AND P3, PT, R130, RZ, PT ;  /* 0x000000ff8200720b */ /* 0x000fe40003f64000 */
[----:B------:R-:W-:-:S04]  /*4570*/  LOP3.LUT R4, R4, 0x7f800000, RZ, 0xc0, !PT ;  /* 0x7f80000004047812 */ /* 0x000fc800078ec0ff */
[----:B------:R-:W-:-:S13]  /*4580*/  ISETP.GT.U32.AND P0, PT, R4, 0x1ffffff, PT ;  /* 0x01ffffff0400780c */ /* 0x000fda0003f04070 */
[----:B------:R-:W-:Y:S05]  /*4590*/  @P0 BRA `(.L_x_197) ;  /* 0x0000000000100947 */ /* 0x000fea0003800000 */
[----:B------:R-:W-:-:S07]  /*45a0*/  MOV R9, 0x45c0 ;  /* 0x000045c000097802 */ /* 0x000fce0000000f00 */
[----:B-----5:R-:W-:Y:S05]  /*45b0*/  CALL.REL.NOINC `($__internal_4_$__cuda_sm20_rcp_rn_f32_slowpath) ;  /* 0x00000010001c7944 */ /* 0x020fea0003c00000 */
[----:B------:R-:W-:Y:S01]  /*45c0*/  IMAD.MOV.U32 R4, RZ, RZ, R6 ;  /* 0x000000ffff047224 */ /* 0x000fe200078e0006 */
[----:B------:R-:W-:Y:S06]  /*45d0*/  BRA `(.L_x_198) ;  /* 0x0000000000107947 */ /* 0x000fec0003800000 */
.L_x_197:
[----:B------:R-:W0:Y:S02]  /*45e0*/  MUFU.RCP R5, R130 ;  /* 0x0000008200057308 */ /* 0x000e240000001000 */
[----:B0-----:R-:W-:-:S04]  /*45f0*/  FFMA R4, R5, R130, -1 ;  /* 0xbf80000005047423 */ /* 0x001fc80000000082 */
[----:B------:R-:W-:-:S04]  /*4600*/  FADD.FTZ R4, -R4, -RZ ;  /* 0x800000ff04047221 */ /* 0x000fc80000010100 */
[----:B------:R-:W-:-:S07]  /*4610*/  FFMA R4, R5, R4, R5 ;  /* 0x0000000405047223 */ /* 0x000fce0000000005 */
.L_x_198:
[----:B------:R-:W-:Y:S05]  /*4620*/  BSYNC.RECONVERGENT B0 ;  /* 0x0000000000007941 */ /* 0x000fea0003800200 */
.L_x_196:
        /* <DEDUP_REMOVED lines=9> */
[----:B-----5:R-:W-:Y:S05]  /*46c0*/  CALL.REL.NOINC `($__internal_4_$__cuda_sm20_rcp_rn_f32_slowpath) ;  /* 0x0000000c00d87944 */ /* 0x020fea0003c00000 */
[----:B------:R-:W-:Y:S01]  /*46d0*/  MOV R4, R6 ;  /* 0x0000000600047202 */ /* 0x000fe20000000f00 */
[----:B------:R-:W-:Y:S06]  /*46e0*/  BRA `(.L_x_201) ;  /* 0x0000000000107947 */ /* 0x000fec0003800000 */
.L_x_200:
[----:B------:R-:W0:Y:S02]  /*46f0*/  MUFU.RCP R4, R129 ;  /* 0x0000008100047308 */ /* 0x000e240000001000 */
[----:B0-----:R-:W-:-:S04]  /*4700*/  FFMA R5, R4, R129, -1 ;  /* 0xbf80000004057423 */ /* 0x001fc80000000081 */
[----:B------:R-:W-:-:S04]  /*4710*/  FADD.FTZ R5, -R5, -RZ ;  /* 0x800000ff05057221 */ /* 0x000fc80000010100 */
[----:B------:R-:W-:-:S07]  /*4720*/  FFMA R4, R4, R5, R4 ;  /* 0x0000000504047223 */ /* 0x000fce0000000004 */
.L_x_201:
[----:B------:R-:W-:Y:S05]  /*4730*/  BSYNC.RECONVERGENT B0 ;  /* 0x0000000000007941 */ /* 0x000fea0003800200 */
.L_x_199:
[----:B------:R-:W-:Y:S01]  /*4740*/  FSEL R4, R4, RZ, P4 ;  /* 0x000000ff04047208 */ /* 0x000fe20002000000 */
[----:B------:R-:W-:Y:S02]  /*4750*/  IMAD.IADD R164, R164, 0x1, R161 ;  /* 0x00000001a4a47824 */ /* 0x000fe400078e02a1 */
        /* <DEDUP_REMOVED lines=136> */
[----:B------:R-:W-:Y:S01]  /*4fe0*/  IADD3 R0, PT, PT, R162, 0x60, RZ ;  /* 0x00000060a2007810 */ /* 0x000fe20007ffe0ff */
        /* <DEDUP_REMOVED lines=34> */
.L_x_203:
[----:B------:R-:W-:Y:S05]  /*5210*/  BSYNC.RECONVERGENT B0 ;  /* 0x0000000000007941 */ /* 0x000fea0003800200 */
.L_x_202:
        /* <DEDUP_REMOVED lines=10> */
.L_x_205:
[----:B------:R-:W-:Y:S05]  /*52c0*/  BSYNC.RECONVERGENT B0 ;  /* 0x0000000000007941 */ /* 0x000fea0003800200 */
.L_x_204:
        /* <DEDUP_REMOVED lines=10> */
.L_x_207:
[----:B------:R-:W-:Y:S05]  /*5370*/  BSYNC.RECONVERGENT B0 ;  /* 0x0000000000007941 */ /* 0x000fea0003800200 */
.L_x_206:
        /* <DEDUP_REMOVED lines=10> */
.L_x_209:
[----:B------:R-:W-:Y:S05]  /*5420*/  BSYNC.RECONVERGENT B0 ;  /* 0x0000000000007941 */ /* 0x000fea0003800200 */
.L_x_208:
        /* <DEDUP_REMOVED lines=10> */
.L_x_211:
[----:B------:R-:W-:Y:S05]  /*54d0*/  BSYNC.RECONVERGENT B0 ;  /* 0x0000000000007941 */ /* 0x000fea0003800200 */
.L_x_210:
        /* <DEDUP_REMOVED lines=10> */
.L_x_213:
[----:B------:R-:W-:Y:S05]  /*5580*/  BSYNC.RECONVERGENT B0 ;  /* 0x0000000000007941 */ /* 0x000fea0003800200 */
.L_x_212:
        /* <DEDUP_REMOVED lines=10> */
        .weak           $__internal_4_$__cuda_sm20_rcp_rn_f32_slowpath
        .type           $__internal_4_$__cuda_sm20_rcp_rn_f32_slowpath,@function
        .size           $__internal_4_$__cuda_sm20_rcp_rn_f32_slowpath,(.L_x_283 - $__internal_4_$__cuda_sm20_rcp_rn_f32_slowpath)
$__internal_4_$__cuda_sm20_rcp_rn_f32_slowpath:
        /* <DEDUP_REMOVED lines=15> */
.L_x_215:
[----:B------:R-:W-:-:S05]  /*5720*/  VIADD R13, R11, 0xffffff03 ;  /* 0xffffff030b0d7836 */ /* 0x000fca0000000000 */
[----:B------:R-:W-:-:S13]  /*5730*/  ISETP.GT.U32.AND P0, PT, R13, 0x1, PT ;  /* 0x000000010d00780c */ /* 0x000fda0003f04070 */
[----:B------:R-:W-:Y:S05]  /*5740*/  @P0 BRA `(.L_x_217) ;  /* 0x0000000000780947 */ /* 0x000fea0003800000 */
[----:B------:R-:W-:Y:S02]  /*5750*/  LOP3.LUT R4, R130, 0x7fffff, RZ, 0xc0, !PT ;  /* 0x007fffff82047812 */ /* 0x000fe400078ec0ff */
[----:B------:R-:W-:Y:S02]  /*5760*/  MOV R8, 0x3 ;  /* 0x0000000300087802 */ /* 0x000fe40000000f00 */
        /* <DEDUP_REMOVED lines=11> */
[----:B------:R-:W-:-:S03]  /*5820*/  LOP3.LUT R8, R8, R5, RZ, 0xc0, !PT ;  /* 0x0000000508087212 */ /* 0x000fc600078ec0ff */
[----:B------:R-:W-:Y:S01]  /*5830*/  IMAD.MOV R6, RZ, RZ, -R6 ;  /* 0x000000ffff067224 */ /* 0x000fe200078e0a06 */
[----:B------:R-:W-:-:S04]  /*5840*/  SHF.R.U32.HI R8, RZ, R13, R8 ;  /* 0x0000000dff087219 */ /* 0x000fc80000011608 */
        /* <DEDUP_REMOVED lines=10> */
[----:B------:R-:W-:-:S05]  /*58f0*/  @!P0 IADD3 R5, PT, PT, R5, 0x1, RZ ;  /* 0x0000000105058810 */ /* 0x000fca0007ffe0ff */
[----:B------:R-:W-:-:S05]  /*5900*/  @!P1 IMAD.SHL.U32 R5, R5, 0x2, RZ ;  /* 0x0000000205059824 */ /* 0x000fca00078e00ff */
[----:B------:R-:W-:Y:S01]  /*5910*/  LOP3.LUT R5, R5, 0x80000000, R130, 0xf8, !PT ;  /* 0x8000000005057812 */ /* 0x000fe200078ef882 */
[----:B------:R-:W-:Y:S06]  /*5920*/  BRA `(.L_x_216) ;  /* 0x0000000000047947 */ /* 0x000fec0003800000 */
.L_x_217:
[----:B------:R0:W1:Y:S02]  /*5930*/  MUFU.RCP R5, R130 ;  /* 0x0000008200057308 */ /* 0x0000640000001000 */
.L_x_216:
[----:B------:R-:W-:Y:S05]  /*5940*/  BSYNC.RECONVERGENT B1 ;  /* 0x0000000000017941 */ /* 0x000fea0003800200 */
.L_x_214:
[----:B-1----:R-:W-:Y:S01]  /*5950*/  MOV R6, R5 ;  /* 0x0000000500067202 */ /* 0x002fe20000000f00 */
[----:B------:R-:W-:Y:S01]  /*5960*/  IMAD.MOV.U32 R4, RZ, RZ, R9 ;  /* 0x000000ffff047224 */ /* 0x000fe200078e0009 */
[----:B------:R-:W-:-:S04]  /*5970*/  MOV R5, 0x0 ;  /* 0x0000000000057802 */ /* 0x000fc80000000f00 */
[----:B0-----:R-:W-:Y:S05]  /*5980*/  RET.REL.NODEC R4 `(_Z18flash_attention_v9ILi128ELi64ELi8ELi128ELb1ELi1ELb0ELb1ELb0ELb0ELb0ELb0EEvPK6__halfS2_S2_PS0_PfS4_ifi) ;  /* 0xffffffa4049c7950 */ /* 0x001fea0003c3ffff */
.L_x_218:
        /* <DEDUP_REMOVED lines=15> */
.L_x_283:


//--------------------- .text._Z18flash_attention_v9ILi128ELi128ELi8ELi128ELb0ELi1ELb0ELb1ELb0ELb0ELb0ELb0EEvPK6__halfS2_S2_PS0_PfS4_ifi --------------------------
	.section	.text._Z18flash_attention_v9ILi128ELi128ELi8ELi128ELb0ELi1ELb0ELb1ELb0ELb0ELb0ELb0EEvPK6__halfS2_S2_PS0_PfS4_ifi,"ax",@progbits
	.align	128
        .global         _Z18flash_attention_v9ILi128ELi128ELi8ELi128ELb0ELi1ELb0ELb1ELb0ELb0ELb0ELb0EEvPK6__halfS2_S2_PS0_PfS4_ifi
        .type           _Z18flash_attention_v9ILi128ELi128ELi8ELi128ELb0ELi1ELb0ELb1ELb0ELb0ELb0ELb0EEvPK6__halfS2_S2_PS0_PfS4_ifi,@function
        .size           _Z18flash_attention_v9ILi128ELi128ELi8ELi128ELb0ELi1ELb0ELb1ELb0ELb0ELb0ELb0EEvPK6__halfS2_S2_PS0_PfS4_ifi,(.L_x_284 - _Z18flash_attention_v9ILi128ELi128ELi8ELi128ELb0ELi1ELb0ELb1ELb0ELb0ELb0ELb0EEvPK6__halfS2_S2_PS0_PfS4_ifi)
        .other          _Z18flash_attention_v9ILi128ELi128ELi8ELi128ELb0ELi1ELb0ELb1ELb0ELb0ELb0ELb0EEvPK6__halfS2_S2_PS0_PfS4_ifi,@"STO_CUDA_ENTRY STV_DEFAULT"
_Z18flash_attention_v9ILi128ELi128ELi8ELi128ELb0ELi1ELb0ELb1ELb0ELb0ELb0ELb0EEvPK6__halfS2_S2_PS0_PfS4_ifi:
.text._Z18flash_attention_v9ILi128ELi128ELi8ELi128ELb0ELi1ELb0ELb1ELb0ELb0ELb0ELb0EEvPK6__halfS2_S2_PS0_PfS4_ifi:
[----:B------:R-:W0:Y:S01]  /*0000*/  LDC R1, c[0x0][0x37c] ;  /* 0x0000df00ff017b82 */ /* 0x000e220000000800 */
[----:B------:R-:W1:Y:S07]  /*0010*/  S2R R67, SR_CTAID.X ;  /* 0x0000000000437919 */ /* 0x000e6e0000002500 */
[----:B------:R-:W2:Y:S01]  /*0020*/  LDC R7, c[0x0][0x3b0] ;  /* 0x0000ec00ff077b82 */ /* 0x000ea20000000800 */
[----:B0-----:R-:W-:Y:S02]  /*0030*/  IADD3 R1, PT, PT, R1, -0x100, RZ ;  /* 0xffffff0001017810 */ /* 0x001fe40007ffe0ff */
[----:B-1----:R-:W-:-:S04]  /*0040*/  SHF.L.U32 R166, R67, 0x7, RZ ;  /* 0x0000000743a67819 */ /* 0x002fc800000006ff */
[----:B--2---:R-:W-:-:S13]  /*0050*/  ISETP.GE.AND P0, PT, R166, R7, PT ;  /* 0x00000007a600720c */ /* 0x004fda0003f06270 */
        /* <DEDUP_REMOVED lines=26> */
[----:B------:R-:W-:Y:S02]  /*0200*/  IADD3 R3, PT, PT, R166, R165, RZ ;  /* 0x000000a5a6037210 */ /* 0x000fe40007ffe0ff */
[----:B------:R-:W-:Y:S02]  /*0210*/  SHF.L.U32 R164, R164, 0x7, RZ ;  /* 0x00000007a4a47819 */ /* 0x000fe400000006ff */
[----:B------:R-:W-:Y:S01]  /*0220*/  IADD3 R0, PT, PT, R168, R3, RZ ;  /* 0x00000003a8007210 */ /* 0x000fe20007ffe0ff */
[----:B------:R-:W-:Y:S01]  /*0230*/  IMAD.SHL.U32 R2, R3, 0x80, RZ ;  /* 0x0000008003027824 */ /* 0x000fe200078e00ff */
[----:B------:R-:W-:-:S02]  /*0240*/  SHF.R.S32.HI R69, RZ, 0x1f, R164 ;  /* 0x0000001fff457819 */ /* 0x000fc400000114a4 */
[----:B------:R-:W-:Y:S02]  /*0250*/  SHF.L.U32 R163, R68, 0x1, RZ ;  /* 0x0000000144a37819 */ /* 0x000fe400000006ff */
[----:B------:R-:W-:Y:S02]  /*0260*/  IADD3 R5, P0, PT, R164, R2, RZ ;  /* 0x00000002a4057210 */ /* 0x000fe40007f1e0ff */
[----:B------:R-:W-:Y:S02]  /*0270*/  IADD3 R4, PT, PT, R0, 0x8, RZ ;  /* 0x0000000800047810 */ /* 0x000fe40007ffe0ff */
[----:B------:R-:W-:Y:S02]  /*0280*/  LEA.HI.X.SX32 R6, R2, R69, 0x1, P0 ;  /* 0x0000004502067211 */ /* 0x000fe400000f0eff */
[----:B-1----:R-:W-:Y:S02]  /*0290*/  LEA R2, P0, R5, UR4, 0x1 ;  /* 0x0000000405027c11 */ /* 0x002fe4000f8008ff */
[----:B------:R-:W-:-:S02]  /*02a0*/  LOP3.LUT R163, R163, 0x6, RZ, 0xc0, !PT ;  /* 0x00000006a3a37812 */ /* 0x000fc400078ec0ff */
[----:B------:R-:W-:Y:S02]  /*02b0*/  ISETP.GE.AND P1, PT, R4, R7, PT ;  /* 0x000000070400720c */ /* 0x000fe40003f26270 */
[----:B------:R-:W-:Y:S02]  /*02c0*/  LEA.HI.X R3, R5, UR5, R6, 0x1, P0 ;  /* 0x0000000505037c11 */ /* 0x000fe400080f0c06 */
[----:B------:R-:W-:Y:S01]  /*02d0*/  LEA R5, R168, R163, 0x7 ;  /* 0x000000a3a8057211 */ /* 0x000fe200078e38ff */
[----:B------:R-:W0:Y:S01]  /*02e0*/  S2UR UR6, SR_CgaCtaId ;  /* 0x00000000000679c3 */ /* 0x000e220000008800 */
[----:B------:R-:W-:-:S03]  /*02f0*/  ISETP.GE.AND P0, PT, R0, R7, PT ;  /* 0x000000070000720c */ /* 0x000fc60003f06270 */
[----:B------:R-:W-:-:S05]  /*0300*/  IMAD.WIDE.U32 R2, R5, 0x2, R2 ;  /* 0x0000000205027825 */ /* 0x000fca00078e0002 */
        /* <DEDUP_REMOVED lines=18> */
[----:B------:R1:W-:Y:S04]  /*0430*/  STL.128 [R1], RZ ;  /* 0x000000ff01007387 */ /* 0x0003e80000100c00 */
[----:B------:R1:W-:Y:S04]  /*0440*/  STL.128 [R1+0x10], RZ ;  /* 0x000010ff01007387 */ /* 0x0003e80000100c00 */
        /* <DEDUP_REMOVED lines=13> */
[----:B------:R1:W-:Y:S01]  /*0520*/  STL.128 [R1+0xf0], RZ ;  /* 0x0000f0ff01007387 */ /* 0x0003e20000100c00 */
        /* <DEDUP_REMOVED lines=58> */
[----:B------:R-:W-:Y:S01]  /*08d0*/  IMAD R155, R168, 0x88, R163 ;  /* 0x00000088a89b7824 */ /* 0x000fe200078e02a3 */
[----:B------:R-:W-:Y:S01]  /*08e0*/  VIMNMX.U32 R159, PT, PT, R159, 0xf, PT ;  /* 0x0000000f9f9f7848 */ /* 0x000fe20003fe0000 */
[----:B------:R-:W-:Y:S01]  /*08f0*/  UMOV UR4, UR4 ;  /* 0x0000000400047c82 */ /* 0x000fe20008000000 */
[----:B------:R-:W-:Y:S02]  /*0900*/  LOP3.LUT R156, R162, 0x38, R65, 0x78, !PT ;  /* 0x00000038a29c7812 */ /* 0x000fe400078e7841 */
[----:B------:R-:W-:Y:S02]  /*0910*/  CS2R R160, SRZ ;  /* 0x0000000000a07805 */ /* 0x000fe4000001ff00 */
[----:B------:R-:W-:Y:S02]  /*0920*/  SHF.R.U32.HI R158, RZ, 0x4, R68 ;  /* 0x00000004ff9e7819 */ /* 0x000fe40000011644 */
[----:B------:R-:W-:Y:S02]  /*0930*/  MOV R5, 0xff7fffff ;  /* 0xff7fffff00057802 */ /* 0x000fe40000000f00 */
[----:B------:R-:W-:-:S02]  /*0940*/  MOV R7, 0xff7fffff ;  /* 0xff7fffff00077802 */ /* 0x000fc40000000f00 */
[----:B------:R-:W-:Y:S02]  /*0950*/  LEA R155, R155, UR6, 0x1 ;  /* 0x000000069b9b7c11 */ /* 0x000fe4000f8e08ff */
[----:B------:R-:W-:Y:S01]  /*0960*/  LEA R157, R159, UR4, 0x8 ;  /* 0x000000049f9d7c11 */ /* 0x000fe2000f8e40ff */
[----:B------:R-:W-:-:S06]  /*0970*/  UMOV UR4, URZ ;  /* 0x000000ff00047c82 */ /* 0x000fcc0008000000 */
.L_x_255:
[----:B------:R-:W0:Y:S01]  /*0980*/  LDC R70, c[0x0][0x3b0] ;  /* 0x0000ec00ff467b82 */ /* 0x000e220000000800 */
[----:B------:R-:W-:Y:S01]  /*0990*/  BSSY.RECONVERGENT B0, `(.L_x_220) ;  /* 0x0000061000007945 */ /* 0x000fe20003800200 */
[----:B------:R-:W-:-:S07]  /*09a0*/  MOV R23, R158 ;  /* 0x0000009e00177202 */ /* 0x000fce0000000f00 */
.L_x_221:
[----:B------:R-:W-:-:S04]  /*09b0*/  IADD3 R13, PT, PT, R23, UR4, RZ ;  /* 0x00000004170d7c10 */ /* 0x000fc8000fffe0ff */
[CC--:B0-----:R-:W-:Y:S01]  /*09c0*/  ISETP.GE.AND P3, PT, R13.reuse, R70.reuse, PT ;  /* 0x000000460d00720c */ /* 0x0c1fe20003f66270 */
[C---:B------:R-:W-:Y:S01]  /*09d0*/  VIADD R15, R13.reuse, 0x10 ;  /* 0x000000100d0f7836 */ /* 0x040fe20000000000 */
[C---:B------:R-:W-:Y:S02]  /*09e0*/  IADD3 R17, PT, PT, R13.reuse, 0x20, RZ ;  /* 0x000000200d117810 */ /* 0x040fe40007ffe0ff */
[----:B------:R-:W-:Y:S02]  /*09f0*/  IADD3 R19, PT, PT, R13, 0x30, RZ ;  /* 0x000000300d137810 */ /* 0x000fe40007ffe0ff */
[-C--:B------:R-:W-:Y:S02]  /*0a00*/  ISETP.GE.AND P2, PT, R15, R70.reuse, PT ;  /* 0x000000460f00720c */ /* 0x080fe40003f46270 */
[-C--:B------:R-:W-:Y:S02]  /*0a10*/  ISETP.GE.AND P1, PT, R17, R70.reuse, PT ;  /* 0x000000461100720c */ /* 0x080fe40003f26270 */
[----:B------:R-:W-:-:S03]  /*0a20*/  ISETP.GE.AND P0, PT, R19, R70, PT ;  /* 0x000000461300720c */ /* 0x000fc60003f06270 */
[----:B-1----:R-:W0:Y:S01]  /*0a30*/  @!P3 LDC.64 R8, c[0x0][0x388] ;  /* 0x0000e200ff08bb82 */ /* 0x002e220000000a00 */
[C---:B------:R-:W-:Y:S01]  /*0a40*/  @!P3 LEA R3, R13.reuse, R162, 0x7 ;  /* 0x000000a20d03b211 */ /* 0x040fe200078e38ff */
[----:B------:R-:W-:-:S03]  /*0a50*/  @!P3 IMAD R13, R13, 0x80, R162 ;  /* 0x000000800d0db824 */ /* 0x000fc600078e02a2 */
[----:B------:R-:W-:-:S03]  /*0a60*/  @!P3 IADD3 R3, P4, PT, R164, R3, RZ ;  /* 0x00000003a403b210 */ /* 0x000fc60007f9e0ff */
[----:B------:R-:W1:Y:S01]  /*0a70*/  @!P3 LDC.64 R10, c[0x0][0x390] ;  /* 0x0000e400ff0abb82 */ /* 0x000e620000000a00 */
[----:B------:R-:W-:-:S07]  /*0a80*/  @!P3 IADD3.X R0, PT, PT, RZ, R69, RZ, P4, !PT ;  /* 0x00000045ff00b210 */ /* 0x000fce00027fe4ff */
[----:B------:R-:W2:Y:S08]  /*0a90*/  @!P2 LDC.64 R20, c[0x0][0x388] ;  /* 0x0000e200ff14ab82 */ /* 0x000eb00000000a00 */
[----:B------:R-:W3:Y:S01]  /*0aa0*/  @!P2 LDC.64 R24, c[0x0][0x390] ;  /* 0x0000e400ff18ab82 */ /* 0x000ee20000000a00 */
[----:B0-----:R-:W-:-:S04]  /*0ab0*/  @!P3 LEA R2, P4, R3, R8, 0x1 ;  /* 0x000000080302b211 */ /* 0x001fc800078808ff */
[----:B------:R-:W-:Y:S02]  /*0ac0*/  @!P3 LEA.HI.X R3, R3, R9, R0, 0x1, P4 ;  /* 0x000000090303b211 */ /* 0x000fe400020f0c00 */
[C---:B------:R-:W-:Y:S01]  /*0ad0*/  @!P3 IADD3 R13, P4, PT, R164.reuse, R13, RZ ;  /* 0x0000000da40db210 */ /* 0x040fe20007f9e0ff */
[----:B------:R-:W0:Y:S01]  /*0ae0*/  @!P1 LDC.64 R26, c[0x0][0x388] ;  /* 0x0000e200ff1a9b82 */ /* 0x000e220000000a00 */
[CC--:B------:R-:W-:Y:S02]  /*0af0*/  @!P2 LEA R9, R15.reuse, R162.reuse, 0x7 ;  /* 0x000000a20f09a211 */ /* 0x0c0fe400078e38ff */
[----:B------:R-:W-:Y:S02]  /*0b00*/  @!P2 LEA R15, R15, R162, 0x7 ;  /* 0x000000a20f0fa211 */ /* 0x000fe400078e38ff */
[----:B------:R-:W-:Y:S02]  /*0b10*/  @!P3 IADD3.X R4, PT, PT, RZ, R69, RZ, P4, !PT ;  /* 0x00000045ff04b210 */ /* 0x000fe400027fe4ff */
[----:B-1----:R-:W-:Y:S01]  /*0b20*/  @!P3 LEA R8, P4, R13, R10, 0x1 ;  /* 0x0000000a0d08b211 */ /* 0x002fe200078808ff */
[----:B------:R-:W1:Y:S01]  /*0b30*/  @!P0 LDC.64 R30, c[0x0][0x388] ;  /* 0x0000e200ff1e8b82 */ /* 0x000e620000000a00 */
[----:B------:R-:W-:-:S02]  /*0b40*/  @!P2 IADD3 R0, P5, PT, R164, R9, RZ ;  /* 0x00000009a400a210 */ /* 0x000fc40007fbe0ff */
[----:B------:R-:W-:Y:S02]  /*0b50*/  @!P2 IADD3 R6, P6, PT, R164, R15, RZ ;  /* 0x0000000fa406a210 */ /* 0x000fe40007fde0ff */
[----:B------:R-:W-:Y:S02]  /*0b60*/  @!P3 LEA.HI.X R9, R13, R11, R4, 0x1, P4 ;  /* 0x0000000b0d09b211 */ /* 0x000fe400020f0c04 */
[----:B------:R-:W-:Y:S01]  /*0b70*/  @!P2 IADD3.X R4, PT, PT, RZ, R69, RZ, P5, !PT ;  /* 0x00000045ff04a210 */ /* 0x000fe20002ffe4ff */
[----:B------:R-:W4:Y:S01]  /*0b80*/  @!P1 LDC.64 R28, c[0x0][0x390] ;  /* 0x0000e400ff1c9b82 */ /* 0x000f220000000a00 */
[----:B--2---:R-:W-:Y:S01]  /*0b90*/  @!P2 LEA R10, P4, R0, R20, 0x1 ;  /* 0x00000014000aa211 */ /* 0x004fe200078808ff */
[----:B------:R-:W-:Y:S01]  /*0ba0*/  @!P2 IMAD.X R13, RZ, RZ, R69, P6 ;  /* 0x000000ffff0da224 */ /* 0x000fe200030e0645 */
[----:B------:R-:W-:Y:S02]  /*0bb0*/  @!P1 LEA R15, R17, R162, 0x7 ;  /* 0x000000a2110f9211 */ /* 0x000fe400078e38ff */
[----:B---3--:R-:W-:-:S02]  /*0bc0*/  @!P2 LEA R12, P5, R6, R24, 0x1 ;  /* 0x00000018060ca211 */ /* 0x008fc400078a08ff */
[----:B------:R-:W-:Y:S01]  /*0bd0*/  @!P2 LEA.HI.X R11, R0, R21, R4, 0x1, P4 ;  /* 0x00000015000ba211 */ /* 0x000fe200020f0c04 */
[----:B------:R-:W2:Y:S01]  /*0be0*/  @!P0 LDC.64 R32, c[0x0][0x390] ;  /* 0x0000e400ff208b82 */ /* 0x000ea20000000a00 */
[----:B------:R-:W-:Y:S02]  /*0bf0*/  @!P1 IADD3 R4, P4, PT, R164, R15, RZ ;  /* 0x0000000fa4049210 */ /* 0x000fe40007f9e0ff */
[----:B------:R-:W-:Y:S02]  /*0c00*/  @!P0 LEA R15, R19, R162, 0x7 ;  /* 0x000000a2130f8211 */ /* 0x000fe400078e38ff */
[----:B------:R-:W-:Y:S02]  /*0c10*/  @!P2 LEA.HI.X R13, R6, R25, R13, 0x1, P5 ;  /* 0x00000019060da211 */ /* 0x000fe400028f0c0d */
[----:B------:R-:W-:Y:S02]  /*0c20*/  CS2R R24, SRZ ;  /* 0x0000000000187805 */ /* 0x000fe4000001ff00 */
[----:B------:R-:W-:-:S02]  /*0c30*/  @!P1 IADD3.X R6, PT, PT, RZ, R69, RZ, P4, !PT ;  /* 0x00000045ff069210 */ /* 0x000fc400027fe4ff */
[----:B0-----:R-:W-:Y:S02]  /*0c40*/  @!P1 LEA R14, P5, R4, R26, 0x1 ;  /* 0x0000001a040e9211 */ /* 0x001fe400078a08ff */
[----:B------:R-:W-:Y:S02]  /*0c50*/  @!P0 IADD3 R0, P4, PT, R164, R15, RZ ;  /* 0x0000000fa4008210 */ /* 0x000fe40007f9e0ff */
[----:B------:R-:W-:Y:S02]  /*0c60*/  @!P1 LEA.HI.X R15, R4, R27, R6, 0x1, P5 ;  /* 0x0000001b040f9211 */ /* 0x000fe400028f0c06 */
[----:B------:R-:W-:Y:S02]  /*0c70*/  CS2R R26, SRZ ;  /* 0x00000000001a7805 */ /* 0x000fe4000001ff00 */
[----:B------:R-:W-:Y:S02]  /*0c80*/  @!P0 IADD3.X R4, PT, PT, RZ, R69, RZ, P4, !PT ;  /* 0x00000045ff048210 */ /* 0x000fe400027fe4ff */
[----:B------:R-:W-:-:S02]  /*0c90*/  @!P1 LEA R17, R17, R162, 0x7 ;  /* 0x000000a211119211 */ /* 0x000fc400078e38ff */
[----:B-1----:R-:W-:Y:S02]  /*0ca0*/  @!P0 LEA R18, P4, R0, R30, 0x1 ;  /* 0x0000001e00128211 */ /* 0x002fe400078808ff */
[----:B------:R-:W-:Y:S02]  /*0cb0*/  CS2R R34, SRZ ;  /* 0x0000000000227805 */ /* 0x000fe4000001ff00 */
[----:B------:R-:W-:Y:S02]  /*0cc0*/  @!P0 LEA R21, R19, R162, 0x7 ;  /* 0x000000a213158211 */ /* 0x000fe400078e38ff */
[----:B------:R-:W-:Y:S02]  /*0cd0*/  CS2R R38, SRZ ;  /* 0x0000000000267805 */ /* 0x000fe4000001ff00 */
[----:B------:R-:W-:Y:S02]  /*0ce0*/  @!P1 IADD3 R17, P6, PT, R164, R17, RZ ;  /* 0x00000011a4119210 */ /* 0x000fe40007fde0ff */
[----:B------:R-:W-:-:S02]  /*0cf0*/  CS2R R36, SRZ ;  /* 0x0000000000247805 */ /* 0x000fc4000001ff00 */
[----:B------:R-:W-:Y:S02]  /*0d00*/  @!P0 LEA.HI.X R19, R0, R31, R4, 0x1, P4 ;  /* 0x0000001f00138211 */ /* 0x000fe400020f0c04 */
[----:B------:R-:W-:Y:S02]  /*0d10*/  CS2R R30, SRZ ;  /* 0x00000000001e7805 */ /* 0x000fe4000001ff00 */
[----:B------:R-:W-:Y:S01]  /*0d20*/  @!P0 IADD3 R21, P4, PT, R164, R21, RZ ;  /* 0x00000015a4158210 */ /* 0x000fe20007f9e0ff */
[----:B------:R-:W-:Y:S01]  /*0d30*/  @!P1 IMAD.X R6, RZ, RZ, R69, P6 ;  /* 0x000000ffff069224 */ /* 0x000fe200030e0645 */
[----:B----4-:R-:W-:Y:S02]  /*0d40*/  @!P1 LEA R16, P5, R17, R28, 0x1 ;  /* 0x0000001c11109211 */ /* 0x010fe400078a08ff */
[----:B------:R-:W-:Y:S02]  /*0d50*/  CS2R R42, SRZ ;  /* 0x00000000002a7805 */ /* 0x000fe4000001ff00 */
[----:B------:R-:W-:-:S02]  /*0d60*/  @!P0 IADD3.X R0, PT, PT, RZ, R69, RZ, P4, !PT ;  /* 0x00000045ff008210 */ /* 0x000fc400027fe4ff */
[----:B------:R-:W-:Y:S02]  /*0d70*/  CS2R R40, SRZ ;  /* 0x0000000000287805 */ /* 0x000fe4000001ff00 */
[----:B--2---:R-:W-:Y:S02]  /*0d80*/  @!P0 LEA R20, P4, R21, R32, 0x1 ;  /* 0x0000002015148211 */ /* 0x004fe400078808ff */
[----:B------:R-:W-:Y:S02]  /*0d90*/  CS2R R46, SRZ ;  /* 0x00000000002e7805 */ /* 0x000fe4000001ff00 */
[----:B------:R-:W-:Y:S02]  /*0da0*/  @!P1 LEA.HI.X R17, R17, R29, R6, 0x1, P5 ;  /* 0x0000001d11119211 */ /* 0x000fe400028f0c06 */
[----:B------:R-:W-:Y:S02]  /*0db0*/  CS2R R28, SRZ ;  /* 0x00000000001c7805 */ /* 0x000fe4000001ff00 */
[----:B------:R-:W-:-:S02]  /*0dc0*/  @!P0 LEA.HI.X R21, R21, R33, R0, 0x1, P4 ;  /* 0x0000002115158211 */ /* 0x000fc400020f0c00 */
[----:B------:R-:W-:Y:S02]  /*0dd0*/  CS2R R32, SRZ ;  /* 0x0000000000207805 */ /* 0x000fe4000001ff00 */
[----:B------:R-:W-:Y:S01]  /*0de0*/  CS2R R44, SRZ ;  /* 0x00000000002c7805 */ /* 0x000fe2000001ff00 */
[----:B------:R-:W2:Y:S01]  /*0df0*/  @!P3 LDG.E.128.CONSTANT R24, desc[UR8][R2.64] ;  /* 0x000000080218b981 */ /* 0x000ea2000c1e9d00 */
[----:B------:R-:W-:Y:S02]  /*0e00*/  CS2R R50, SRZ ;  /* 0x0000000000327805 */ /* 0x000fe4000001ff00 */
[----:B------:R-:W-:Y:S01]  /*0e10*/  CS2R R48, SRZ ;  /* 0x0000000000307805 */ /* 0x000fe2000001ff00 */
[----:B------:R0:W3:Y:S04]  /*0e20*/  @!P3 LDG.E.128.CONSTANT R28, desc[UR8][R8.64] ;  /* 0x00000008081cb981 */ /* 0x0000e8000c1e9d00 */
[----:B------:R1:W4:Y:S04]  /*0e30*/  @!P2 LDG.E.128.CONSTANT R32, desc[UR8][R10.64] ;  /* 0x000000080a20a981 */ /* 0x000328000c1e9d00 */
[----:B------:R-:W4:Y:S01]  /*0e40*/  @!P2 LDG.E.128.CONSTANT R36, desc[UR8][R12.64] ;  /* 0x000000080c24a981 */ /* 0x000f22000c1e9d00 */
[----:B0-----:R-:W-:-:S03]  /*0e50*/  CS2R R8, SRZ ;  /* 0x0000000000087805 */ /* 0x001fc6000001ff00 */
[----:B------:R-:W4:Y:S01]  /*0e60*/  @!P1 LDG.E.128.CONSTANT R40, desc[UR8][R14.64] ;  /* 0x000000080e289981 */ /* 0x000f22000c1e9d00 */
[----:B-1----:R-:W-:-:S03]  /*0e70*/  CS2R R10, SRZ ;  /* 0x00000000000a7805 */ /* 0x002fc6000001ff00 */
[----:B------:R-:W4:Y:S04]  /*0e80*/  @!P1 LDG.E.128.CONSTANT R44, desc[UR8][R16.64] ;  /* 0x00000008102c9981 */ /* 0x000f28000c1e9d00 */
[----:B------:R-:W4:Y:S04]  /*0e90*/  @!P0 LDG.E.128.CONSTANT R48, desc[UR8][R18.64] ;  /* 0x0000000812308981 */ /* 0x000f28000c1e9d00 */
[----:B------:R-:W4:Y:S01]  /*0ea0*/  @!P0 LDG.E.128.CONSTANT R8, desc[UR8][R20.64] ;  /* 0x0000000814088981 */ /* 0x000f22000c1e9d00 */
[C---:B------:R-:W-:Y:S01]  /*0eb0*/  IMAD R0, R23.reuse, 0x88, R162 ;  /* 0x0000008817007824 */ /* 0x040fe200078e02a2 */
[----:B------:R-:W-:-:S02]  /*0ec0*/  LEA R2, R23, R156, 0x7 ;  /* 0x0000009c17027211 */ /* 0x000fc400078e38ff */
[C---:B------:R-:W-:Y:S01]  /*0ed0*/  ISETP.GE.U32.AND P0, PT, R23.reuse, 0x40, PT ;  /* 0x000000401700780c */ /* 0x040fe20003f06070 */
[----:B------:R-:W-:Y:S01]  /*0ee0*/  VIADD R23, R23, 0x40 ;  /* 0x0000004017177836 */ /* 0x000fe20000000000 */
[----:B------:R-:W-:Y:S02]  /*0ef0*/  LEA R0, R0, UR6, 0x1 ;  /* 0x0000000600007c11 */ /* 0x000fe4000f8e08ff */
[----:B------:R-:W-:-:S03]  /*0f00*/  LEA R2, R2, UR6, 0x1 ;  /* 0x0000000602027c11 */ /* 0x000fc6000f8e08ff */
[----:B--2---:R1:W-:Y:S04]  /*0f10*/  STS.128 [R0], R24 ;  /* 0x0000001800007388 */ /* 0x0043e80000000c00 */
[----:B---3--:R1:W-:Y:S04]  /*0f20*/  STS.128 [R2+0x8800], R28 ;  /* 0x0088001c02007388 */ /* 0x0083e80000000c00 */
[----:B----4-:R1:W-:Y:S04]  /*0f30*/  STS.128 [R0+0x1100], R32 ;  /* 0x0011002000007388 */ /* 0x0103e80000000c00 */
[----:B------:R1:W-:Y:S04]  /*0f40*/  STS.128 [R2+0x9800], R36 ;  /* 0x0098002402007388 */ /* 0x0003e80000000c00 */
[----:B------:R1:W-:Y:S04]  /*0f50*/  STS.128 [R0+0x2200], R40 ;  /* 0x0022002800007388 */ /* 0x0003e80000000c00 */
[----:B------:R1:W-:Y:S04]  /*0f60*/  STS.128 [R2+0xa800], R44 ;  /* 0x00a8002c02007388 */ /* 0x0003e80000000c00 */
[----:B------:R1:W-:Y:S04]  /*0f70*/  STS.128 [R0+0x3300], R48 ;  /* 0x0033003000007388 */ /* 0x0003e80000000c00 */
[----:B------:R1:W-:Y:S01]  /*0f80*/  STS.128 [R2+0xb800], R8 ;  /* 0x00b8000802007388 */ /* 0x0003e20000000c00 */
[----:B------:R-:W-:Y:S05]  /*0f90*/  @!P0 BRA `(.L_x_221) ;  /* 0xfffffff800848947 */ /* 0x000fea000383ffff */
[----:B------:R-:W-:Y:S05]  /*0fa0*/  BSYNC.RECONVERGENT B0 ;  /* 0x0000000000007941 */ /* 0x000fea0003800200 */
.L_x_220:
[----:B------:R-:W-:Y:S01]  /*0fb0*/  BAR.SYNC.DEFER_BLOCKING 0x0 ;  /* 0x0000000000007b1d */ /* 0x000fe20000010000 */
[----:B------:R-:W-:Y:S02]  /*0fc0*/  MOV R6, 0xc61c4000 ;  /* 0xc61c400000067802 */ /* 0x000fe40000000f00 */
[----:B------:R-:W-:-:S03]  /*0fd0*/  MOV R71, 0xc61c4000 ;  /* 0xc61c400000477802 */ /* 0x000fc60000000f00 */
[----:B------:R-:W-:Y:S01]  /*0fe0*/  BSSY.RECONVERGENT B0, `(.L_x_222) ;  /* 0x000019d000007945 */ /* 0x000fe20003800200 */
[----:B-1----:R-:W-:Y:S04]  /*0ff0*/  LDS R2, [R155] ;  /* 0x000000009b027984 */ /* 0x002fe80000000800 */
[----:B------:R-:W0:Y:S04]  /*1000*/  LDS R3, [R155+0x10] ;  /* 0x000010009b037984 */ /* 0x000e280000000800 */
[----:B------:R-:W-:Y:S04]  /*1010*/  LDS R12, [R155+0x880] ;  /* 0x000880009b0c7984 */ /* 0x000fe80000000800 */
[----:B------:R-:W1:Y:S04]  /*1020*/  LDS R13, [R155+0x890] ;  /* 0x000890009b0d7984 */ /* 0x000e680000000800 */
[----:B------:R-:W-:Y:S04]  /*1030*/  LDS R16, [R155+0x1100] ;  /* 0x001100009b107984 */ /* 0x000fe80000000800 */
[----:B------:R-:W2:Y:S04]  /*1040*/  LDS R17, [R155+0x1110] ;  /* 0x001110009b117984 */ /* 0x000ea80000000800 */
[----:B------:R-:W-:Y:S04]  /*1050*/  LDS R20, [R155+0x20] ;  /* 0x000020009b147984 */ /* 0x000fe80000000800 */
[----:B------:R-:W3:Y:S04]  /*1060*/  LDS R21, [R155+0x30] ;  /* 0x000030009b157984 */ /* 0x000ee80000000800 */
[----:B------:R-:W-:Y:S04]  /*1070*/  LDS R22, [R155+0x8a0] ;  /* 0x0008a0009b167984 */ /* 0x000fe80000000800 */
[----:B------:R-:W4:Y:S04]  /*1080*/  LDS R23, [R155+0x8b0] ;  /* 0x0008b0009b177984 */ /* 0x000f280000000800 */
[----:B------:R-:W-:Y:S04]  /*1090*/  LDS R24, [R155+0x1120] ;  /* 0x001120009b187984 */ /* 0x000fe80000000800 */
[----:B------:R-:W4:Y:S01]  /*10a0*/  LDS R25, [R155+0x1130] ;  /* 0x001130009b197984 */ /* 0x000f220000000800 */
[C---:B0----5:R-:W-:Y:S03]  /*10b0*/  HMMA.16816.F32 R8, R112.reuse, R2, RZ ;  /* 0x000000027008723c */ /* 0x061fe600000018ff */
[----:B------:R-:W-:Y:S04]  /*10c0*/  LDS R30, [R155+0x1140] ;  /* 0x001140009b1e7984 */ /* 0x000fe80000000800 */
[----:B------:R-:W-:Y:S01]  /*10d0*/  LDS R31, [R155+0x1150] ;  /* 0x001150009b1f7984 */ /* 0x000fe20000000800 */
[C---:B-1----:R-:W-:Y:S03]  /*10e0*/  HMMA.16816.F32 R12, R112.reuse, R12, RZ ;  /* 0x0000000c700c723c */ /* 0x042fe600000018ff */
[----:B------:R-:W-:Y:S04]  /*10f0*/  LDS R40, [R155+0x2a80] ;  /* 0x002a80009b287984 */ /* 0x000fe80000000800 */
[----:B------:R-:W0:Y:S01]  /*1100*/  LDS R41, [R155+0x2a90] ;  /* 0x002a90009b297984 */ /* 0x000e220000000800 */
[----:B--2---:R-:W-:Y:S03]  /*1110*/  HMMA.16816.F32 R16, R112, R16, RZ ;  /* 0x000000107010723c */ /* 0x004fe600000018ff */
[----:B------:R-:W-:Y:S04]  /*1120*/  LDS R28, [R155+0x3b80] ;  /* 0x003b80009b1c7984 */ /* 0x000fe80000000800 */
[----:B------:R-:W-:Y:S01]  /*1130*/  LDS R29, [R155+0x3b90] ;  /* 0x003b90009b1d7984 */ /* 0x000fe20000000800 */
[C---:B---3--:R-:W-:Y:S03]  /*1140*/  HMMA.16816.F32 R8, R108.reuse, R20, R8 ;  /* 0x000000146c08723c */ /* 0x048fe60000001808 */
[----:B------:R-:W-:Y:S04]  /*1150*/  LDS R36, [R155+0x4c80] ;  /* 0x004c80009b247984 */ /* 0x000fe80000000800 */
[----:B------:R-:W1:Y:S01]  /*1160*/  LDS R37, [R155+0x4c90] ;  /* 0x004c90009b257984 */ /* 0x000e620000000800 */
[C---:B----4-:R-:W-:Y:S03]  /*1170*/  HMMA.16816.F32 R12, R108.reuse, R22, R12 ;  /* 0x000000166c0c723c */ /* 0x050fe6000000180c */
[----:B------:R-:W-:Y:S04]  /*1180*/  LDS R44, [R155+0x5500] ;  /* 0x005500009b2c7984 */ /* 0x000fe80000000800 */
[----:B------:R-:W2:Y:S01]  /*1190*/  LDS R45, [R155+0x5510] ;  /* 0x005510009b2d7984 */ /* 0x000ea20000000800 */
[----:B------:R-:W-:Y:S03]  /*11a0*/  HMMA.16816.F32 R20, R108, R24, R16 ;  /* 0x000000186c14723c */ /* 0x000fe60000001810 */
[----:B------:R-:W-:Y:S04]  /*11b0*/  LDS R16, [R155+0x40] ;  /* 0x000040009b107984 */ /* 0x000fe80000000800 */
[----:B------:R-:W3:Y:S04]  /*11c0*/  LDS R17, [R155+0x50] ;  /* 0x000050009b117984 */ /* 0x000ee80000000800 */
[----:B------:R-:W-:Y:S04]  /*11d0*/  LDS R72, [R155+0x2aa0] ;  /* 0x002aa0009b487984 */ /* 0x000fe80000000800 */
[----:B------:R-:W4:Y:S01]  /*11e0*/  LDS R73, [R155+0x2ab0] ;  /* 0x002ab0009b497984 */ /* 0x000f220000000800 */
[C---:B0-----:R-:W-:Y:S03]  /*11f0*/  HMMA.16816.F32 R40, R112.reuse, R40, RZ ;  /* 0x000000287028723c */ /* 0x041fe600000018ff */
[----:B------:R-:W-:Y:S04]  /*1200*/  LDS R76, [R155+0x3ba0] ;  /* 0x003ba0009b4c7984 */ /* 0x000fe80000000800 */
[----:B------:R-:W-:Y:S04]  /*1210*/  LDS R77, [R155+0x3bb0] ;  /* 0x003bb0009b4d7984 */ /* 0x000fe80000000800 */
[----:B------:R-:W-:Y:S04]  /*1220*/  LDS R48, [R155+0x1980] ;  /* 0x001980009b307984 */ /* 0x000fe80000000800 */
[----:B------:R-:W0:Y:S01]  /*1230*/  LDS R49, [R155+0x1990] ;  /* 0x001990009b317984 */ /* 0x000e220000000800 */
[C---:B-1----:R-:W-:Y:S03]  /*1240*/  HMMA.16816.F32 R36, R112.reuse, R36, RZ ;  /* 0x000000247024723c */ /* 0x042fe600000018ff */
[----:B------:R-:W-:Y:S04]  /*1250*/  LDS R26, [R155+0x8c0] ;  /* 0x0008c0009b1a7984 */ /* 0x000fe80000000800 */
[----:B------:R-:W1:Y:S01]  /*1260*/  LDS R27, [R155+0x8d0] ;  /* 0x0008d0009b1b7984 */ /* 0x000e620000000800 */
[----:B--2---:R-:W-:Y:S03]  /*1270*/  HMMA.16816.F32 R44, R112, R44, RZ ;  /* 0x0000002c702c723c */ /* 0x004fe600000018ff */
[----:B------:R-:W-:Y:S04]  /*1280*/  LDS R24, [R155+0x3300] ;  /* 0x003300009b187984 */ /* 0x000fe80000000800 */
[----:B------:R-:W2:Y:S01]  /*1290*/  LDS R25, [R155+0x3310] ;  /* 0x003310009b197984 */ /* 0x000ea20000000800 */
[C---:B---3--:R-:W-:Y:S03]  /*12a0*/  HMMA.16816.F32 R16, R104.reuse, R16, R8 ;  /* 0x000000106810723c */ /* 0x048fe60000001808 */
[----:B------:R-:W-:Y:S04]  /*12b0*/  LDS R52, [R155+0x2200] ;  /* 0x002200009b347984 */ /* 0x000fe80000000800 */
[----:B------:R-:W3:Y:S01]  /*12c0*/  LDS R53, [R155+0x2210] ;  /* 0x002210009b357984 */ /* 0x000ee20000000800 */
[----:B------:R-:W-:Y:S03]  /*12d0*/  HMMA.16816.F32 R8, R104, R30, R20 ;  /* 0x0000001e6808723c */ /* 0x000fe60000001814 */
        /* <DEDUP_REMOVED lines=8> */
[----:B0-----:R-:W-:Y:S03]  /*1360*/  HMMA.16816.F32 R48, R112, R48, RZ ;  /* 0x000000307030723c */ /* 0x001fe600000018ff */
[----:B------:R-:W-:Y:S04]  /*1370*/  LDS R2, [R155+0x19a0] ;  /* 0x0019a0009b027984 */ /* 0x000fe80000000800 */
[----:B------:R-:W0:Y:S01]  /*1380*/  LDS R3, [R155+0x19b0] ;  /* 0x0019b0009b037984 */ /* 0x000e220000000800 */
[----:B------:R-:W-:Y:S03]  /*1390*/  HMMA.16816.F32 R28, R108, R76, R28 ;  /* 0x0000004c6c1c723c */ /* 0x000fe6000000181c */
[----:B------:R-:W-:Y:S04]  /*13a0*/  LDS R56, [R155+0x5d80] ;  /* 0x005d80009b387984 */ /* 0x000fe80000000800 */
[----:B------:R-:W0:Y:S01]  /*13b0*/  LDS R57, [R155+0x5d90] ;  /* 0x005d90009b397984 */ /* 0x000e220000000800 */
[----:B-1----:R-:W-:Y:S03]  /*13c0*/  HMMA.16816.F32 R12, R104, R26, R12 ;  /* 0x0000001a680c723c */ /* 0x002fe6000000180c */
[----:B------:R-:W-:Y:S04]  /*13d0*/  LDS R60, [R155+0x6600] ;  /* 0x006600009b3c7984 */ /* 0x000fe80000000800 */
[----:B------:R-:W1:Y:S01]  /*13e0*/  LDS R61, [R155+0x6610] ;  /* 0x006610009b3d7984 */ /* 0x000e620000000800 */
[C---:B--2---:R-:W-:Y:S03]  /*13f0*/  HMMA.16816.F32 R24, R112.reuse, R24, RZ ;  /* 0x000000187018723c */ /* 0x044fe600000018ff */
[----:B------:R-:W-:Y:S04]  /*1400*/  LDS R74, [R155+0x3320] ;  /* 0x003320009b4a7984 */ /* 0x000fe80000000800 */
[----:B------:R-:W2:Y:S01]  /*1410*/  LDS R75, [R155+0x3330] ;  /* 0x003330009b4b7984 */ /* 0x000ea20000000800 */
[C---:B---3--:R-:W-:Y:S03]  /*1420*/  HMMA.16816.F32 R52, R112.reuse, R52, RZ ;  /* 0x000000347034723c */ /* 0x048fe600000018ff */
[----:B------:R-:W-:Y:S04]  /*1430*/  LDS R124, [R155+0x1160] ;  /* 0x001160009b7c7984 */ /* 0x000fe80000000800 */
[----:B------:R-:W3:Y:S01]  /*1440*/  LDS R125, [R155+0x1170] ;  /* 0x001170009b7d7984 */ /* 0x000ee20000000800 */
[----:B------:R-:W-:Y:S03]  /*1450*/  HMMA.16816.F32 R32, R112, R32, RZ ;  /* 0x000000207020723c */ /* 0x000fe600000018ff */
        /* <DEDUP_REMOVED lines=8> */
[----:B0-----:R-:W-:Y:S03]  /*14e0*/  HMMA.16816.F32 R48, R108, R2, R48 ;  /* 0x000000026c30723c */ /* 0x001fe60000001830 */
[----:B------:R-:W-:Y:S04]  /*14f0*/  LDS R76, [R155+0x7700] ;  /* 0x007700009b4c7984 */ /* 0x000fe80000000800 */
[----:B------:R-:W0:Y:S01]  /*1500*/  LDS R77, [R155+0x7710] ;  /* 0x007710009b4d7984 */ /* 0x000e220000000800 */
[C---:B------:R-:W-:Y:S03]  /*1510*/  HMMA.16816.F32 R56, R112.reuse, R56, RZ ;  /* 0x000000387038723c */ /* 0x040fe600000018ff */
[----:B------:R-:W-:Y:S04]  /*1520*/  LDS R136, [R155+0x19c0] ;  /* 0x0019c0009b887984 */ /* 0x000fe80000000800 */
[----:B------:R-:W-:Y:S01]  /*1530*/  LDS R137, [R155+0x19d0] ;  /* 0x0019d0009b897984 */ /* 0x000fe20000000800 */
[----:B-1----:R-:W-:Y:S03]  /*1540*/  HMMA.16816.F32 R60, R112, R60, RZ ;  /* 0x0000003c703c723c */ /* 0x002fe600000018ff */
[----:B------:R-:W-:Y:S04]  /*1550*/  LDS R20, [R155+0x7f80] ;  /* 0x007f80009b147984 */ /* 0x000fe80000000800 */
[----:B------:R-:W1:Y:S01]  /*1560*/  LDS R21, [R155+0x7f90] ;  /* 0x007f90009b157984 */ /* 0x000e620000000800 */
[----:B--2---:R-:W-:Y:S03]  /*1570*/  HMMA.16816.F32 R24, R108, R74, R24 ;  /* 0x0000004a6c18723c */ /* 0x004fe60000001818 */
        /* <DEDUP_REMOVED lines=8> */
[----:B------:R-:W-:Y:S03]  /*1600*/  HMMA.16816.F32 R32, R108, R78, R32 ;  /* 0x0000004e6c20723c */ /* 0x000fe60000001820 */
[----:B------:R-:W-:Y:S04]  /*1610*/  LDS R118, [R155+0x6620] ;  /* 0x006620009b767984 */ /* 0x000fe80000000800 */
[----:B------:R-:W3:Y:S01]  /*1620*/  LDS R119, [R155+0x6630] ;  /* 0x006630009b777984 */ /* 0x000ee20000000800 */
[C---:B----4-:R-:W-:Y:S03]  /*1630*/  HMMA.16816.F32 R72, R112.reuse, R72, RZ ;  /* 0x000000487048723c */ /* 0x050fe600000018ff */
[----:B------:R-:W-:Y:S04]  /*1640*/  LDS R142, [R155+0x3340] ;  /* 0x003340009b8e7984 */ /* 0x000fe80000000800 */
[----:B------:R-:W4:Y:S01]  /*1650*/  LDS R143, [R155+0x3350] ;  /* 0x003350009b8f7984 */ /* 0x000f220000000800 */
[C---:B0-----:R-:W-:Y:S03]  /*1660*/  HMMA.16816.F32 R76, R112.reuse, R76, RZ ;  /* 0x0000004c704c723c */ /* 0x041fe600000018ff */
[----:B------:R-:W-:Y:S04]  /*1670*/  LDS R144, [R155+0x3bc0] ;  /* 0x003bc0009b907984 */ /* 0x000fe80000000800 */
[----:B------:R-:W0:Y:S01]  /*1680*/  LDS R145, [R155+0x3bd0] ;  /* 0x003bd0009b917984 */ /* 0x000e220000000800 */
[----:B-1----:R-:W-:Y:S03]  /*1690*/  HMMA.16816.F32 R20, R112, R20, RZ ;  /* 0x000000147014723c */ /* 0x002fe600000018ff */
        /* <DEDUP_REMOVED lines=16> */
[----:B------:R-:W-:Y:S01]  /*17a0*/  LDS R173, [R155+0x19f0] ;  /* 0x0019f0009bad7984 */ /* 0x000fe20000000800 */
[C---:B----4-:R-:W-:Y:S03]  /*17b0*/  HMMA.16816.F32 R24, R104.reuse, R142, R24 ;  /* 0x0000008e6818723c */ /* 0x050fe60000001818 */
[----:B------:R-:W-:Y:S04]  /*17c0*/  LDS R134, [R155+0x7fa0] ;  /* 0x007fa0009b867984 */ /* 0x000fe80000000800 */
[----:B------:R-:W4:Y:S01]  /*17d0*/  LDS R135, [R155+0x7fb0] ;  /* 0x007fb0009b877984 */ /* 0x000f220000000800 */
[C---:B0-----:R-:W-:Y:S03]  /*17e0*/  HMMA.16816.F32 R28, R104.reuse, R144, R28 ;  /* 0x00000090681c723c */ /* 0x041fe6000000181c */
[----:B------:R-:W-:Y:S04]  /*17f0*/  LDS R150, [R155+0x5540] ;  /* 0x005540009b967984 */ /* 0x000fe80000000800 */
[----:B------:R-:W0:Y:S01]  /*1800*/  LDS R151, [R155+0x5550] ;  /* 0x005550009b977984 */ /* 0x000e220000000800 */
[C---:B-1----:R-:W-:Y:S03]  /*1810*/  HMMA.16816.F32 R52, R104.reuse, R138, R52 ;  /* 0x0000008a6834723c */ /* 0x042fe60000001834 */
[----:B------:R-:W-:Y:S04]  /*1820*/  LDS R130, [R155+0x3360] ;  /* 0x003360009b827984 */ /* 0x000fe80000000800 */
[----:B------:R-:W-:Y:S01]  /*1830*/  LDS R131, [R155+0x3370] ;  /* 0x003370009b837984 */ /* 0x000fe20000000800 */
[C---:B------:R-:W-:Y:S03]  /*1840*/  HMMA.16816.F32 R32, R104.reuse, R146, R32 ;  /* 0x000000926820723c */ /* 0x040fe60000001820 */
[----:B------:R-:W-:Y:S04]  /*1850*/  LDS R152, [R155+0x5dc0] ;  /* 0x005dc0009b987984 */ /* 0x000fe80000000800 */
[----:B------:R-:W1:Y:S01]  /*1860*/  LDS R153, [R155+0x5dd0] ;  /* 0x005dd0009b997984 */ /* 0x000e620000000800 */
[----:B--2---:R-:W-:Y:S03]  /*1870*/  HMMA.16816.F32 R36, R104, R148, R36 ;  /* 0x000000946824723c */ /* 0x004fe60000001824 */
[----:B------:R-:W-:Y:S04]  /*1880*/  LDS R128, [R155+0x3be0] ;  /* 0x003be0009b807984 */ /* 0x000fe80000000800 */
[----:B------:R-:W-:Y:S01]  /*1890*/  LDS R170, [R155+0x6640] ;  /* 0x006640009baa7984 */ /* 0x000fe20000000800 */
[C---:B---3--:R-:W-:Y:S03]  /*18a0*/  HMMA.16816.F32 R72, R108.reuse, R80, R72 ;  /* 0x000000506c48723c */ /* 0x048fe60000001848 */
[----:B------:R-:W2:Y:S04]  /*18b0*/  LDS R171, [R155+0x6650] ;  /* 0x006650009bab7984 */ /* 0x000ea80000000800 */
[----:B------:R-:W3:Y:S01]  /*18c0*/  LDS R129, [R155+0x3bf0] ;  /* 0x003bf0009b817984 */ /* 0x000ee20000000800 */
[C---:B------:R-:W-:Y:S03]  /*18d0*/  HMMA.16816.F32 R76, R108.reuse, R82, R76 ;  /* 0x000000526c4c723c */ /* 0x040fe6000000184c */
[----:B------:R-:W-:Y:S04]  /*18e0*/  LDS R174, [R155+0x2260] ;  /* 0x002260009bae7984 */ /* 0x000fe80000000800 */
[----:B------:R-:W3:Y:S01]  /*18f0*/  LDS R175, [R155+0x2270] ;  /* 0x002270009baf7984 */ /* 0x000ee20000000800 */
[----:B----4-:R-:W-:Y:S03]  /*1900*/  HMMA.16816.F32 R80, R108, R134, R20 ;  /* 0x000000866c50723c */ /* 0x010fe60000001814 */
[----:B------:R-:W-:Y:S04]  /*1910*/  LDS R126, [R155+0x4460] ;  /* 0x004460009b7e7984 */ /* 0x000fe80000000800 */
[----:B------:R-:W4:Y:S01]  /*1920*/  LDS R127, [R155+0x4470] ;  /* 0x004470009b7f7984 */ /* 0x000f220000000800 */
[----:B------:R-:W-:Y:S03]  /*1930*/  HMMA.16816.F32 R48, R100, R172, R48 ;  /* 0x000000ac6430723c */ /* 0x000fe60000001830 */
[----:B------:R-:W-:Y:S04]  /*1940*/  LDS R124, [R155+0x4ce0] ;  /* 0x004ce0009b7c7984 */ /* 0x000fe80000000800 */
[----:B------:R-:W4:Y:S01]  /*1950*/  LDS R125, [R155+0x4cf0] ;  /* 0x004cf0009b7d7984 */ /* 0x000f220000000800 */
[C---:B0-----:R-:W-:Y:S03]  /*1960*/  HMMA.16816.F32 R44, R104.reuse, R150, R44 ;  /* 0x00000096682c723c */ /* 0x041fe6000000182c */
[----:B------:R-:W-:Y:S04]  /*1970*/  LDS R2, [R155+0x7fc0] ;  /* 0x007fc0009b027984 */ /* 0x000fe80000000800 */
[----:B------:R-:W0:Y:S01]  /*1980*/  LDS R3, [R155+0x7fd0] ;  /* 0x007fd0009b037984 */ /* 0x000e220000000800 */
        /* <DEDUP_REMOVED lines=21> */
[----:B0-----:R-:W-:Y:S03]  /*1ae0*/  HMMA.16816.F32 R124, R104, R2, R80 ;  /* 0x00000002687c723c */ /* 0x001fe60000001850 */
[----:B------:R-:W-:Y:S04]  /*1af0*/  LDS R174, [R155+0x3c00] ;  /* 0x003c00009bae7984 */ /* 0x000fe80000000800 */
[----:B------:R-:W0:Y:S01]  /*1b00*/  LDS R175, [R155+0x3c10] ;  /* 0x003c10009baf7984 */ /* 0x000e220000000800 */
[C---:B-1----:R-:W-:Y:S03]  /*1b10*/  HMMA.16816.F32 R36, R100.reuse, R122, R44 ;  /* 0x0000007a6424723c */ /* 0x042fe6000000182c */
[----:B------:R-:W-:Y:S04]  /*1b20*/  LDS R132, [R155+0x2ae0] ;  /* 0x002ae0009b847984 */ /* 0x000fe80000000800 */
[----:B------:R-:W1:Y:S01]  /*1b30*/  LDS R133, [R155+0x2af0] ;  /* 0x002af0009b857984 */ /* 0x000e620000000800 */
[C---:B------:R-:W-:Y:S03]  /*1b40*/  HMMA.16816.F32 R44, R100.reuse, R120, R56 ;  /* 0x00000078642c723c */ /* 0x040fe60000001838 */
        /* <DEDUP_REMOVED lines=65> */
[C---:B0-----:R-:W-:Y:S03]  /*1f60*/  HMMA.16816.F32 R12, R96.reuse, R146, R12 ;  /* 0x00000092600c723c */ /* 0x041fe6000000180c */
[----:B------:R-:W-:Y:S04]  /*1f70*/  LDS R120, [R155+0x1a20] ;  /* 0x001a20009b787984 */ /* 0x000fe80000000800 */
[----:B------:R-:W0:Y:S01]  /*1f80*/  LDS R121, [R155+0x1a30] ;  /* 0x001a30009b797984 */ /* 0x000e220000000800 */
[C---:B-1----:R-:W-:Y:S03]  /*1f90*/  HMMA.16816.F32 R52, R96.reuse, R152, R52 ;  /* 0x000000986034723c */ /* 0x042fe60000001834 */
        /* <DEDUP_REMOVED lines=101> */
[----:B--2---:R-:W-:Y:S01]  /*25f0*/  HMMA.16816.F32 R60, R84, R2, R8 ;  /* 0x00000002543c723c */ /* 0x004fe20000001808 */
[----:B------:R-:W-:-:S02]  /*2600*/  IADD3 R3, PT, PT, R163, UR4, RZ ;  /* 0x00000004a3037c10 */ /* 0x000fc4000fffe0ff */
[----:B------:R-:W-:Y:S02]  /*2610*/  LDS R136, [R155+0x44e0] ;  /* 0x0044e0009b887984 */ /* 0x000fe40000000800 */
[C---:B------:R-:W-:Y:S02]  /*2620*/  IADD3 R9, PT, PT, R3.reuse, 0x8, RZ ;  /* 0x0000000803097810 */ /* 0x040fe40007ffe0ff */
[----:B------:R-:W2:Y:S01]  /*2630*/  LDS R137, [R155+0x44f0] ;  /* 0x0044f0009b897984 */ /* 0x000ea20000000800 */
[CC--:B------:R-:W-:Y:S01]  /*2640*/  ISETP.GE.AND P2, PT, R3.reuse, R70.reuse, PT ;  /* 0x000000460300720c */ /* 0x0c0fe20003f46270 */
[C---:B---3--:R-:W-:Y:S01]  /*2650*/  HMMA.16816.F32 R56, R84.reuse, R56, R48 ;  /* 0x000000385438723c */ /* 0x048fe20000001830 */
[----:B------:R-:W-:Y:S01]  /*2660*/  IADD3 R11, PT, PT, R3, 0x10, RZ ;  /* 0x00000010030b7810 */ /* 0x000fe20007ffe0ff */
[----:B------:R-:W-:Y:S01]  /*2670*/  LDS R138, [R155+0x4d60] ;  /* 0x004d60009b8a7984 */ /* 0x000fe20000000800 */
[-C--:B------:R-:W-:Y:S02]  /*2680*/  ISETP.GE.AND P3, PT, R9, R70.reuse, PT ;  /* 0x000000460900720c */ /* 0x080fe40003f66270 */
[----:B------:R-:W-:Y:S01]  /*2690*/  IADD3 R9, PT, PT, R3, 0x18, RZ ;  /* 0x0000001803097810 */ /* 0x000fe20007ffe0ff */
[----:B------:R-:W3:Y:S01]  /*26a0*/  LDS R139, [R155+0x4d70] ;  /* 0x004d70009b8b7984 */ /* 0x000ee20000000800 */
[-C--:B------:R-:W-:Y:S01]  /*26b0*/  ISETP.GE.AND P4, PT, R11, R70.reuse, PT ;  /* 0x000000460b00720c */ /* 0x080fe20003f86270 */
[----:B------:R-:W-:Y:S01]  /*26c0*/  VIADD R11, R3, 0x20 ;  /* 0x00000020030b7836 */ /* 0x000fe20000000000 */
[-C--:B------:R-:W-:Y:S01]  /*26d0*/  ISETP.GE.AND P5, PT, R9, R70.reuse, PT ;  /* 0x000000460900720c */ /* 0x080fe20003fa6270 */
[----:B------:R-:W-:Y:S01]  /*26e0*/  LDS R140, [R155+0x55e0] ;  /* 0x0055e0009b8c7984 */ /* 0x000fe20000000800 */
[----:B------:R-:W-:Y:S01]  /*26f0*/  IADD3 R9, PT, PT, R3, 0x30, RZ ;  /* 0x0000003003097810 */ /* 0x000fe20007ffe0ff */
[----:B------:R-:W-:Y:S01]  /*2700*/  HMMA.16816.F32 R48, R84, R38, R40 ;  /* 0x000000265430723c */ /* 0x000fe20000001828 */
[-C--:B------:R-:W-:Y:S01]  /*2710*/  ISETP.GE.AND P6, PT, R11, R70.reuse, PT ;  /* 0x000000460b00720c */ /* 0x080fe20003fc6270 */
[----:B------:R-:W3:Y:S01]  /*2720*/  LDS R141, [R155+0x55f0] ;  /* 0x0055f0009b8d7984 */ /* 0x000ee20000000800 */
[----:B------:R-:W-:-:S03]  /*2730*/  ISETP.GE.AND P1, PT, R9, R70, PT ;  /* 0x000000460900720c */ /* 0x000fc60003f26270 */
[----:B------:R-:W-:Y:S02]  /*2740*/  LDS R142, [R155+0x5e60] ;  /* 0x005e60009b8e7984 */ /* 0x000fe40000000800 */
[C---:B----4-:R-:W-:Y:S02]  /*2750*/  HMMA.16816.F32 R52, R84.reuse, R36, R52 ;  /* 0x000000245434723c */ /* 0x050fe40000001834 */
[----:B------:R-:W4:Y:S04]  /*2760*/  LDS R143, [R155+0x5e70] ;  /* 0x005e70009b8f7984 */ /* 0x000f280000000800 */
[----:B------:R-:W-:Y:S02]  /*2770*/  LDS R144, [R155+0x66e0] ;  /* 0x0066e0009b907984 */ /* 0x000fe40000000800 */
[----:B------:R-:W-:Y:S01]  /*2780*/  HMMA.16816.F32 R40, R84, R64, R24 ;  /* 0x000000405428723c */ /* 0x000fe20000001818 */
[----:B------:R-:W-:Y:S01]  /*2790*/  IADD3 R65, PT, PT, R3, 0x28, RZ ;  /* 0x0000002803417810 */ /* 0x000fe20007ffe0ff */
[----:B------:R-:W4:Y:S01]  /*27a0*/  LDS R145, [R155+0x66f0] ;  /* 0x0066f0009b917984 */ /* 0x000f220000000800 */
[----:B------:R-:W-:-:S02]  /*27b0*/  IMAD.MOV.U32 R64, RZ, RZ, -0x39e3c000 ;  /* 0xc61c4000ff407424 */ /* 0x000fc400078e00ff */
[----:B------:R-:W-:Y:S01]  /*27c0*/  ISETP.GE.AND P0, PT, R65, R70, PT ;  /* 0x000000464100720c */ /* 0x000fe20003f06270 */
[----:B------:R-:W-:Y:S02]  /*27d0*/  LDS R146, [R155+0x6f60] ;  /* 0x006f60009b927984 */ /* 0x000fe40000000800 */
[C---:B0-----:R-:W-:Y:S02]  /*27e0*/  HMMA.16816.F32 R76, R84.reuse, R76, R16 ;  /* 0x0000004c544c723c */ /* 0x041fe40000001810 */
[----:B------:R-:W0:Y:S04]  /*27f0*/  LDS R147, [R155+0x6f70] ;  /* 0x006f70009b937984 */ /* 0x000e280000000800 */
[----:B------:R-:W-:Y:S02]  /*2800*/  LDS R148, [R155+0x77e0] ;  /* 0x0077e0009b947984 */ /* 0x000fe40000000800 */
[C---:B-1----:R-:W-:Y:S02]  /*2810*/  HMMA.16816.F32 R72, R84.reuse, R72, R12 ;  /* 0x000000485448723c */ /* 0x042fe4000000180c */
[----:B------:R-:W1:Y:S04]  /*2820*/  LDS R149, [R155+0x77f0] ;  /* 0x0077f0009b957984 */ /* 0x000e680000000800 */
[----:B------:R-:W-:Y:S02]  /*2830*/  LDS R150, [R155+0x8060] ;  /* 0x008060009b967984 */ /* 0x000fe40000000800 */
[C---:B------:R-:W-:Y:S02]  /*2840*/  HMMA.16816.F32 R44, R84.reuse, R44, R20 ;  /* 0x0000002c542c723c */ /* 0x040fe40000001814 */
[----:B------:R-:W1:Y:S06]  /*2850*/  LDS R151, [R155+0x8070] ;  /* 0x008070009b977984 */ /* 0x000e6c0000000800 */
[C---:B--2---:R-:W-:Y:S08]  /*2860*/  HMMA.16816.F32 R36, R84.reuse, R136, R28 ;  /* 0x000000885424723c */ /* 0x044ff0000000181c */
[C---:B---3--:R-:W-:Y:S08]  /*2870*/  HMMA.16816.F32 R32, R84.reuse, R138, R32 ;  /* 0x0000008a5420723c */ /* 0x048ff00000001820 */
[----:B------:R-:W-:Y:S01]  /*2880*/  HMMA.16816.F32 R28, R84, R140, R80 ;  /* 0x0000008c541c723c */ /* 0x000fe20000001850 */
[----:B------:R-:W-:-:S07]  /*2890*/  IADD3 R81, PT, PT, R3, 0x38, RZ ;  /* 0x0000003803517810 */ /* 0x000fce0007ffe0ff */
[----:B----4-:R-:W-:Y:S01]  /*28a0*/  HMMA.16816.F32 R24, R84, R142, R116 ;  /* 0x0000008e5418723c */ /* 0x010fe20000001874 */
[----:B------:R-:W-:-:S07]  /*28b0*/  MOV R119, 0xc61c4000 ;  /* 0xc61c400000777802 */ /* 0x000fce0000000f00 */
[C---:B------:R-:W-:Y:S08]  /*28c0*/  HMMA.16816.F32 R20, R84.reuse, R144, R120 ;  /* 0x000000905414723c */ /* 0x040ff00000001878 */
[C---:B0-----:R-:W-:Y:S08]  /*28d0*/  HMMA.16816.F32 R16, R84.reuse, R146, R124 ;  /* 0x000000925410723c */ /* 0x041ff0000000187c */
[C---:B-1----:R-:W-:Y:S08]  /*28e0*/  HMMA.16816.F32 R12, R84.reuse, R148, R128 ;  /* 0x00000094540c723c */ /* 0x042ff00000001880 */
        /* <DEDUP_REMOVED lines=12> */
.L_x_223:
[----:B------:R-:W-:Y:S05]  /*29b0*/  BSYNC.RECONVERGENT B0 ;  /* 0x0000000000007941 */ /* 0x000fea0003800200 */
.L_x_222:
[----:B------:R-:W-:Y:S01]  /*29c0*/  BSSY.RECONVERGENT B0, `(.L_x_224) ;  /* 0x0000011000007945 */ /* 0x000fe20003800200 */
[----:B------:R-:W-:Y:S01]  /*29d0*/  ISETP.GE.AND P2, PT, R81, R70, PT ;  /* 0x000000465100720c */ /* 0x000fe20003f46270 */
[----:B------:R-:W-:Y:S01]  /*29e0*/  IMAD.MOV.U32 R144, RZ, RZ, -0x39e3c000 ;  /* 0xc61c4000ff907424 */ /* 0x000fe200078e00ff */
[----:B------:R-:W-:Y:S02]  /*29f0*/  MOV R121, 0xc61c4000 ;  /* 0xc61c400000797802 */ /* 0x000fe40000000f00 */
[----:B------:R-:W-:Y:S02]  /*2a00*/  MOV R76, 0xc61c4000 ;  /* 0xc61c4000004c7802 */ /* 0x000fe40000000f00 */
[----:B------:R-:W-:Y:S02]  /*2a10*/  IADD3 R79, PT, PT, R3, 0x40, RZ ;  /* 0x00000040034f7810 */ /* 0x000fe40007ffe0ff */
        /* <DEDUP_REMOVED lines=11> */
.L_x_225:
[----:B------:R-:W-:Y:S05]  /*2ad0*/  BSYNC.RECONVERGENT B0 ;  /* 0x0000000000007941 */ /* 0x000fea0003800200 */
.L_x_224:
        /* <DEDUP_REMOVED lines=17> */
.L_x_227:
[----:B------:R-:W-:Y:S05]  /*2bf0*/  BSYNC.RECONVERGENT B0 ;  /* 0x0000000000007941 */ /* 0x000fea0003800200 */
.L_x_226:
[----:B------:R-:W-:Y:S01]  /*2c00*/  BSSY.RECONVERGENT B0, `(.L_x_228) ;  /* 0x0000011000007945 */ /* 0x000fe20003800200 */
[----:B------:R-:W-:Y:S01]  /*2c10*/  ISETP.GE.AND P4, PT, R75, R70, PT ;  /* 0x000000464b00720c */ /* 0x000fe20003f86270 */
[----:B------:R-:W-:Y:S01]  /*2c20*/  IMAD.MOV.U32 R61, RZ, RZ, -0x39e3c000 ;  /* 0xc61c4000ff3d7424 */ /* 0x000fe200078e00ff */
[----:B------:R-:W-:Y:S02]  /*2c30*/  MOV R147, 0xc61c4000 ;  /* 0xc61c400000937802 */ /* 0x000fe40000000f00 */
[----:B------:R-:W-:Y:S02]  /*2c40*/  MOV R124, 0xc61c4000 ;  /* 0xc61c4000007c7802 */ /* 0x000fe40000000f00 */
[----:B------:R-:W-:Y:S02]  /*2c50*/  MOV R60, 0xc61c4000 ;  /* 0xc61c4000003c7802 */ /* 0x000fe40000000f00 */
[----:B------:R-:W-:Y:S01]  /*2c60*/  IADD3 R63, PT, PT, R3, 0x50, RZ ;  /* 0x00000050033f7810 */ /* 0x000fe20007ffe0ff */
        /* <DEDUP_REMOVED lines=10> */
.L_x_229:
[----:B------:R-:W-:Y:S05]  /*2d10*/  BSYNC.RECONVERGENT B0 ;  /* 0x0000000000007941 */ /* 0x000fea0003800200 */
.L_x_228:
[----:B------:R-:W-:Y:S01]  /*2d20*/  BSSY.RECONVERGENT B0, `(.L_x_230) ;  /* 0x0000011000007945 */ /* 0x000fe20003800200 */
[----:B------:R-:W-:Y:S01]  /*2d30*/  ISETP.GE.AND P5, PT, R63, R70, PT ;  /* 0x000000463f00720c */ /* 0x000fe20003fa6270 */
[----:B------:R-:W-:Y:S01]  /*2d40*/  VIADD R59, R3, 0x58 ;  /* 0x00000058033b7836 */ /* 0x000fe20000000000 */
[----:B------:R-:W-:Y:S02]  /*2d50*/  MOV R127, 0xc61c4000 ;  /* 0xc61c4000007f7802 */ /* 0x000fe40000000f00 */
        /* <DEDUP_REMOVED lines=13> */
.L_x_231:
[----:B------:R-:W-:Y:S05]  /*2e30*/  BSYNC.RECONVERGENT B0 ;  /* 0x0000000000007941 */ /* 0x000fea0003800200 */
.L_x_230:
        /* <DEDUP_REMOVED lines=17> */
.L_x_233:
[----:B------:R-:W-:Y:S05]  /*2f50*/  BSYNC.RECONVERGENT B0 ;  /* 0x0000000000007941 */ /* 0x000fea0003800200 */
.L_x_232:
        /* <DEDUP_REMOVED lines=17> */
.L_x_235:
[----:B------:R-:W-:Y:S05]  /*3070*/  BSYNC.RECONVERGENT B0 ;  /* 0x0000000000007941 */ /* 0x000fea0003800200 */
.L_x_234:
        /* <DEDUP_REMOVED lines=17> */
.L_x_237:
[----:B------:R-:W-:Y:S05]  /*3190*/  BSYNC.RECONVERGENT B0 ;  /* 0x0000000000007941 */ /* 0x000fea0003800200 */
.L_x_236:
        /* <DEDUP_REMOVED lines=17> */
.L_x_239:
[----:B------:R-:W-:Y:S05]  /*32b0*/  BSYNC.RECONVERGENT B0 ;  /* 0x0000000000007941 */ /* 0x000fea0003800200 */
.L_x_238:
        /* <DEDUP_REMOVED lines=16> */
.L_x_241:
[----:B------:R-:W-:Y:S05]  /*33c0*/  BSYNC.RECONVERGENT B0 ;  /* 0x0000000000007941 */ /* 0x000fea0003800200 */
.L_x_240:
        /* <DEDUP_REMOVED lines=15> */
.L_x_243:
[----:B------:R-:W-:Y:S05]  /*34c0*/  BSYNC.RECONVERGENT B0 ;  /* 0x0000000000007941 */ /* 0x000fea0003800200 */
.L_x_242:
        /* <DEDUP_REMOVED lines=15> */
.L_x_245:
[----:B------:R-:W-:Y:S05]  /*35c0*/  BSYNC.RECONVERGENT B0 ;  /* 0x0000000000007941 */ /* 0x000fea0003800200 */
.L_x_244:
        /* <DEDUP_REMOVED lines=15> */
.L_x_247:
[----:B------:R-:W-:Y:S05]  /*36c0*/  BSYNC.RECONVERGENT B0 ;  /* 0x0000000000007941 */ /* 0x000fea0003800200 */
.L_x_246:
        /* <DEDUP_REMOVED lines=15> */
.L_x_249:
[----:B------:R-:W-:Y:S05]  /*37c0*/  BSYNC.RECONVERGENT B0 ;  /* 0x0000000000007941 */ /* 0x000fea0003800200 */
.L_x_248:
[----:B------:R-:W-:Y:S01]  /*37d0*/  BSSY.RECONVERGENT B0, `(.L_x_250) ;  /* 0x0000010000007945 */ /* 0x000fe20003800200 */
[----:B------:R-:W-:Y:S01]  /*37e0*/  MOV R177, 0xc61c4000 ;  /* 0xc61c400000b17802 */ /* 0x000fe20000000f00 */
        /* <DEDUP_REMOVED lines=14> */
.L_x_251:
[----:B------:R-:W-:Y:S05]  /*38d0*/  BSYNC.RECONVERGENT B0 ;  /* 0x0000000000007941 */ /* 0x000fea0003800200 */
.L_x_250:
        /* <DEDUP_REMOVED lines=14> */
.L_x_253:
[----:B------:R-:W-:Y:S05]  /*39c0*/  BSYNC.RECONVERGENT B0 ;  /* 0x0000000000007941 */ /* 0x000fea0003800200 */
.L_x_252:
[----:B------:R-:W-:Y:S02]  /*39d0*/  FMNMX3 R0, R71, -3.40282346638528859812e+38, R64, !PT ;  /* 0xff7fffff47007876 */ /* 0x000fe40007800040 */
        /* <DEDUP_REMOVED lines=14> */
[----:B------:R-:W-:Y:S02]  /*3ac0*/  FMNMX R4, R25, R24, !PT ;  /* 0x0000001819047209 */ /* 0x000fe40007800000 */
[----:B------:R-:W-:Y:S02]  /*3ad0*/  FMNMX3 R0, R41, R40, R0, !PT ;  /* 0x0000002829007276 */ /* 0x000fe40007800000 */
[----:B------:R-:W-:-:S02]  /*3ae0*/  FMNMX3 R8, R128, R129, R8, !PT ;  /* 0x0000008180087276 */ /* 0x000fc40007800008 */
[----:B------:R-:W-:Y:S02]  /*3af0*/  FMNMX3 R2, R37, R36, R0, !PT ;  /* 0x0000002425027276 */ /* 0x000fe40007800000 */
[----:B------:R-:W-:Y:S02]  /*3b00*/  FMNMX R0, R29, R28, !PT ;  /* 0x0000001c1d007209 */ /* 0x000fe40007800000 */
[----:B------:R-:W-:Y:S02]  /*3b10*/  FMNMX3 R3, R33, R32, R2, !PT ;  /* 0x0000002021037276 */ /* 0x000fe40007800002 */
[----:B------:R-:W-:Y:S02]  /*3b20*/  FMNMX R2, R21, R20, !PT ;  /* 0x0000001415027209 */ /* 0x000fe40007800000 */
[----:B------:R-:W-:Y:S02]  /*3b30*/  FMNMX3 R3, R3, R0, R4, !PT ;  /* 0x0000000003037276 */ /* 0x000fe40007800004 */
[----:B------:R-:W-:-:S02]  /*3b40*/  FMNMX R4, R17, R16, !PT ;  /* 0x0000001011047209 */ /* 0x000fc40007800000 */
[----:B------:R-:W-:Y:S02]  /*3b50*/  FMNMX R0, R12, R181, !PT ;  /* 0x000000b50c007209 */ /* 0x000fe40007800000 */
[----:B------:R-:W-:Y:S02]  /*3b60*/  FMNMX3 R3, R3, R2, R4, !PT ;  /* 0x0000000203037276 */ /* 0x000fe40007800004 */
[----:B------:R-:W-:Y:S02]  /*3b70*/  FMNMX3 R8, R130, R131, R8, !PT ;  /* 0x0000008382087276 */ /* 0x000fe40007800008 */
[----:B------:R-:W-:Y:S02]  /*3b80*/  FMNMX R0, R0, R3, !PT ;  /* 0x0000000300007209 */ /* 0x000fe40007800000 */
[----:B------:R-:W-:Y:S02]  /*3b90*/  FMNMX3 R8, R132, R133, R8, !PT ;  /* 0x0000008584087276 */ /* 0x000fe40007800008 */
[----:B------:R-:W-:Y:S01]  /*3ba0*/  FMNMX R2, R136, R137, !PT ;  /* 0x0000008988027209 */ /* 0x000fe20007800000 */
[----:B------:R-:W0:Y:S01]  /*3bb0*/  SHFL.BFLY PT, R11, R0, 0x1, 0x1f ;  /* 0x0c201f00000b7f89 */ /* 0x000e2200000e0000 */
[----:B------:R-:W-:-:S02]  /*3bc0*/  FMNMX R4, R138, R139, !PT ;  /* 0x0000008b8a047209 */ /* 0x000fc40007800000 */
[----:B------:R-:W-:Y:S02]  /*3bd0*/  FMNMX3 R9, R134, R135, R8, !PT ;  /* 0x0000008786097276 */ /* 0x000fe40007800008 */
[----:B------:R-:W-:Y:S02]  /*3be0*/  FMNMX R8, R142, R177, !PT ;  /* 0x000000b18e087209 */ /* 0x000fe40007800000 */
[----:B------:R-:W-:Y:S02]  /*3bf0*/  FMNMX R3, R140, R143, !PT ;  /* 0x0000008f8c037209 */ /* 0x000fe40007800000 */
[----:B------:R-:W-:Y:S02]  /*3c00*/  FMNMX3 R4, R9, R2, R4, !PT ;  /* 0x0000000209047276 */ /* 0x000fe40007800004 */
[----:B------:R-:W-:Y:S02]  /*3c10*/  FMNMX R2, R179, R141, !PT ;  /* 0x0000008db3027209 */ /* 0x000fe40007800000 */
[----:B------:R-:W-:-:S04]  /*3c20*/  FMNMX3 R3, R4, R3, R8, !PT ;  /* 0x0000000304037276 */ /* 0x000fc80007800008 */
[----:B------:R-:W-:-:S05]  /*3c30*/  FMNMX R13, R2, R3, !PT ;  /* 0x00000003020d7209 */ /* 0x000fca0007800000 */
[----:B------:R-:W1:Y:S01]  /*3c40*/  SHFL.BFLY PT, R2, R13, 0x1, 0x1f ;  /* 0x0c201f000d027f89 */ /* 0x000e6200000e0000 */
[----:B0-----:R-:W-:-:S03]  /*3c50*/  FMNMX R14, R0, R11, !PT ;  /* 0x0000000b000e7209 */ /* 0x001fc60007800000 */
[----:B------:R-:W2:Y:S04]  /*3c60*/  LDL.128 R8, [R1] ;  /* 0x0000000001087983 */ /* 0x000ea80000100c00 */
[----:B------:R-:W0:Y:S01]  /*3c70*/  SHFL.BFLY PT, R4, R14, 0x2, 0x1f ;  /* 0x0c401f000e047f89 */ /* 0x000e2200000e0000 */
[----:B-1----:R-:W-:-:S05]  /*3c80*/  FMNMX R3, R13, R2, !PT ;  /* 0x000000020d037209 */ /* 0x002fca0007800000 */
[----:B------:R-:W1:Y:S01]  /*3c90*/  SHFL.BFLY PT, R2, R3, 0x2, 0x1f ;  /* 0x0c401f0003027f89 */ /* 0x000e6200000e0000 */
[----:B------:R-:W-:Y:S02]  /*3ca0*/  FSETP.GT.AND P6, PT, R7, -1.70141173319264429906e+38, PT ;  /* 0xfeffffff0700780b */ /* 0x000fe40003fc4000 */
[----:B------:R-:W-:Y:S02]  /*3cb0*/  FSETP.GT.AND P2, PT, R5, -1.70141173319264429906e+38, PT ;  /* 0xfeffffff0500780b */ /* 0x000fe40003f44000 */
[----:B0-----:R-:W-:-:S09]  /*3cc0*/  FMNMX3 R0, R14, R4, R7, !PT ;  /* 0x000000040e007276 */ /* 0x001fd20007800007 */
[----:B------:R-:W-:-:S04]  /*3cd0*/  @P6 FADD R4, -R0, R7 ;  /* 0x0000000700046221 */ /* 0x000fc80000000100 */
[----:B------:R-:W-:Y:S01]  /*3ce0*/  @P6 FMUL R4, R4, 1.4426950216293334961 ;  /* 0x3fb8aa3b04046820 */ /* 0x000fe20000400000 */
[----:B-1----:R-:W-:-:S05]  /*3cf0*/  FMNMX3 R2, R3, R2, R5, !PT ;  /* 0x0000000203027276 */ /* 0x002fca0007800005 */
[----:B------:R-:W-:Y:S01]  /*3d00*/  @P2 FADD R3, -R2, R5 ;  /* 0x0000000502032221 */ /* 0x000fe20000000100 */
[----:B------:R-:W-:-:S03]  /*3d10*/  @P6 FSETP.GEU.AND P0, PT, R4, -126, PT ;  /* 0xc2fc00000400680b */ /* 0x000fc60003f0e000 */
[----:B------:R-:W-:Y:S01]  /*3d20*/  @P2 FMUL R3, R3, 1.4426950216293334961 ;  /* 0x3fb8aa3b03032820 */ /* 0x000fe20000400000 */
[----:B------:R-:W-:Y:S02]  /*3d30*/  PLOP3.LUT P1, PT, PT, PT, PT, 0x80, 0x8 ;  /* 0x000000000008781c */ /* 0x000fe40003f2f070 */
[----:B------:R-:W-:Y:S02]  /*3d40*/  @P6 PLOP3.LUT P1, PT, P0, PT, PT, 0x80, 0x8 ;  /* 0x000000000008681c */ /* 0x000fe4000072f070 */
[----:B------:R-:W-:Y:S02]  /*3d50*/  @P2 FSETP.GEU.AND P3, PT, R3, -126, PT ;  /* 0xc2fc00000300280b */ /* 0x000fe40003f6e000 */
[----:B------:R-:W-:Y:S02]  /*3d60*/  PLOP3.LUT P0, PT, PT, PT, PT, 0x80, 0x8 ;  /* 0x000000000008781c */ /* 0x000fe40003f0f070 */
[----:B------:R-:W-:-:S07]  /*3d70*/  @P2 PLOP3.LUT P0, PT, P3, PT, PT, 0x80, 0x8 ;  /* 0x000000000008281c */ /* 0x000fce0001f0f070 */
[----:B------:R-:W-:-:S06]  /*3d80*/  @!P1 FMUL R4, R4, 0.5 ;  /* 0x3f00000004049820 */ /* 0x000fcc0000400000 */
[----:B------:R-:W-:Y:S01]  /*3d90*/  @!P0 FMUL R3, R3, 0.5 ;  /* 0x3f00000003038820 */ /* 0x000fe20000400000 */
[----:B------:R-:W0:Y:S08]  /*3da0*/  @P6 MUFU.EX2 R4, R4 ;  /* 0x0000000400046308 */ /* 0x000e300000000800 */
[----:B------:R-:W1:Y:S01]  /*3db0*/  @P2 MUFU.EX2 R3, R3 ;  /* 0x0000000300032308 */ /* 0x000e620000000800 */
[C---:B------:R-:W-:Y:S01]  /*3dc0*/  FADD R71, -R0.reuse, R71 ;  /* 0x0000004700477221 */ /* 0x040fe20000000100 */
[C---:B------:R-:W-:Y:S01]  /*3dd0*/  FADD R76, -R0.reuse, R76 ;  /* 0x0000004c004c7221 */ /* 0x040fe20000000100 */
[C---:B------:R-:W-:Y:S01]  /*3de0*/  FADD R72, -R0.reuse, R72 ;  /* 0x0000004800487221 */ /* 0x040fe20000000100 */
[----:B------:R-:W-:Y:S01]  /*3df0*/  FADD R61, -R0, R61 ;  /* 0x0000003d003d7221 */ /* 0x000fe20000000100 */
[----:B------:R-:W-:Y:S01]  /*3e00*/  FMUL R71, R71, 1.4426950216293334961 ;  /* 0x3fb8aa3b47477820 */ /* 0x000fe20000400000 */
[----:B------:R-:W-:Y:S01]  /*3e10*/  FMUL R76, R76, 1.4426950216293334961 ;  /* 0x3fb8aa3b4c4c7820 */ /* 0x000fe20000400000 */
[----:B------:R-:W-:Y:S01]  /*3e20*/  FMUL R72, R72, 1.4426950216293334961 ;  /* 0x3fb8aa3b48487820 */ /* 0x000fe20000400000 */
[----:B0-----:R-:W-:Y:S01]  /*3e30*/  @!P1 FMUL R4, R4, R4 ;  /* 0x0000000404049220 */ /* 0x001fe20000400000 */
[----:B------:R-:W-:Y:S01]  /*3e40*/  FADD R73, -R0, R73 ;  /* 0x0000004900497221 */ /* 0x000fe20000000100 */
[----:B------:R-:W-:Y:S01]  /*3e50*/  MOV R178, RZ ;  /* 0x000000ff00b27202 */ /* 0x000fe20000000f00 */
[----:B------:R-:W-:Y:S01]  /*3e60*/  FMUL R61, R61, 1.4426950216293334961 ;  /* 0x3fb8aa3b3d3d7820 */ /* 0x000fe20000400000 */
[----:B------:R-:W-:Y:S01]  /*3e70*/  FSETP.GEU.AND P4, PT, R71, -126, PT ;  /* 0xc2fc00004700780b */ /* 0x000fe20003f8e000 */
[----:B------:R-:W-:Y:S01]  /*3e80*/  FMUL R73, R73, 1.4426950216293334961 ;  /* 0x3fb8aa3b49497820 */ /* 0x000fe20000400000 */
[----:B------:R-:W-:Y:S01]  /*3e90*/  @P6 MOV R178, R4 ;  /* 0x0000000400b26202 */ /* 0x000fe20000000f00 */
[----:B-1----:R-:W-:Y:S01]  /*3ea0*/  @!P0 FMUL R3, R3, R3 ;  /* 0x0000000303038220 */ /* 0x002fe20000400000 */
[----:B------:R-:W-:-:S02]  /*3eb0*/  FSETP.GEU.AND P1, PT, R76, -126, PT ;  /* 0xc2fc00004c00780b */ /* 0x000fc40003f2e000 */
[----:B------:R-:W-:Y:S02]  /*3ec0*/  FSETP.GEU.AND P6, PT, R72, -126, PT ;  /* 0xc2fc00004800780b */ /* 0x000fe40003fce000 */
[----:B------:R-:W-:Y:S01]  /*3ed0*/  MOV R175, RZ ;  /* 0x000000ff00af7202 */ /* 0x000fe20000000f00 */
[----:B------:R-:W-:Y:S01]  /*3ee0*/  @P2 IMAD.MOV.U32 R175, RZ, RZ, R3 ;  /* 0x000000ffffaf2224 */ /* 0x000fe200078e0003 */
[----:B------:R-:W-:Y:S02]  /*3ef0*/  FSETP.GEU.AND P2, PT, R61, -126, PT ;  /* 0xc2fc00003d00780b */ /* 0x000fe40003f4e000 */
[----:B------:R-:W-:Y:S01]  /*3f00*/  FSETP.GEU.AND P0, PT, R73, -126, PT ;  /* 0xc2fc00004900780b */ /* 0x000fe20003f0e000 */
[----:B------:R-:W-:-:S04]  /*3f10*/  @!P4 FMUL R71, R71, 0.5 ;  /* 0x3f0000004747c820 */ /* 0x000fc80000400000 */
[----:B------:R-:W-:Y:S02]  /*3f20*/  @!P1 FMUL R76, R76, 0.5 ;  /* 0x3f0000004c4c9820 */ /* 0x000fe40000400000 */
[----:B------:R-:W-:Y:S01]  /*3f30*/  @!P6 FMUL R72, R72, 0.5 ;  /* 0x3f0000004848e820 */ /* 0x000fe20000400000 */
[----:B------:R-:W0:Y:S03]  /*3f40*/  MUFU.EX2 R176, R71 ;  /* 0x0000004700b07308 */ /* 0x000e260000000800 */
[----:B------:R-:W-:Y:S02]  /*3f50*/  @!P2 FMUL R61, R61, 0.5 ;  /* 0x3f0000003d3da820 */ /* 0x000fe40000400000 */
[----:B------:R-:W-:-:S03]  /*3f60*/  @!P0 FMUL R73, R73, 0.5 ;  /* 0x3f00000049498820 */ /* 0x000fc60000400000 */
[----:B------:R-:W1:Y:S08]  /*3f70*/  MUFU.EX2 R174, R76 ;  /* 0x0000004c00ae7308 */ /* 0x000e700000000800 */
[----:B------:R-:W3:Y:S01]  /*3f80*/  MUFU.EX2 R154, R72 ;  /* 0x00000048009a7308 */ /* 0x000ee20000000800 */
[C---:B------:R-:W-:Y:S01]  /*3f90*/  FADD R60, -R0.reuse, R60 ;  /* 0x0000003c003c7221 */ /* 0x040fe20000000100 */
[----:B------:R-:W-:-:S06]  /*3fa0*/  FADD R53, -R0, R53 ;  /* 0x0000003500357221 */ /* 0x000fcc0000000100 */
[----:B------:R-:W4:Y:S01]  /*3fb0*/  MUFU.EX2 R150, R61 ;  /* 0x0000003d00967308 */ /* 0x000f220000000800 */
[----:B------:R-:W-:-:S07]  /*3fc0*/  FADD R52, -R0, R52 ;  /* 0x0000003400347221 */ /* 0x000fce0000000100 */
[----:B------:R-:W5:Y:S01]  /*3fd0*/  MUFU.EX2 R153, R73 ;  /* 0x0000004900997308 */ /* 0x000f620000000800 */
[----:B------:R-:W-:Y:S01]  /*3fe0*/  FADD R48, -R0, R48 ;  /* 0x0000003000307221 */ /* 0x000fe20000000100 */
[----:B------:R-:W-:Y:S01]  /*3ff0*/  FMUL R60, R60, 1.4426950216293334961 ;  /* 0x3fb8aa3b3c3c7820 */ /* 0x000fe20000400000 */
[----:B------:R-:W-:Y:S01]  /*4000*/  FMUL R53, R53, 1.4426950216293334961 ;  /* 0x3fb8aa3b35357820 */ /* 0x000fe20000400000 */
[----:B------:R-:W-:Y:S01]  /*4010*/  FMUL R52, R52, 1.4426950216293334961 ;  /* 0x3fb8aa3b34347820 */ /* 0x000fe20000400000 */
[C---:B------:R-:W-:Y:S01]  /*4020*/  FADD R49, -R0.reuse, R49 ;  /* 0x0000003100317221 */ /* 0x040fe20000000100 */
[----:B------:R-:W-:Y:S01]  /*4030*/  FADD R64, -R0, R64 ;  /* 0x0000004000407221 */ /* 0x000fe20000000100 */
[----:B------:R-:W-:Y:S01]  /*4040*/  FMUL R48, R48, 1.4426950216293334961 ;  /* 0x3fb8aa3b30307820 */ /* 0x000fe20000400000 */
[----:B0-----:R-:W-:Y:S01]  /*4050*/  @!P4 FMUL R176, R176, R176 ;  /* 0x000000b0b0b0c220 */ /* 0x001fe20000400000 */
[----:B-1----:R-:W-:Y:S01]  /*4060*/  @!P1 FMUL R174, R174, R174 ;  /* 0x000000aeaeae9220 */ /* 0x002fe20000400000 */
[----:B---3--:R-:W-:Y:S01]  /*4070*/  @!P6 FMUL R154, R154, R154 ;  /* 0x0000009a9a9ae220 */ /* 0x008fe20000400000 */
[----:B------:R-:W-:Y:S01]  /*4080*/  FSETP.GEU.AND P4, PT, R60, -126, PT ;  /* 0xc2fc00003c00780b */ /* 0x000fe20003f8e000 */
[----:B------:R-:W-:Y:S01]  /*4090*/  FMUL R49, R49, 1.4426950216293334961 ;  /* 0x3fb8aa3b31317820 */ /* 0x000fe20000400000 */
[----:B------:R-:W-:-:S02]  /*40a0*/  FSETP.GEU.AND P1, PT, R53, -126, PT ;  /* 0xc2fc00003500780b */ /* 0x000fc40003f2e000 */
[----:B------:R-:W-:Y:S01]  /*40b0*/  FSETP.GEU.AND P6, PT, R52, -126, PT ;  /* 0xc2fc00003400780b */ /* 0x000fe20003fce000 */
[----:B------:R-:W-:Y:S01]  /*40c0*/  FMUL R64, R64, 1.4426950216293334961 ;  /* 0x3fb8aa3b40407820 */ /* 0x000fe20000400000 */
[----:B----4-:R-:W-:Y:S01]  /*40d0*/  @!P2 FMUL R150, R150, R150 ;  /* 0x000000969696a220 */ /* 0x010fe20000400000 */
[----:B------:R-:W-:Y:S01]  /*40e0*/  FSETP.GEU.AND P2, PT, R48, -126, PT ;  /* 0xc2fc00003000780b */ /* 0x000fe20003f4e000 */
[----:B-----5:R-:W-:Y:S01]  /*40f0*/  @!P0 FMUL R153, R153, R153 ;  /* 0x0000009999998220 */ /* 0x020fe20000400000 */
[----:B------:R-:W-:Y:S02]  /*4100*/  FSETP.GEU.AND P0, PT, R49, -126, PT ;  /* 0xc2fc00003100780b */ /* 0x000fe40003f0e000 */
[----:B------:R-:W-:Y:S02]  /*4110*/  FSETP.GEU.AND P3, PT, R64, -126, PT ;  /* 0xc2fc00004000780b */ /* 0x000fe40003f6e000 */
[----:B------:R-:W-:Y:S02]  /*4120*/  @!P4 FMUL R60, R60, 0.5 ;  /* 0x3f0000003c3cc820 */ /* 0x000fe40000400000 */
[----:B------:R-:W-:-:S02]  /*4130*/  @!P1 FMUL R53, R53, 0.5 ;  /* 0x3f00000035359820 */ /* 0x000fc40000400000 */
[----:B------:R-:W-:Y:S01]  /*4140*/  @!P6 FMUL R52, R52, 0.5 ;  /* 0x3f0000003434e820 */ /* 0x000fe20000400000 */
[----:B------:R-:W-:Y:S01]  /*4150*/  FADD R77, -R0, R77 ;  /* 0x0000004d004d7221 */ /* 0x000fe20000000100 */
[----:B------:R-:W0:Y:S01]  /*4160*/  MUFU.EX2 R149, R60 ;  /* 0x0000003c00957308 */ /* 0x000e220000000800 */
[----:B------:R-:W-:Y:S02]  /*4170*/  @!P2 FMUL R48, R48, 0.5 ;  /* 0x3f0000003030a820 */ /* 0x000fe40000400000 */
[----:B------:R-:W-:Y:S01]  /*4180*/  @!P0 FMUL R49, R49, 0.5 ;  /* 0x3f00000031318820 */ /* 0x000fe20000400000 */
[----:B------:R-:W-:Y:S01]  /*4190*/  FMUL R77, R77, 1.4426950216293334961 ;  /* 0x3fb8aa3b4d4d7820 */ /* 0x000fe20000400000 */
[----:B------:R-:W-:-:S03]  /*41a0*/  @!P3 FMUL R64, R64, 0.5 ;  /* 0x3f0000004040b820 */ /* 0x000fc60000400000 */
[----:B------:R-:W1:Y:S08]  /*41b0*/  MUFU.EX2 R71, R53 ;  /* 0x0000003500477308 */ /* 0x000e700000000800 */
[----:B------:R-:W3:Y:S01]  /*41c0*/  MUFU.EX2 R72, R52 ;  /* 0x0000003400487308 */ /* 0x000ee20000000800 */
[----:B------:R-:W-:Y:S01]  /*41d0*/  FSETP.GEU.AND P5, PT, R77, -126, PT ;  /* 0xc2fc00004d00780b */ /* 0x000fe20003fae000 */
[C---:B------:R-:W-:Y:S01]  /*41e0*/  FADD R45, -R0.reuse, R45 ;  /* 0x0000002d002d7221 */ /* 0x040fe20000000100 */
[C---:B------:R-:W-:Y:S01]  /*41f0*/  FADD R40, -R0.reuse, R40 ;  /* 0x0000002800287221 */ /* 0x040fe20000000100 */
[C---:B------:R-:W-:Y:S01]  /*4200*/  FADD R37, -R0.reuse, R37 ;  /* 0x0000002500257221 */ /* 0x040fe20000000100 */
[C---:B------:R-:W-:Y:S01]  /*4210*/  FADD R33, -R0.reuse, R33 ;  /* 0x0000002100217221 */ /* 0x040fe20000000100 */
[C---:B------:R-:W-:Y:S01]  /*4220*/  FADD R36, -R0.reuse, R36 ;  /* 0x0000002400247221 */ /* 0x040fe20000000100 */
[C---:B------:R-:W-:Y:S01]  /*4230*/  FADD R57, -R0.reuse, R57 ;  /* 0x0000003900397221 */ /* 0x040fe20000000100 */
[----:B------:R-:W4:Y:S01]  /*4240*/  MUFU.EX2 R74, R48 ;  /* 0x00000030004a7308 */ /* 0x000f220000000800 */
[C---:B------:R-:W-:Y:S01]  /*4250*/  FADD R56, -R0.reuse, R56 ;  /* 0x0000003800387221 */ /* 0x040fe20000000100 */
[C---:B------:R-:W-:Y:S01]  /*4260*/  FADD R32, -R0.reuse, R32 ;  /* 0x0000002000207221 */ /* 0x040fe20000000100 */
[C---:B------:R-:W-:Y:S01]  /*4270*/  FADD R25, -R0.reuse, R25 ;  /* 0x0000001900197221 */ /* 0x040fe20000000100 */
[C---:B------:R-:W-:Y:S01]  /*4280*/  FADD R24, -R0.reuse, R24 ;  /* 0x0000001800187221 */ /* 0x040fe20000000100 */
[C---:B------:R-:W-:Y:S01]  /*4290*/  FADD R20, -R0.reuse, R20 ;  /* 0x0000001400147221 */ /* 0x040fe20000000100 */
[C---:B------:R-:W-:Y:S01]  /*42a0*/  FADD R21, -R0.reuse, R21 ;  /* 0x0000001500157221 */ /* 0x040fe20000000100 */
[----:B------:R-:W-:Y:S01]  /*42b0*/  FADD R44, -R0, R44 ;  /* 0x0000002c002c7221 */ /* 0x000fe20000000100 */
[----:B------:R-:W5:Y:S01]  /*42c0*/  MUFU.EX2 R73, R49 ;  /* 0x0000003100497308 */ /* 0x000f620000000800 */
[----:B------:R-:W-:Y:S01]  /*42d0*/  FMUL R45, R45, 1.4426950216293334961 ;  /* 0x3fb8aa3b2d2d7820 */ /* 0x000fe20000400000 */
[----:B------:R-:W-:Y:S01]  /*42e0*/  FMUL R40, R40, 1.4426950216293334961 ;  /* 0x3fb8aa3b28287820 */ /* 0x000fe20000400000 */
[C---:B------:R-:W-:Y:S01]  /*42f0*/  FADD R41, -R0.reuse, R41 ;  /* 0x0000002900297221 */ /* 0x040fe20000000100 */
[----:B------:R-:W-:Y:S01]  /*4300*/  FADD R17, -R0, R17 ;  /* 0x0000001100117221 */ /* 0x000fe20000000100 */
[C---:B------:R-:W-:Y:S01]  /*4310*/  FADD R6, -R2.reuse, R6 ;  /* 0x0000000602067221 */ /* 0x040fe20000000100 */
[C---:B------:R-:W-:Y:S01]  /*4320*/  FADD R170, -R2.reuse, R119 ;  /* 0x0000007702aa7221 */ /* 0x040fe20000000100 */
[----:B------:R-:W-:Y:S01]  /*4330*/  FADD R144, -R2, R144 ;  /* 0x0000009002907221 */ /* 0x000fe20000000100 */
[----:B------:R-:W5:Y:S01]  /*4340*/  MUFU.EX2 R173, R64 ;  /* 0x0000004000ad7308 */ /* 0x000f620000000800 */
[----:B------:R-:W-:Y:S01]  /*4350*/  FMUL R37, R37, 1.4426950216293334961 ;  /* 0x3fb8aa3b25257820 */ /* 0x000fe20000400000 */
[----:B------:R-:W-:Y:S01]  /*4360*/  FMUL R33, R33, 1.4426950216293334961 ;  /* 0x3fb8aa3b21217820 */ /* 0x000fe20000400000 */
[----:B0-----:R-:W-:Y:S01]  /*4370*/  @!P4 FMUL R149, R149, R149 ;  /* 0x000000959595c220 */ /* 0x001fe20000400000 */
[----:B-1----:R-:W-:Y:S01]  /*4380*/  @!P1 FMUL R71, R71, R71 ;  /* 0x0000004747479220 */ /* 0x002fe20000400000 */
[----:B---3--:R-:W-:Y:S01]  /*4390*/  @!P6 FMUL R72, R72, R72 ;  /* 0x000000484848e220 */ /* 0x008fe20000400000 */
[----:B------:R-:W-:Y:S01]  /*43a0*/  FSETP.GEU.AND P4, PT, R45, -126, PT ;  /* 0xc2fc00002d00780b */ /* 0x000fe20003f8e000 */
[----:B------:R-:W-:Y:S01]  /*43b0*/  FMUL R36, R36, 1.4426950216293334961 ;  /* 0x3fb8aa3b24247820 */ /* 0x000fe20000400000 */
[----:B------:R-:W-:Y:S01]  /*43c0*/  FSETP.GEU.AND P1, PT, R40, -126, PT ;  /* 0xc2fc00002800780b */ /* 0x000fe20003f2e000 */
[----:B------:R-:W-:Y:S01]  /*43d0*/  FMUL R57, R57, 1.4426950216293334961 ;  /* 0x3fb8aa3b39397820 */ /* 0x000fe20000400000 */
[----:B------:R-:W-:Y:S01]  /*43e0*/  FSETP.GEU.AND P6, PT, R37, -126, PT ;  /* 0xc2fc00002500780b */ /* 0x000fe20003fce000 */
[----:B----4-:R-:W-:Y:S01]  /*43f0*/  @!P2 FMUL R74, R74, R74 ;  /* 0x0000004a4a4aa220 */ /* 0x010fe20000400000 */
[----:B------:R-:W-:Y:S01]  /*4400*/  FSETP.GEU.AND P2, PT, R33, -126, PT ;  /* 0xc2fc00002100780b */ /* 0x000fe20003f4e000 */
[----:B------:R-:W-:Y:S01]  /*4410*/  @!P5 FMUL R77, R77, 0.5 ;  /* 0x3f0000004d4dd820 */ /* 0x000fe20000400000 */
[----:B-----5:R-:W-:Y:S01]  /*4420*/  @!P0 FMUL R73, R73, R73 ;  /* 0x0000004949498220 */ /* 0x020fe20000400000 */
[----:B------:R-:W-:Y:S01]  /*4430*/  FSETP.GEU.AND P0, PT, R36, -126, PT ;  /* 0xc2fc00002400780b */ /* 0x000fe20003f0e000 */
[----:B------:R-:W-:Y:S01]  /*4440*/  FMUL R56, R56, 1.4426950216293334961 ;  /* 0x3fb8aa3b38387820 */ /* 0x000fe20000400000 */
[----:B------:R-:W-:Y:S01]  /*4450*/  @!P3 FMUL R173, R173, R173 ;  /* 0x000000adadadb220 */ /* 0x000fe20000400000 */
[----:B------:R-:W-:Y:S01]  /*4460*/  FSETP.GEU.AND P3, PT, R57, -126, PT ;  /* 0xc2fc00003900780b */ /* 0x000fe20003f6e000 */
[----:B------:R-:W0:Y:S01]  /*4470*/  MUFU.EX2 R171, R77 ;  /* 0x0000004d00ab7308 */ /* 0x000e220000000800 */
[----:B------:R-:W-:Y:S01]  /*4480*/  @!P4 FMUL R45, R45, 0.5 ;  /* 0x3f0000002d2dc820 */ /* 0x000fe20000400000 */
[----:B------:R-:W-:Y:S01]  /*4490*/  @!P1 FMUL R40, R40, 0.5 ;  /* 0x3f00000028289820 */ /* 0x000fe20000400000 */
[----:B------:R-:W-:Y:S01]  /*44a0*/  FMUL R32, R32, 1.4426950216293334961 ;  /* 0x3fb8aa3b20207820 */ /* 0x000fe20000400000 */
[----:B------:R-:W-:Y:S01]  /*44b0*/  @!P6 FMUL R37, R37, 0.5 ;  /* 0x3f0000002525e820 */ /* 0x000fe20000400000 */
[----:B------:R-:W-:Y:S01]  /*44c0*/  FMUL R25, R25, 1.4426950216293334961 ;  /* 0x3fb8aa3b19197820 */ /* 0x000fe20000400000 */
[----:B------:R-:W-:Y:S01]  /*44d0*/  @!P2 FMUL R33, R33, 0.5 ;  /* 0x3f0000002121a820 */ /* 0x000fe20000400000 */
[----:B------:R-:W-:Y:S01]  /*44e0*/  FMUL R24, R24, 1.4426950216293334961 ;  /* 0x3fb8aa3b18187820 */ /* 0x000fe20000400000 */
[----:B------:R-:W1:Y:S01]  /*44f0*/  MUFU.EX2 R75, R45 ;  /* 0x0000002d004b7308 */ /* 0x000e620000000800 */
[----:B------:R-:W-:Y:S01]  /*4500*/  @!P0 FMUL R36, R36, 0.5 ;  /* 0x3f00000024248820 */ /* 0x000fe20000400000 */
[----:B------:R-:W-:Y:S01]  /*4510*/  FMUL R3, R20, 1.4426950216293334961 ;  /* 0x3fb8aa3b14037820 */ /* 0x000fe20000400000 */
[----:B------:R-:W-:Y:S01]  /*4520*/  FMUL R21, R21, 1.4426950216293334961 ;  /* 0x3fb8aa3b15157820 */ /* 0x000fe20000400000 */
[----:B------:R-:W-:Y:S01]  /*4530*/  @!P3 FMUL R57, R57, 0.5 ;  /* 0x3f0000003939b820 */ /* 0x000fe20000400000 */
[----:B------:R-:W-:Y:S01]  /*4540*/  FMUL R44, R44, 1.4426950216293334961 ;  /* 0x3fb8aa3b2c2c7820 */ /* 0x000fe20000400000 */
[----:B------:R-:W-:Y:S01]  /*4550*/  FADD R172, -R2, R121 ;  /* 0x0000007902ac7221 */ /* 0x000fe20000000100 */
[C---:B------:R-:W-:Y:S01]  /*4560*/  FADD R29, -R0.reuse, R29 ;  /* 0x0000001d001d7221 */ /* 0x040fe20000000100 */
[----:B------:R-:W3:Y:S01]  /*4570*/  MUFU.EX2 R78, R40 ;  /* 0x00000028004e7308 */ /* 0x000ee20000000800 */
[C---:B------:R-:W-:Y:S01]  /*4580*/  FADD R28, -R0.reuse, R28 ;  /* 0x0000001c001c7221 */ /* 0x040fe20000000100 */
[C---:B------:R-:W-:Y:S01]  /*4590*/  FADD R16, -R0.reuse, R16 ;  /* 0x0000001000107221 */ /* 0x040fe20000000100 */
[----:B------:R-:W-:Y:S01]  /*45a0*/  FADD R12, -R0, R12 ;  /* 0x0000000c000c7221 */ /* 0x000fe20000000100 */
[----:B------:R-:W4:Y:S04]  /*45b0*/  LDL.128 R48, [R1+0x10] ;  /* 0x0000100001307983 */ /* 0x000f280000100c00 */
[----:B------:R-:W5:Y:S01]  /*45c0*/  MUFU.EX2 R79, R37 ;  /* 0x00000025004f7308 */ /* 0x000f620000000800 */
[----:B0-----:R-:W-:Y:S01]  /*45d0*/  @!P5 FMUL R171, R171, R171 ;  /* 0x000000abababd220 */ /* 0x001fe20000400000 */
[----:B------:R-:W-:Y:S01]  /*45e0*/  FSETP.GEU.AND P5, PT, R56, -126, PT ;  /* 0xc2fc00003800780b */ /* 0x000fe20003fae000 */
[----:B------:R-:W4:Y:S04]  /*45f0*/  LDL.128 R60, [R1+0x30] ;  /* 0x00003000013c7983 */ /* 0x000f280000100c00 */
[----:B------:R-:W4:Y:S01]  /*4600*/  LDL.128 R52, [R1+0x40] ;  /* 0x0000400001347983 */ /* 0x000f220000100c00 */
[----:B------:R-:W0:Y:S08]  /*4610*/  MUFU.EX2 R81, R33 ;  /* 0x0000002100517308 */ /* 0x000e300000000800 */
[----:B------:R-:W2:Y:S08]  /*4620*/  MUFU.EX2 R80, R36 ;  /* 0x0000002400507308 */ /* 0x000eb00000000800 */
[----:B------:R-:W2:Y:S01]  /*4630*/  MUFU.EX2 R146, R57 ;  /* 0x0000003900927308 */ /* 0x000ea20000000800 */
[----:B-1----:R-:W-:Y:S01]  /*4640*/  @!P4 FMUL R75, R75, R75 ;  /* 0x0000004b4b4bc220 */ /* 0x002fe20000400000 */
[----:B---3--:R-:W-:Y:S01]  /*4650*/  @!P1 FMUL R78, R78, R78 ;  /* 0x0000004e4e4e9220 */ /* 0x008fe20000400000 */
[----:B-----5:R-:W-:Y:S01]  /*4660*/  @!P6 FMUL R79, R79, R79 ;  /* 0x0000004f4f4fe220 */ /* 0x020fe20000400000 */
[----:B------:R-:W-:Y:S01]  /*4670*/  FSETP.GEU.AND P4, PT, R32, -126, PT ;  /* 0xc2fc00002000780b */ /* 0x000fe20003f8e000 */
[----:B0-----:R-:W-:Y:S01]  /*4680*/  @!P2 FMUL R81, R81, R81 ;  /* 0x000000515151a220 */ /* 0x001fe20000400000 */
[----:B------:R-:W-:Y:S01]  /*4690*/  FSETP.GEU.AND P1, PT, R25, -126, PT ;  /* 0xc2fc00001900780b */ /* 0x000fe20003f2e000 */
[----:B------:R-:W-:Y:S01]  /*46a0*/  @!P5 FMUL R56, R56, 0.5 ;  /* 0x3f0000003838d820 */ /* 0x000fe20000400000 */
[----:B------:R-:W-:Y:S01]  /*46b0*/  FSETP.GEU.AND P6, PT, R24, -126, PT ;  /* 0xc2fc00001800780b */ /* 0x000fe20003fce000 */
[----:B--2---:R-:W-:Y:S01]  /*46c0*/  @!P0 FMUL R80, R80, R80 ;  /* 0x0000005050508220 */ /* 0x004fe20000400000 */
[----:B------:R-:W-:Y:S01]  /*46d0*/  FSETP.GEU.AND P2, PT, R3, -126, PT ;  /* 0xc2fc00000300780b */ /* 0x000fe20003f4e000 */
[----:B------:R-:W-:Y:S01]  /*46e0*/  FMUL R41, R41, 1.4426950216293334961 ;  /* 0x3fb8aa3b29297820 */ /* 0x000fe20000400000 */
[----:B------:R-:W-:Y:S01]  /*46f0*/  FSETP.GEU.AND P0, PT, R21, -126, PT ;  /* 0xc2fc00001500780b */ /* 0x000fe20003f0e000 */
[----:B------:R-:W0:Y:S01]  /*4700*/  MUFU.EX2 R145, R56 ;  /* 0x0000003800917308 */ /* 0x000e220000000800 */
[----:B------:R-:W-:Y:S01]  /*4710*/  FMUL R17, R17, 1.4426950216293334961 ;  /* 0x3fb8aa3b11117820 */ /* 0x000fe20000400000 */
[----:B------:R-:W-:Y:S01]  /*4720*/  FMUL R167, R6, 1.4426950216293334961 ;  /* 0x3fb8aa3b06a77820 */ /* 0x000fe20000400000 */
[----:B------:R-:W-:Y:S01]  /*4730*/  FMUL R170, R170, 1.4426950216293334961 ;  /* 0x3fb8aa3baaaa7820 */ /* 0x000fe20000400000 */
[----:B------:R-:W-:Y:S01]  /*4740*/  @!P3 FMUL R146, R146, R146 ;  /* 0x000000929292b220 */ /* 0x000fe20000400000 */
[----:B------:R-:W-:Y:S01]  /*4750*/  FSETP.GEU.AND P3, PT, R44, -126, PT ;  /* 0xc2fc00002c00780b */ /* 0x000fe20003f6e000 */
[----:B------:R-:W-:Y:S01]  /*4760*/  @!P4 FMUL R32, R32, 0.5 ;  /* 0x3f0000002020c820 */ /* 0x000fe20000400000 */
[----:B------:R-:W-:Y:S01]  /*4770*/  @!P1 FMUL R25, R25, 0.5 ;  /* 0x3f00000019199820 */ /* 0x000fe20000400000 */
[----:B------:R-:W-:Y:S01]  /*4780*/  @!P6 FMUL R24, R24, 0.5 ;  /* 0x3f0000001818e820 */ /* 0x000fe20000400000 */
[----:B------:R-:W-:Y:S01]  /*4790*/  FMUL R169, R144, 1.4426950216293334961 ;  /* 0x3fb8aa3b90a97820 */ /* 0x000fe20000400000 */
[----:B------:R-:W-:Y:S01]  /*47a0*/  @!P2 FMUL R3, R3, 0.5 ;  /* 0x3f0000000303a820 */ /* 0x000fe20000400000 */
[----:B------:R1:W2:Y:S01]  /*47b0*/  MUFU.EX2 R82, R32 ;  /* 0x0000002000527308 */ /* 0x0002a20000000800 */
[----:B------:R-:W-:Y:S01]  /*47c0*/  @!P0 FMUL R21, R21, 0.5 ;  /* 0x3f00000015158820 */ /* 0x000fe20000400000 */
[----:B------:R-:W-:Y:S01]  /*47d0*/  FMUL R172, R172, 1.4426950216293334961 ;  /* 0x3fb8aa3bacac7820 */ /* 0x000fe20000400000 */
[----:B------:R-:W-:Y:S01]  /*47e0*/  FMUL R29, R29, 1.4426950216293334961 ;  /* 0x3fb8aa3b1d1d7820 */ /* 0x000fe20000400000 */
[----:B------:R-:W-:Y:S01]  /*47f0*/  FMUL R28, R28, 1.4426950216293334961 ;  /* 0x3fb8aa3b1c1c7820 */ /* 0x000fe20000400000 */
[-C--:B------:R-:W-:Y:S01]  /*4800*/  FMUL R4, R8, R178.reuse ;  /* 0x000000b208047220 */ /* 0x080fe20000400000 */
[----:B------:R-:W-:Y:S01]  /*4810*/  FMUL R5, R9, R178 ;  /* 0x000000b209057220 */ /* 0x000fe20000400000 */
[----:B------:R-:W-:Y:S01]  /*4820*/  FMUL R7, R11, R175 ;  /* 0x000000af0b077220 */ /* 0x000fe20000400000 */
[----:B------:R-:W3:Y:S01]  /*4830*/  MUFU.EX2 R117, R25 ;  /* 0x0000001900757308 */ /* 0x000ee20000000800 */
[----:B------:R-:W-:Y:S01]  /*4840*/  @!P3 FMUL R44, R44, 0.5 ;  /* 0x3f0000002c2cb820 */ /* 0x000fe20000400000 */
[----:B0-----:R-:W-:Y:S01]  /*4850*/  @!P5 FMUL R145, R145, R145 ;  /* 0x000000919191d220 */ /* 0x001fe20000400000 */
[----:B------:R-:W-:Y:S01]  /*4860*/  FMUL R16, R16, 1.4426950216293334961 ;  /* 0x3fb8aa3b10107820 */ /* 0x000fe20000400000 */
[----:B------:R-:W-:Y:S01]  /*4870*/  FMUL R12, R12, 1.4426950216293334961 ;  /* 0x3fb8aa3b0c0c7820 */ /* 0x000fe20000400000 */
[----:B------:R-:W-:Y:S01]  /*4880*/  FMUL R6, R10, R175 ;  /* 0x000000af0a067220 */ /* 0x000fe20000400000 */
[----:B------:R-:W5:Y:S02]  /*4890*/  LDL.128 R56, [R1+0x20] ;  /* 0x0000200001387983 */ /* 0x000f640000100c00 */
[----:B------:R-:W0:Y:S01]  /*48a0*/  MUFU.EX2 R118, R24 ;  /* 0x0000001800767308 */ /* 0x000e220000000800 */
[----:B------:R-:W-:Y:S01]  /*48b0*/  FSETP.GEU.AND P5, PT, R41, -126, PT ;  /* 0xc2fc00002900780b */ /* 0x000fe20003fae000 */
[----:B------:R-:W5:Y:S04]  /*48c0*/  LDL.128 R36, [R1+0x70] ;  /* 0x0000700001247983 */ /* 0x000f680000100c00 */
[----:B-1----:R-:W5:Y:S02]  /*48d0*/  LDL.128 R32, [R1+0x80] ;  /* 0x0000800001207983 */ /* 0x002f640000100c00 */
[----:B------:R-:W1:Y:S08]  /*48e0*/  MUFU.EX2 R120, R21 ;  /* 0x0000001500787308 */ /* 0x000e700000000800 */
[----:B------:R-:W1:Y:S08]  /*48f0*/  MUFU.EX2 R3, R3 ;  /* 0x0000000300037308 */ /* 0x000e700000000800 */
[----:B------:R-:W1:Y:S01]  /*4900*/  MUFU.EX2 R76, R44 ;  /* 0x0000002c004c7308 */ /* 0x000e620000000800 */
[----:B--2---:R-:W-:Y:S01]  /*4910*/  @!P4 FMUL R82, R82, R82 ;  /* 0x000000525252c220 */ /* 0x004fe20000400000 */
[----:B---3--:R-:W-:Y:S01]  /*4920*/  @!P1 FMUL R117, R117, R117 ;  /* 0x0000007575759220 */ /* 0x008fe20000400000 */
[----:B0-----:R-:W-:Y:S01]  /*4930*/  @!P6 FMUL R118, R118, R118 ;  /* 0x000000767676e220 */ /* 0x001fe20000400000 */
[----:B------:R-:W-:Y:S01]  /*4940*/  FSETP.GEU.AND P4, PT, R17, -126, PT ;  /* 0xc2fc00001100780b */ /* 0x000fe20003f8e000 */
[----:B------:R-:W-:Y:S01]  /*4950*/  @!P5 FMUL R41, R41, 0.5 ;  /* 0x3f0000002929d820 */ /* 0x000fe20000400000 */
[----:B------:R-:W-:Y:S01]  /*4960*/  FSETP.GEU.AND P1, PT, R167, -126, PT ;  /* 0xc2fc0000a700780b */ /* 0x000fe20003f2e000 */
[----:B------:R-:W-:Y:S01]  /*4970*/  FADD R8, -R2, R126 ;  /* 0x0000007e02087221 */ /* 0x000fe20000000100 */
[----:B------:R-:W-:Y:S01]  /*4980*/  FSETP.GEU.AND P6, PT, R170, -126, PT ;  /* 0xc2fc0000aa00780b */ /* 0x000fe20003fce000 */
[----:B-1----:R-:W-:Y:S01]  /*4990*/  @!P0 FMUL R120, R120, R120 ;  /* 0x0000007878788220 */ /* 0x002fe20000400000 */
[----:B------:R-:W-:Y:S01]  /*49a0*/  @!P2 FMUL R3, R3, R3 ;  /* 0x000000030303a220 */ /* 0x000fe20000400000 */
[----:B------:R-:W-:Y:S01]  /*49b0*/  FSETP.GEU.AND P0, PT, R169, -126, PT ;  /* 0xc2fc0000a900780b */ /* 0x000fe20003f0e000 */
[----:B------:R0:W-:Y:S01]  /*49c0*/  STL.128 [R1], R4 ;  /* 0x0000000401007387 */ /* 0x0001e20000100c00 */
[----:B------:R-:W-:Y:S01]  /*49d0*/  FSETP.GEU.AND P2, PT, R172, -126, PT ;  /* 0xc2fc0000ac00780b */ /* 0x000fe20003f4e000 */
[----:B------:R-:W1:Y:S01]  /*49e0*/  MUFU.EX2 R77, R41 ;  /* 0x00000029004d7308 */ /* 0x000e620000000800 */
[----:B------:R-:W-:Y:S01]  /*49f0*/  FADD R9, -R2, R151 ;  /* 0x0000009702097221 */ /* 0x000fe20000000100 */
[----:B------:R-:W2:Y:S01]  /*4a00*/  LDL.128 R24, [R1+0xa0] ;  /* 0x0000a00001187983 */ /* 0x000ea20000100c00 */
[----:B------:R-:W-:Y:S01]  /*4a10*/  @!P3 FMUL R76, R76, R76 ;  /* 0x0000004c4c4cb220 */ /* 0x000fe20000400000 */
[----:B------:R-:W-:Y:S01]  /*4a20*/  FSETP.GEU.AND P3, PT, R29, -126, PT ;  /* 0xc2fc00001d00780b */ /* 0x000fe20003f6e000 */
[----:B------:R-:W-:Y:S01]  /*4a30*/  @!P4 FMUL R17, R17, 0.5 ;  /* 0x3f0000001111c820 */ /* 0x000fe20000400000 */
[----:B------:R-:W-:Y:S01]  /*4a40*/  @!P1 FMUL R167, R167, 0.5 ;  /* 0x3f000000a7a79820 */ /* 0x000fe20000400000 */
[----:B------:R-:W-:Y:S01]  /*4a50*/  @!P6 FMUL R170, R170, 0.5 ;  /* 0x3f000000aaaae820 */ /* 0x000fe20000400000 */
[----:B------:R-:W3:Y:S01]  /*4a60*/  LDL.128 R44, [R1+0x50] ;  /* 0x00005000012c7983 */ /* 0x000ee20000100c00 */
[----:B------:R-:W1:Y:S01]  /*4a70*/  MUFU.EX2 R64, R17 ;  /* 0x0000001100407308 */ /* 0x000e620000000800 */
[----:B------:R-:W-:-:S02]  /*4a80*/  @!P0 FMUL R169, R169, 0.5 ;  /* 0x3f000000a9a98820 */ /* 0x000fc40000400000 */
[----:B------:R-:W-:Y:S01]  /*4a90*/  @!P2 FMUL R172, R172, 0.5 ;  /* 0x3f000000acaca820 */ /* 0x000fe20000400000 */
[----:B------:R-:W-:Y:S01]  /*4aa0*/  FMUL R8, R8, 1.4426950216293334961 ;  /* 0x3fb8aa3b08087820 */ /* 0x000fe20000400000 */
[C---:B0-----:R-:W-:Y:S01]  /*4ab0*/  FADD R4, -R2.reuse, R124 ;  /* 0x0000007c02047221 */ /* 0x041fe20000000100 */
[C---:B------:R-:W-:Y:S01]  /*4ac0*/  FADD R5, -R2.reuse, R147 ;  /* 0x0000009302057221 */ /* 0x040fe20000000100 */
[C---:B------:R-:W-:Y:S01]  /*4ad0*/  FADD R6, -R2.reuse, R122 ;  /* 0x0000007a02067221 */ /* 0x040fe20000000100 */
[----:B------:R-:W0:Y:S01]  /*4ae0*/  MUFU.EX2 R167, R167 ;  /* 0x000000a700a77308 */ /* 0x000e220000000800 */
[----:B------:R-:W-:Y:S01]  /*4af0*/  @!P3 FMUL R29, R29, 0.5 ;  /* 0x3f0000001d1db820 */ /* 0x000fe20000400000 */
[----:B-1----:R-:W-:Y:S01]  /*4b00*/  @!P5 FMUL R77, R77, R77 ;  /* 0x0000004d4d4dd220 */ /* 0x002fe20000400000 */
[----:B------:R-:W-:Y:S01]  /*4b10*/  FADD R7, -R2, R127 ;  /* 0x0000007f02077221 */ /* 0x000fe20000000100 */
[----:B------:R-:W3:Y:S04]  /*4b20*/  LDL.128 R40, [R1+0x60] ;  /* 0x0000600001287983 */ /* 0x000ee80000100c00 */
[----:B------:R-:W1:Y:S01]  /*4b30*/  MUFU.EX2 R170, R170 ;  /* 0x000000aa00aa7308 */ /* 0x000e620000000800 */
[----:B------:R-:W-:Y:S01]  /*4b40*/  FSETP.GEU.AND P5, PT, R28, -126, PT ;  /* 0xc2fc00001c00780b */ /* 0x000fe20003fae000 */
[----:B------:R-:W3:Y:S06]  /*4b50*/  LDL.128 R20, [R1+0xb0] ;  /* 0x0000b00001147983 */ /* 0x000eec0000100c00 */
[----:B------:R-:W1:Y:S08]  /*4b60*/  MUFU.EX2 R83, R29 ;  /* 0x0000001d00537308 */ /* 0x000e700000000800 */
[----:B------:R-:W1:Y:S08]  /*4b70*/  MUFU.EX2 R169, R169 ;  /* 0x000000a900a97308 */ /* 0x000e700000000800 */
[----:B------:R-:W1:Y:S01]  /*4b80*/  MUFU.EX2 R172, R172 ;  /* 0x000000ac00ac7308 */ /* 0x000e620000000800 */
[----:B------:R-:W-:Y:S01]  /*4b90*/  FMUL R9, R9, 1.4426950216293334961 ;  /* 0x3fb8aa3b09097820 */ /* 0x000fe20000400000 */
[----:B------:R-:W-:Y:S01]  /*4ba0*/  FMUL R4, R4, 1.4426950216293334961 ;  /* 0x3fb8aa3b04047820 */ /* 0x000fe20000400000 */
[----:B------:R-:W-:Y:S01]  /*4bb0*/  @!P4 FMUL R64, R64, R64 ;  /* 0x000000404040c220 */ /* 0x000fe20000400000 */
[----:B------:R-:W-:Y:S01]  /*4bc0*/  FSETP.GEU.AND P4, PT, R8, -126, PT ;  /* 0xc2fc00000800780b */ /* 0x000fe20003f8e000 */
[----:B0-----:R-:W-:Y:S01]  /*4bd0*/  @!P1 FMUL R167, R167, R167 ;  /* 0x000000a7a7a79220 */ /* 0x001fe20000400000 */
[----:B-1----:R-:W-:Y:S01]  /*4be0*/  @!P6 FMUL R170, R170, R170 ;  /* 0x000000aaaaaae220 */ /* 0x002fe20000400000 */
[----:B------:R-:W-:Y:S01]  /*4bf0*/  FSETP.GEU.AND P1, PT, R9, -126, PT ;  /* 0xc2fc00000900780b */ /* 0x000fe20003f2e000 */
[----:B------:R-:W-:Y:S01]  /*4c00*/  FMUL R5, R5, 1.4426950216293334961 ;  /* 0x3fb8aa3b05057820 */ /* 0x000fe20000400000 */
[----:B------:R-:W-:Y:S01]  /*4c10*/  FSETP.GEU.AND P6, PT, R4, -126, PT ;  /* 0xc2fc00000400780b */ /* 0x000fe20003fce000 */
[----:B------:R-:W-:Y:S01]  /*4c20*/  FMUL R6, R6, 1.4426950216293334961 ;  /* 0x3fb8aa3b06067820 */ /* 0x000fe20000400000 */
[----:B------:R-:W-:Y:S01]  /*4c30*/  @!P5 FMUL R28, R28, 0.5 ;  /* 0x3f0000001c1cd820 */ /* 0x000fe20000400000 */
[----:B------:R-:W-:Y:S01]  /*4c40*/  @!P3 FMUL R83, R83, R83 ;  /* 0x000000535353b220 */ /* 0x000fe20000400000 */
[----:B------:R-:W-:Y:S01]  /*4c50*/  @!P0 FMUL R169, R169, R169 ;  /* 0x000000a9a9a98220 */ /* 0x000fe20000400000 */
[----:B------:R-:W-:Y:S01]  /*4c60*/  FSETP.GEU.AND P3, PT, R16, -126, PT ;  /* 0xc2fc00001000780b */ /* 0x000fe20003f6e000 */
[----:B------:R0:W1:Y:S01]  /*4c70*/  MUFU.EX2 R116, R28 ;  /* 0x0000001c00747308 */ /* 0x0000620000000800 */
[----:B------:R-:W-:Y:S01]  /*4c80*/  FSETP.GEU.AND P0, PT, R5, -126, PT ;  /* 0xc2fc00000500780b */ /* 0x000fe20003f0e000 */
[----:B------:R-:W-:Y:S01]  /*4c90*/  @!P2 FMUL R172, R172, R172 ;  /* 0x000000acacaca220 */ /* 0x000fe20000400000 */
[----:B------:R-:W-:Y:S01]  /*4ca0*/  FSETP.GEU.AND P2, PT, R6, -126, PT ;  /* 0xc2fc00000600780b */ /* 0x000fe20003f4e000 */
[----:B------:R-:W-:Y:S01]  /*4cb0*/  @!P4 FMUL R8, R8, 0.5 ;  /* 0x3f0000000808c820 */ /* 0x000fe20000400000 */
[----:B------:R-:W-:-:S02]  /*4cc0*/  @!P1 FMUL R9, R9, 0.5 ;  /* 0x3f00000009099820 */ /* 0x000fc40000400000 */
[----:B------:R-:W-:Y:S01]  /*4cd0*/  @!P6 FMUL R4, R4, 0.5 ;  /* 0x3f0000000404e820 */ /* 0x000fe20000400000 */
[----:B------:R1:W1:Y:S01]  /*4ce0*/  MUFU.EX2 R152, R8 ;  /* 0x0000000800987308 */ /* 0x0002620000000800 */
[----:B0-----:R-:W4:Y:S03]  /*4cf0*/  LDL.128 R28, [R1+0x90] ;  /* 0x00009000011c7983 */ /* 0x001f260000100c00 */
[----:B------:R-:W-:Y:S02]  /*4d00*/  @!P3 FMUL R16, R16, 0.5 ;  /* 0x3f0000001010b820 */ /* 0x000fe40000400000 */
[----:B------:R-:W-:Y:S02]  /*4d10*/  @!P0 FMUL R5, R5, 0.5 ;  /* 0x3f00000005058820 */ /* 0x000fe40000400000 */
[----:B------:R0:W0:Y:S01]  /*4d20*/  MUFU.EX2 R151, R9 ;  /* 0x0000000900977308 */ /* 0x0000220000000800 */
[C---:B-1----:R-:W-:Y:S01]  /*4d30*/  FADD R8, -R2.reuse, R65 ;  /* 0x0000004102087221 */ /* 0x042fe20000000100 */
[----:B------:R-:W-:Y:S01]  /*4d40*/  FMUL R65, R7, 1.4426950216293334961 ;  /* 0x3fb8aa3b07417820 */ /* 0x000fe20000400000 */
[----:B------:R-:W-:Y:S01]  /*4d50*/  FADD R7, -R2, R125 ;  /* 0x0000007d02077221 */ /* 0x000fe20000000100 */
[----:B------:R-:W-:-:S04]  /*4d60*/  @!P2 FMUL R6, R6, 0.5 ;  /* 0x3f0000000606a820 */ /* 0x000fc80000400000 */
[----:B------:R1:W1:Y:S01]  /*4d70*/  MUFU.EX2 R148, R4 ;  /* 0x0000000400947308 */ /* 0x0002620000000800 */
[----:B0-----:R-:W-:Y:S01]  /*4d80*/  FADD R9, -R2, R66 ;  /* 0x0000004202097221 */ /* 0x001fe20000000100 */
[----:B------:R-:W-:Y:S01]  /*4d90*/  @!P5 FMUL R116, R116, R116 ;  /* 0x000000747474d220 */ /* 0x000fe20000400000 */
[----:B------:R-:W-:Y:S01]  /*4da0*/  FMUL R66, R8, 1.4426950216293334961 ;  /* 0x3fb8aa3b08427820 */ /* 0x000fe20000400000 */
[----:B------:R-:W-:Y:S01]  /*4db0*/  FMUL R125, R7, 1.4426950216293334961 ;  /* 0x3fb8aa3b077d7820 */ /* 0x000fe20000400000 */
[----:B-1----:R-:W-:-:S03]  /*4dc0*/  FADD R4, -R2, R123 ;  /* 0x0000007b02047221 */ /* 0x002fc60000000100 */
[----:B------:R0:W-:Y:S01]  /*4dd0*/  MUFU.EX2 R119, R16 ;  /* 0x0000001000777308 */ /* 0x0001e20000000800 */
[----:B------:R-:W-:Y:S01]  /*4de0*/  FMUL R126, R9, 1.4426950216293334961 ;  /* 0x3fb8aa3b097e7820 */ /* 0x000fe20000400000 */
[----:B------:R-:W-:Y:S01]  /*4df0*/  FSETP.GEU.AND P5, PT, R12, -126, PT ;  /* 0xc2fc00000c00780b */ /* 0x000fe20003fae000 */
[----:B------:R-:W-:Y:S01]  /*4e00*/  FMUL R127, R4, 1.4426950216293334961 ;  /* 0x3fb8aa3b047f7820 */ /* 0x000fe20000400000 */
[----:B------:R-:W3:Y:S04]  /*4e10*/  LDL.128 R8, [R1+0xe0] ;  /* 0x0000e00001087983 */ /* 0x000ee80000100c00 */
[----:B------:R-:W1:Y:S01]  /*4e20*/  MUFU.EX2 R147, R5 ;  /* 0x0000000500937308 */ /* 0x000e620000000800 */
[----:B0-----:R-:W3:Y:S07]  /*4e30*/  LDL.128 R16, [R1+0xc0] ;  /* 0x0000c00001107983 */ /* 0x001eee0000100c00 */
[----:B------:R0:W1:Y:S02]  /*4e40*/  MUFU.EX2 R144, R6 ;  /* 0x0000000600907308 */ /* 0x0000640000000800 */
[----:B0-----:R-:W3:Y:S01]  /*4e50*/  LDL.128 R4, [R1+0xf0] ;  /* 0x0000f00001047983 */ /* 0x001ee20000100c00 */
[----:B------:R-:W-:-:S05]  /*4e60*/  @!P5 FMUL R12, R12, 0.5 ;  /* 0x3f0000000c0cd820 */ /* 0x000fca0000400000 */
[----:B------:R0:W-:Y:S02]  /*4e70*/  MUFU.EX2 R121, R12 ;  /* 0x0000000c00797308 */ /* 0x0001e40000000800 */
[----:B0-----:R-:W3:Y:S01]  /*4e80*/  LDL.128 R12, [R1+0xd0] ;  /* 0x0000d000010c7983 */ /* 0x001ee20000100c00 */
[----:B------:R-:W-:Y:S01]  /*4e90*/  @!P4 FMUL R152, R152, R152 ;  /* 0x000000989898c220 */ /* 0x000fe20000400000 */
[----:B------:R-:W-:Y:S01]  /*4ea0*/  @!P1 FMUL R151, R151, R151 ;  /* 0x0000009797979220 */ /* 0x000fe20000400000 */
[----:B------:R-:W-:Y:S02]  /*4eb0*/  FSETP.GEU.AND P4, PT, R65, -126, PT ;  /* 0xc2fc00004100780b */ /* 0x000fe40003f8e000 */
[----:B------:R-:W-:Y:S01]  /*4ec0*/  FSETP.GEU.AND P1, PT, R66, -126, PT ;  /* 0xc2fc00004200780b */ /* 0x000fe20003f2e000 */
[----:B------:R-:W-:Y:S01]  /*4ed0*/  @!P6 FMUL R148, R148, R148 ;  /* 0x000000949494e220 */ /* 0x000fe20000400000 */
[----:B-1----:R-:W-:Y:S01]  /*4ee0*/  @!P0 FMUL R147, R147, R147 ;  /* 0x0000009393938220 */ /* 0x002fe20000400000 */
[----:B------:R-:W-:-:S02]  /*4ef0*/  FSETP.GEU.AND P6, PT, R125, -126, PT ;  /* 0xc2fc00007d00780b */ /* 0x000fc40003fce000 */
[----:B------:R-:W-:Y:S01]  /*4f00*/  FSETP.GEU.AND P0, PT, R126, -126, PT ;  /* 0xc2fc00007e00780b */ /* 0x000fe20003f0e000 */
[----:B------:R-:W-:-:S05]  /*4f10*/  FADD R122, R176, R173 ;  /* 0x000000adb07a7221 */ /* 0x000fca0000000000 */
[----:B------:R-:W-:Y:S02]  /*4f20*/  @!P4 FMUL R65, R65, 0.5 ;  /* 0x3f0000004141c820 */ /* 0x000fe40000400000 */
[----:B------:R-:W-:Y:S01]  /*4f30*/  @!P1 FMUL R66, R66, 0.5 ;  /* 0x3f00000042429820 */ /* 0x000fe20000400000 */
[----:B------:R-:W-:Y:S01]  /*4f40*/  FADD R123, R171, R174 ;  /* 0x000000aeab7b7221 */ /* 0x000fe20000000000 */
[----:B------:R-:W-:Y:S01]  /*4f50*/  FADD R122, RZ, R122 ;  /* 0x0000007aff7a7221 */ /* 0x000fe20000000000 */
[----:B------:R-:W-:Y:S01]  /*4f60*/  @!P6 FMUL R125, R125, 0.5 ;  /* 0x3f0000007d7de820 */ /* 0x000fe20000400000 */
[----:B------:R-:W0:Y:S01]  /*4f70*/  MUFU.EX2 R65, R65 ;  /* 0x0000004100417308 */ /* 0x000e220000000800 */
[----:B------:R-:W-:Y:S01]  /*4f80*/  @!P0 FMUL R126, R126, 0.5 ;  /* 0x3f0000007e7e8820 */ /* 0x000fe20000400000 */
[----:B------:R-:W-:-:S06]  /*4f90*/  FADD R124, R122, R123 ;  /* 0x0000007b7a7c7221 */ /* 0x000fcc0000000000 */
[----:B------:R-:W1:Y:S01]  /*4fa0*/  MUFU.EX2 R66, R66 ;  /* 0x0000004200427308 */ /* 0x000e620000000800 */
[C---:B------:R-:W-:Y:S01]  /*4fb0*/  FADD R128, -R2.reuse, R128 ;  /* 0x0000008002807221 */ /* 0x040fe20000000100 */
[----:B------:R-:W-:-:S06]  /*4fc0*/  FADD R129, -R2, R129 ;  /* 0x0000008102817221 */ /* 0x000fcc0000000100 */
[----:B------:R-:W1:Y:S01]  /*4fd0*/  MUFU.EX2 R123, R125 ;  /* 0x0000007d007b7308 */ /* 0x000e620000000800 */
[----:B------:R-:W-:-:S07]  /*4fe0*/  FADD R182, -R2, R130 ;  /* 0x0000008202b67221 */ /* 0x000fce0000000100 */
[----:B------:R-:W1:Y:S01]  /*4ff0*/  MUFU.EX2 R122, R126 ;  /* 0x0000007e007a7308 */ /* 0x000e620000000800 */
[----:B------:R-:W-:Y:S01]  /*5000*/  FMUL R180, R128, 1.4426950216293334961 ;  /* 0x3fb8aa3b80b47820 */ /* 0x000fe20000400000 */
[----:B------:R-:W-:Y:S01]  /*5010*/  FMUL R130, R129, 1.4426950216293334961 ;  /* 0x3fb8aa3b81827820 */ /* 0x000fe20000400000 */
[----:B------:R-:W-:Y:S01]  /*5020*/  FADD R131, -R2, R131 ;  /* 0x0000008302837221 */ /* 0x000fe20000000100 */
        /* <DEDUP_REMOVED lines=8> */
[----:B------:R-:W-:-:S02]  /*50b0*/  @!P6 FMUL R123, R123, R123 ;  /* 0x0000007b7b7be220 */ /* 0x000fc40000400000 */
[----:B------:R-:W-:Y:S01]  /*50c0*/  FSETP.GEU.AND P6, PT, R182, -126, PT ;  /* 0xc2fc0000b600780b */ /* 0x000fe20003fce000 */
[----:B------:R-:W-:Y:S01]  /*50d0*/  @!P0 FMUL R122, R122, R122 ;  /* 0x0000007a7a7a8220 */ /* 0x000fe20000400000 */
[----:B------:R-:W-:Y:S01]  /*50e0*/  FSETP.GEU.AND P0, PT, R184, -126, PT ;  /* 0xc2fc0000b800780b */ /* 0x000fe20003f0e000 */
[----:B------:R-:W-:Y:S01]  /*50f0*/  FADD R128, R167, R170 ;  /* 0x000000aaa7807221 */ /* 0x000fe20000000000 */
[----:B------:R-:W-:Y:S01]  /*5100*/  @!P2 FMUL R127, R127, 0.5 ;  /* 0x3f0000007f7fa820 */ /* 0x000fe20000400000 */
[----:B------:R-:W-:Y:S01]  /*5110*/  FADD R129, R169, R172 ;  /* 0x000000aca9817221 */ /* 0x000fe20000000000 */
[----:B------:R-:W-:Y:S01]  /*5120*/  FADD R183, R154, R153 ;  /* 0x000000999ab77221 */ /* 0x000fe20000000000 */
[----:B------:R-:W-:Y:S01]  /*5130*/  FADD R128, RZ, R128 ;  /* 0x00000080ff807221 */ /* 0x000fe20000000000 */
[----:B------:R-:W-:Y:S01]  /*5140*/  @!P4 FMUL R180, R180, 0.5 ;  /* 0x3f000000b4b4c820 */ /* 0x000fe20000400000 */
[----:B------:R-:W-:Y:S01]  /*5150*/  @!P1 FMUL R130, R130, 0.5 ;  /* 0x3f00000082829820 */ /* 0x000fe20000400000 */
[----:B------:R-:W-:Y:S01]  /*5160*/  MUFU.EX2 R125, R127 ;  /* 0x0000007f007d7308 */ /* 0x000fe20000000800 */
[----:B------:R-:W-:Y:S01]  /*5170*/  FADD R128, R128, R129 ;  /* 0x0000008180807221 */ /* 0x000fe20000000000 */
[----:B------:R-:W-:Y:S01]  /*5180*/  FADD R183, R124, R183 ;  /* 0x000000b77cb77221 */ /* 0x000fe20000000000 */
[----:B------:R-:W-:Y:S01]  /*5190*/  FADD R129, R152, R151 ;  /* 0x0000009798817221 */ /* 0x000fe20000000000 */
[----:B------:R-:W-:Y:S01]  /*51a0*/  FADD R126, R150, R149 ;  /* 0x00000095967e7221 */ /* 0x000fe20000000000 */
[----:B------:R-:W-:Y:S01]  /*51b0*/  @!P6 FMUL R182, R182, 0.5 ;  /* 0x3f000000b6b6e820 */ /* 0x000fe20000400000 */
[----:B------:R-:W-:-:S02]  /*51c0*/  @!P0 FMUL R184, R184, 0.5 ;  /* 0x3f000000b8b88820 */ /* 0x000fc40000400000 */
[----:B------:R0:W1:Y:S01]  /*51d0*/  MUFU.EX2 R124, R180 ;  /* 0x000000b4007c7308 */ /* 0x0000620000000800 */
[----:B------:R-:W-:Y:S01]  /*51e0*/  FADD R128, R128, R129 ;  /* 0x0000008180807221 */ /* 0x000fe20000000000 */
[----:B------:R-:W-:-:S06]  /*51f0*/  FADD R183, R183, R126 ;  /* 0x0000007eb7b77221 */ /* 0x000fcc0000000000 */
[----:B------:R-:W1:Y:S01]  /*5200*/  MUFU.EX2 R127, R130 ;  /* 0x00000082007f7308 */ /* 0x000e620000000800 */
[C---:B------:R-:W-:Y:S01]  /*5210*/  FADD R133, -R2.reuse, R133 ;  /* 0x0000008502857221 */ /* 0x040fe20000000100 */
[----:B------:R-:W-:-:S06]  /*5220*/  FADD R134, -R2, R134 ;  /* 0x0000008602867221 */ /* 0x000fcc0000000100 */
[----:B------:R1:W1:Y:S08]  /*5230*/  MUFU.EX2 R126, R182 ;  /* 0x000000b6007e7308 */ /* 0x0002700000000800 */
[----:B------:R-:W5:Y:S01]  /*5240*/  MUFU.EX2 R129, R184 ;  /* 0x000000b800817308 */ /* 0x000f620000000800 */
[----:B0-----:R-:W-:Y:S01]  /*5250*/  FMUL R180, R133, 1.4426950216293334961 ;  /* 0x3fb8aa3b85b47820 */ /* 0x001fe20000400000 */
[----:B------:R-:W-:Y:S01]  /*5260*/  FMUL R186, R134, 1.4426950216293334961 ;  /* 0x3fb8aa3b86ba7820 */ /* 0x000fe20000400000 */
[C---:B------:R-:W-:Y:S01]  /*5270*/  FADD R132, -R2.reuse, R132 ;  /* 0x0000008402847221 */ /* 0x040fe20000000100 */
[C---:B------:R-:W-:Y:S01]  /*5280*/  FADD R135, -R2.reuse, R135 ;  /* 0x0000008702877221 */ /* 0x040fe20000000100 */
[----:B------:R-:W-:Y:S01]  /*5290*/  FADD R136, -R2, R136 ;  /* 0x0000008802887221 */ /* 0x000fe20000000100 */
[----:B-1----:R-:W-:Y:S01]  /*52a0*/  @!P4 FMUL R124, R124, R124 ;  /* 0x0000007c7c7cc220 */ /* 0x002fe20000400000 */
[----:B------:R-:W-:Y:S01]  /*52b0*/  @!P1 FMUL R127, R127, R127 ;  /* 0x0000007f7f7f9220 */ /* 0x000fe20000400000 */
[----:B------:R-:W-:Y:S01]  /*52c0*/  FMUL R185, R132, 1.4426950216293334961 ;  /* 0x3fb8aa3b84b97820 */ /* 0x000fe20000400000 */
[----:B------:R-:W-:Y:S01]  /*52d0*/  FSETP.GEU.AND P4, PT, R180, -126, PT ;  /* 0xc2fc0000b400780b */ /* 0x000fe20003f8e000 */
[----:B------:R-:W-:Y:S01]  /*52e0*/  FMUL R182, R135, 1.4426950216293334961 ;  /* 0x3fb8aa3b87b67820 */ /* 0x000fe20000400000 */
[----:B------:R-:W-:Y:S01]  /*52f0*/  FSETP.GEU.AND P1, PT, R186, -126, PT ;  /* 0xc2fc0000ba00780b */ /* 0x000fe20003f2e000 */
[----:B------:R-:W-:Y:S01]  /*5300*/  FMUL R136, R136, 1.4426950216293334961 ;  /* 0x3fb8aa3b88887820 */ /* 0x000fe20000400000 */
[----:B------:R-:W-:Y:S01]  /*5310*/  @!P2 FMUL R125, R125, R125 ;  /* 0x0000007d7d7da220 */ /* 0x000fe20000400000 */
[----:B------:R-:W-:Y:S01]  /*5320*/  @!P6 FMUL R126, R126, R126 ;  /* 0x0000007e7e7ee220 */ /* 0x000fe20000400000 */
[----:B------:R-:W-:Y:S01]  /*5330*/  FSETP.GEU.AND P2, PT, R185, -126, PT ;  /* 0xc2fc0000b900780b */ /* 0x000fe20003f4e000 */
[----:B-----5:R-:W-:Y:S01]  /*5340*/  @!P0 FMUL R129, R129, R129 ;  /* 0x0000008181818220 */ /* 0x020fe20000400000 */
[----:B------:R-:W-:-:S02]  /*5350*/  FSETP.GEU.AND P6, PT, R182, -126, PT ;  /* 0xc2fc0000b600780b */ /* 0x000fc40003fce000 */
[----:B------:R-:W-:Y:S01]  /*5360*/  FSETP.GEU.AND P0, PT, R136, -126, PT ;  /* 0xc2fc00008800780b */ /* 0x000fe20003f0e000 */
[----:B------:R-:W-:Y:S01]  /*5370*/  FADD R131, R148, R147 ;  /* 0x0000009394837221 */ /* 0x000fe20000000000 */
[----:B------:R-:W-:Y:S01]  /*5380*/  FADD R132, R146, R145 ;  /* 0x0000009192847221 */ /* 0x000fe20000000000 */
[----:B------:R-:W-:Y:S01]  /*5390*/  FADD R133, R144, R65 ;  /* 0x0000004190857221 */ /* 0x000fe20000000000 */
[----:B------:R-:W-:Y:S01]  /*53a0*/  FADD R135, R71, R72 ;  /* 0x0000004847877221 */ /* 0x000fe20000000000 */
[----:B------:R-:W-:Y:S01]  /*53b0*/  FADD R130, R128, R131 ;  /* 0x0000008380827221 */ /* 0x000fe20000000000 */
[----:B------:R-:W-:Y:S01]  /*53c0*/  FADD R132, R183, R132 ;  /* 0x00000084b7847221 */ /* 0x000fe20000000000 */
[----:B------:R-:W-:Y:S01]  /*53d0*/  FADD R137, -R2, R137 ;  /* 0x0000008902897221 */ /* 0x000fe20000000100 */
[----:B------:R-:W-:Y:S01]  /*53e0*/  @!P4 FMUL R180, R180, 0.5 ;  /* 0x3f000000b4b4c820 */ /* 0x000fe20000400000 */
[----:B------:R-:W-:Y:S01]  /*53f0*/  @!P1 FMUL R186, R186, 0.5 ;  /* 0x3f000000baba9820 */ /* 0x000fe20000400000 */
[----:B------:R-:W-:Y:S01]  /*5400*/  FADD R134, R130, R133 ;  /* 0x0000008582867221 */ /* 0x000fe20000000000 */
[----:B------:R-:W-:Y:S01]  /*5410*/  FADD R132, R132, R135 ;  /* 0x0000008784847221 */ /* 0x000fe20000000000 */
[----:B------:R-:W-:Y:S01]  /*5420*/  FMUL R183, R137, 1.4426950216293334961 ;  /* 0x3fb8aa3b89b77820 */ /* 0x000fe20000400000 */
[----:B------:R0:W1:Y:S01]  /*5430*/  MUFU.EX2 R131, R180 ;  /* 0x000000b400837308 */ /* 0x0000620000000800 */
[----:B------:R-:W-:Y:S01]  /*5440*/  FADD R137, R73, R74 ;  /* 0x0000004a49897221 */ /* 0x000fe20000000000 */
[----:B------:R-:W-:Y:S01]  /*5450*/  @!P2 FMUL R185, R185, 0.5 ;  /* 0x3f000000b9b9a820 */ /* 0x000fe20000400000 */
[----:B------:R-:W-:Y:S01]  /*5460*/  @!P6 FMUL R182, R182, 0.5 ;  /* 0x3f000000b6b6e820 */ /* 0x000fe20000400000 */
[----:B------:R-:W-:-:S04]  /*5470*/  @!P0 FMUL R136, R136, 0.5 ;  /* 0x3f00000088888820 */ /* 0x000fc80000400000 */
[----:B------:R-:W5:Y:S01]  /*5480*/  MUFU.EX2 R130, R186 ;  /* 0x000000ba00827308 */ /* 0x000f620000000800 */
[----:B------:R-:W-:Y:S01]  /*5490*/  FADD R137, R132, R137 ;  /* 0x0000008984897221 */ /* 0x000fe20000000000 */
[C---:B------:R-:W-:Y:S01]  /*54a0*/  FADD R138, -R2.reuse, R138 ;  /* 0x0000008a028a7221 */ /* 0x040fe20000000100 */
[----:B------:R-:W-:-:S05]  /*54b0*/  FADD R139, -R2, R139 ;  /* 0x0000008b028b7221 */ /* 0x000fca0000000100 */
[----:B------:R-:W2:Y:S01]  /*54c0*/  MUFU.EX2 R128, R185 ;  /* 0x000000b900807308 */ /* 0x000ea20000000800 */
[----:B0-----:R-:W-:-:S07]  /*54d0*/  FMUL R180, R138, 1.4426950216293334961 ;  /* 0x3fb8aa3b8ab47820 */ /* 0x001fce0000400000 */
[----:B------:R0:W2:Y:S01]  /*54e0*/  MUFU.EX2 R133, R182 ;  /* 0x000000b600857308 */ /* 0x0000a20000000800 */
[----:B------:R-:W-:-:S07]  /*54f0*/  FADD R138, -R2, R140 ;  /* 0x0000008c028a7221 */ /* 0x000fce0000000100 */
[----:B------:R-:W2:Y:S01]  /*5500*/  MUFU.EX2 R132, R136 ;  /* 0x0000008800847308 */ /* 0x000ea20000000800 */
[----:B------:R-:W-:Y:S01]  /*5510*/  FMUL R140, R139, 1.4426950216293334961 ;  /* 0x3fb8aa3b8b8c7820 */ /* 0x000fe20000400000 */
[----:B------:R-:W-:Y:S01]  /*5520*/  FADD R143, -R2, R143 ;  /* 0x0000008f028f7221 */ /* 0x000fe20000000100 */
[----:B-1----:R-:W-:Y:S01]  /*5530*/  @!P4 FMUL R131, R131, R131 ;  /* 0x000000838383c220 */ /* 0x002fe20000400000 */
[----:B-----5:R-:W-:Y:S01]  /*5540*/  @!P1 FMUL R130, R130, R130 ;  /* 0x0000008282829220 */ /* 0x020fe20000400000 */
[----:B------:R-:W-:Y:S01]  /*5550*/  FSETP.GEU.AND P4, PT, R180, -126, PT ;  /* 0xc2fc0000b400780b */ /* 0x000fe20003f8e000 */
[----:B0-----:R-:W-:Y:S01]  /*5560*/  FMUL R182, R138, 1.4426950216293334961 ;  /* 0x3fb8aa3b8ab67820 */ /* 0x001fe20000400000 */
[----:B------:R-:W-:Y:S01]  /*5570*/  FSETP.GEU.AND P1, PT, R140, -126, PT ;  /* 0xc2fc00008c00780b */ /* 0x000fe20003f2e000 */
[----:B------:R-:W-:Y:S01]  /*5580*/  FMUL R184, R143, 1.4426950216293334961 ;  /* 0x3fb8aa3b8fb87820 */ /* 0x000fe20000400000 */
[----:B--2---:R-:W-:Y:S01]  /*5590*/  @!P2 FMUL R128, R128, R128 ;  /* 0x000000808080a220 */ /* 0x004fe20000400000 */
[----:B------:R-:W-:Y:S01]  /*55a0*/  FADD R135, R66, R123 ;  /* 0x0000007b42877221 */ /* 0x000fe20000000000 */
[----:B------:R-:W-:Y:S01]  /*55b0*/  @!P6 FMUL R133, R133, R133 ;  /* 0x000000858585e220 */ /* 0x000fe20000400000 */
[----:B------:R-:W-:-:S02]  /*55c0*/  FSETP.GEU.AND P2, PT, R183, -126, PT ;  /* 0xc2fc0000b700780b */ /* 0x000fc40003f4e000 */
[----:B------:R-:W-:Y:S01]  /*55d0*/  FSETP.GEU.AND P6, PT, R182, -126, PT ;  /* 0xc2fc0000b600780b */ /* 0x000fe20003fce000 */
[----:B------:R-:W-:Y:S01]  /*55e0*/  @!P0 FMUL R132, R132, R132 ;  /* 0x0000008484848220 */ /* 0x000fe20000400000 */
[----:B------:R-:W-:Y:S01]  /*55f0*/  FSETP.GEU.AND P0, PT, R184, -126, PT ;  /* 0xc2fc0000b800780b */ /* 0x000fe20003f0e000 */
[----:B------:R-:W-:Y:S01]  /*5600*/  FADD R136, R75, R76 ;  /* 0x0000004c4b887221 */ /* 0x000fe20000000000 */
[----:B------:R-:W-:Y:S01]  /*5610*/  FADD R134, R134, R135 ;  /* 0x0000008786867221 */ /* 0x000fe20000000000 */
[----:B------:R-:W-:Y:S01]  /*5620*/  FADD R139, R122, R125 ;  /* 0x0000007d7a8b7221 */ /* 0x000fe20000000000 */
[----:B------:R-:W-:Y:S01]  /*5630*/  FADD R143, R77, R78 ;  /* 0x0000004e4d8f7221 */ /* 0x000fe20000000000 */
[----:B------:R-:W-:Y:S01]  /*5640*/  FADD R138, R137, R136 ;  /* 0x00000088898a7221 */ /* 0x000fe20000000000 */
[----:B------:R-:W-:Y:S01]  /*5650*/  FADD R136, R124, R127 ;  /* 0x0000007f7c887221 */ /* 0x000fe20000000000 */
[----:B------:R-:W-:Y:S01]  /*5660*/  FADD R139, R134, R139 ;  /* 0x0000008b868b7221 */ /* 0x000fe20000000000 */
[----:B------:R-:W-:Y:S01]  /*5670*/  @!P4 FMUL R180, R180, 0.5 ;  /* 0x3f000000b4b4c820 */ /* 0x000fe20000400000 */
[----:B------:R-:W-:Y:S01]  /*5680*/  @!P1 FMUL R140, R140, 0.5 ;  /* 0x3f0000008c8c9820 */ /* 0x000fe20000400000 */
[----:B------:R-:W-:Y:S01]  /*5690*/  FADD R181, -R0, R181 ;  /* 0x000000b500b57221 */ /* 0x000fe20000000100 */
[----:B------:R-:W-:Y:S01]  /*56a0*/  FADD R142, -R2, R142 ;  /* 0x0000008e028e7221 */ /* 0x000fe20000000100 */
[----:B------:R-:W-:Y:S01]  /*56b0*/  FADD R139, R139, R136 ;  /* 0x000000888b8b7221 */ /* 0x000fe20000000000 */
[----:B------:R-:W-:Y:S01]  /*56c0*/  FADD R143, R138, R143 ;  /* 0x0000008f8a8f7221 */ /* 0x000fe20000000000 */
[----:B------:R-:W0:Y:S01]  /*56d0*/  MUFU.EX2 R134, R180 ;  /* 0x000000b400867308 */ /* 0x000e220000000800 */
[----:B------:R-:W-:Y:S01]  /*56e0*/  FADD R138, R126, R129 ;  /* 0x000000817e8a7221 */ /* 0x000fe20000000000 */
[----:B------:R-:W-:Y:S01]  /*56f0*/  @!P2 FMUL R183, R183, 0.5 ;  /* 0x3f000000b7b7a820 */ /* 0x000fe20000400000 */
[----:B------:R-:W-:Y:S01]  /*5700*/  @!P6 FMUL R182, R182, 0.5 ;  /* 0x3f000000b6b6e820 */ /* 0x000fe20000400000 */
[----:B------:R-:W-:Y:S01]  /*5710*/  @!P0 FMUL R184, R184, 0.5 ;  /* 0x3f000000b8b88820 */ /* 0x000fe20000400000 */
[----:B------:R-:W-:-:S03]  /*5720*/  FMUL R185, R181, 1.4426950216293334961 ;  /* 0x3fb8aa3bb5b97820 */ /* 0x000fc60000400000 */
[----:B------:R-:W1:Y:S01]  /*5730*/  MUFU.EX2 R137, R140 ;  /* 0x0000008c00897308 */ /* 0x000e620000000800 */
[----:B------:R-:W-:Y:S01]  /*5740*/  FMUL R181, R142, 1.4426950216293334961 ;  /* 0x3fb8aa3b8eb57820 */ /* 0x000fe20000400000 */
[----:B------:R-:W-:Y:S01]  /*5750*/  FADD R142, R139, R138 ;  /* 0x0000008a8b8e7221 */ /* 0x000fe20000000000 */
[----:B------:R-:W-:-:S05]  /*5760*/  FADD R177, -R2, R177 ;  /* 0x000000b102b17221 */ /* 0x000fca0000000100 */
[----:B------:R2:W5:Y:S08]  /*5770*/  MUFU.EX2 R135, R183 ;  /* 0x000000b700877308 */ /* 0x0005700000000800 */
[----:B------:R-:W4:Y:S08]  /*5780*/  MUFU.EX2 R136, R182 ;  /* 0x000000b600887308 */ /* 0x000f300000000800 */
[----:B------:R-:W4:Y:S01]  /*5790*/  MUFU.EX2 R139, R184 ;  /* 0x000000b8008b7308 */ /* 0x000f220000000800 */
[----:B--2---:R-:W-:Y:S01]  /*57a0*/  FMUL R183, R177, 1.4426950216293334961 ;  /* 0x3fb8aa3bb1b77820 */ /* 0x004fe20000400000 */
[C---:B------:R-:W-:Y:S01]  /*57b0*/  FADD R179, -R2.reuse, R179 ;  /* 0x000000b302b37221 */ /* 0x040fe20000000100 */
[----:B------:R-:W-:Y:S01]  /*57c0*/  FADD R141, -R2, R141 ;  /* 0x0000008d028d7221 */ /* 0x000fe20000000100 */
[----:B0-----:R-:W-:Y:S01]  /*57d0*/  @!P4 FMUL R134, R134, R134 ;  /* 0x000000868686c220 */ /* 0x001fe20000400000 */
[----:B-1----:R-:W-:Y:S01]  /*57e0*/  @!P1 FMUL R137, R137, R137 ;  /* 0x0000008989899220 */ /* 0x002fe20000400000 */
[----:B------:R-:W-:Y:S01]  /*57f0*/  FSETP.GEU.AND P4, PT, R181, -126, PT ;  /* 0xc2fc0000b500780b */ /* 0x000fe20003f8e000 */
[----:B------:R-:W-:Y:S01]  /*5800*/  FMUL R186, R179, 1.4426950216293334961 ;  /* 0x3fb8aa3bb3ba7820 */ /* 0x000fe20000400000 */
[----:B------:R-:W-:Y:S01]  /*5810*/  FSETP.GEU.AND P1, PT, R183, -126, PT ;  /* 0xc2fc0000b700780b */ /* 0x000fe20003f2e000 */
[----:B------:R-:W-:Y:S01]  /*5820*/  FMUL R187, R141, 1.4426950216293334961 ;  /* 0x3fb8aa3b8dbb7820 */ /* 0x000fe20000400000 */
[----:B-----5:R-:W-:Y:S01]  /*5830*/  @!P2 FMUL R135, R135, R135 ;  /* 0x000000878787a220 */ /* 0x020fe20000400000 */
[----:B----4-:R-:W-:Y:S01]  /*5840*/  @!P6 FMUL R136, R136, R136 ;  /* 0x000000888888e220 */ /* 0x010fe20000400000 */
[----:B------:R-:W-:-:S02]  /*5850*/  FSETP.GEU.AND P2, PT, R185, -126, PT ;  /* 0xc2fc0000b900780b */ /* 0x000fc40003f4e000 */
[----:B------:R-:W-:Y:S01]  /*5860*/  FSETP.GEU.AND P6, PT, R186, -126, PT ;  /* 0xc2fc0000ba00780b */ /* 0x000fe20003fce000 */
[----:B------:R-:W-:Y:S01]  /*5870*/  @!P0 FMUL R139, R139, R139 ;  /* 0x0000008b8b8b8220 */ /* 0x000fe20000400000 */
[----:B------:R-:W-:Y:S01]  /*5880*/  FSETP.GEU.AND P0, PT, R187, -126, PT ;  /* 0xc2fc0000bb00780b */ /* 0x000fe20003f0e000 */
[----:B------:R-:W-:Y:S01]  /*5890*/  FADD R140, R79, R80 ;  /* 0x000000504f8c7221 */ /* 0x000fe20000000000 */
[----:B------:R-:W-:Y:S01]  /*58a0*/  FADD R141, R128, R131 ;  /* 0x00000083808d7221 */ /* 0x000fe20000000000 */
[----:B------:R-:W-:Y:S01]  /*58b0*/  FADD R180, R81, R82 ;  /* 0x0000005251b47221 */ /* 0x000fe20000000000 */
[----:B------:R-:W-:Y:S01]  /*58c0*/  @!P4 FMUL R181, R181, 0.5 ;  /* 0x3f000000b5b5c820 */ /* 0x000fe20000400000 */
[----:B------:R-:W-:Y:S01]  /*58d0*/  FADD R143, R143, R140 ;  /* 0x0000008c8f8f7221 */ /* 0x000fe20000000000 */
[----:B------:R-:W-:Y:S01]  /*58e0*/  @!P1 FMUL R183, R183, 0.5 ;  /* 0x3f000000b7b79820 */ /* 0x000fe20000400000 */
[----:B------:R-:W-:Y:S01]  /*58f0*/  FADD R142, R142, R141 ;  /* 0x0000008d8e8e7221 */ /* 0x000fe20000000000 */
[----:B------:R-:W0:Y:S01]  /*5900*/  MUFU.EX2 R140, R181 ;  /* 0x000000b5008c7308 */ /* 0x000e220000000800 */
[----:B------:R-:W-:Y:S01]  /*5910*/  FADD R143, R143, R180 ;  /* 0x000000b48f8f7221 */ /* 0x000fe20000000000 */
[----:B------:R-:W-:Y:S01]  /*5920*/  FADD R177, R130, R133 ;  /* 0x0000008582b17221 */ /* 0x000fe20000000000 */
[----:B------:R-:W-:Y:S01]  /*5930*/  FADD R180, R83, R116 ;  /* 0x0000007453b47221 */ /* 0x000fe20000000000 */
[----:B------:R-:W-:Y:S01]  /*5940*/  @!P2 FMUL R185, R185, 0.5 ;  /* 0x3f000000b9b9a820 */ /* 0x000fe20000400000 */
[----:B------:R-:W-:Y:S01]  /*5950*/  @!P6 FMUL R186, R186, 0.5 ;  /* 0x3f000000babae820 */ /* 0x000fe20000400000 */
[----:B------:R-:W-:-:S02]  /*5960*/  @!P0 FMUL R187, R187, 0.5 ;  /* 0x3f000000bbbb8820 */ /* 0x000fc40000400000 */
[----:B------:R-:W1:Y:S01]  /*5970*/  MUFU.EX2 R141, R183 ;  /* 0x000000b7008d7308 */ /* 0x000e620000000800 */
[----:B------:R-:W-:Y:S01]  /*5980*/  FADD R177, R142, R177 ;  /* 0x000000b18eb17221 */ /* 0x000fe20000000000 */
[----:B------:R-:W-:Y:S01]  /*5990*/  FADD R180, R143, R180 ;  /* 0x000000b48fb47221 */ /* 0x000fe20000000000 */
[----:B------:R-:W-:-:S05]  /*59a0*/  FADD R182, R132, R135 ;  /* 0x0000008784b67221 */ /* 0x000fca0000000000 */
[----:B------:R-:W2:Y:S01]  /*59b0*/  MUFU.EX2 R138, R185 ;  /* 0x000000b9008a7308 */ /* 0x000ea20000000800 */
[----:B------:R-:W-:Y:S01]  /*59c0*/  FADD R177, R177, R182 ;  /* 0x000000b6b1b17221 */ /* 0x000fe20000000000 */
[----:B------:R-:W-:-:S06]  /*59d0*/  FADD R179, R117, R118 ;  /* 0x0000007675b37221 */ /* 0x000fcc0000000000 */
[----:B------:R-:W4:Y:S01]  /*59e0*/  MUFU.EX2 R142, R186 ;  /* 0x000000ba008e7308 */ /* 0x000f220000000800 */
[----:B------:R-:W-:-:S07]  /*59f0*/  FADD R182, R134, R137 ;  /* 0x0000008986b67221 */ /* 0x000fce0000000000 */
[----:B------:R-:W5:Y:S01]  /*5a00*/  MUFU.EX2 R143, R187 ;  /* 0x000000bb008f7308 */ /* 0x000f620000000800 */
[----:B------:R-:W-:Y:S01]  /*5a10*/  FADD R179, R180, R179 ;  /* 0x000000b3b4b37221 */ /* 0x000fe20000000000 */
[----:B------:R-:W-:Y:S01]  /*5a20*/  FADD R177, R177, R182 ;  /* 0x000000b6b1b17221 */ /* 0x000fe20000000000 */
[----:B------:R-:W-:Y:S01]  /*5a30*/  FADD R180, R120, R3 ;  /* 0x0000000378b47221 */ /* 0x000fe20000000000 */
[----:B------:R-:W-:Y:S01]  /*5a40*/  FADD R182, R136, R139 ;  /* 0x0000008b88b67221 */ /* 0x000fe20000000000 */
[----:B------:R-:W-:Y:S01]  /*5a50*/  @!P3 FMUL R119, R119, R119 ;  /* 0x000000777777b220 */ /* 0x000fe20000400000 */
[----:B0-----:R-:W-:Y:S01]  /*5a60*/  @!P4 FMUL R140, R140, R140 ;  /* 0x0000008c8c8cc220 */ /* 0x001fe20000400000 */
[----:B-1----:R-:W-:Y:S01]  /*5a70*/  @!P1 FMUL R141, R141, R141 ;  /* 0x0000008d8d8d9220 */ /* 0x002fe20000400000 */
[----:B------:R-:W-:Y:S01]  /*5a80*/  FADD R179, R179, R180 ;  /* 0x000000b4b3b37221 */ /* 0x000fe20000000000 */
[----:B------:R-:W-:Y:S01]  /*5a90*/  FADD R177, R177, R182 ;  /* 0x000000b6b1b17221 */ /* 0x000fe20000000000 */
[----:B------:R-:W-:Y:S01]  /*5aa0*/  FADD R180, R64, R119 ;  /* 0x0000007740b47221 */ /* 0x000fe20000000000 */
[----:B------:R-:W-:Y:S01]  /*5ab0*/  FADD R182, R140, R141 ;  /* 0x0000008d8cb67221 */ /* 0x000fe20000000000 */
[----:B------:R-:W-:Y:S01]  /*5ac0*/  @!P5 FMUL R121, R121, R121 ;  /* 0x000000797979d220 */ /* 0x000fe20000400000 */
[----:B--2---:R-:W-:Y:S01]  /*5ad0*/  @!P2 FMUL R138, R138, R138 ;  /* 0x0000008a8a8aa220 */ /* 0x004fe20000400000 */
[----:B----4-:R-:W-:Y:S01]  /*5ae0*/  @!P6 FMUL R142, R142, R142 ;  /* 0x0000008e8e8ee220 */ /* 0x010fe20000400000 */
[----:B-----5:R-:W-:Y:S01]  /*5af0*/  @!P0 FMUL R143, R143, R143 ;  /* 0x0000008f8f8f8220 */ /* 0x020fe20000400000 */
[----:B------:R-:W-:Y:S01]  /*5b00*/  FADD R179, R179, R180 ;  /* 0x000000b4b3b37221 */ /* 0x000fe20000000000 */
[----:B------:R-:W-:Y:S01]  /*5b10*/  FADD R177, R177, R182 ;  /* 0x000000b6b1b17221 */ /* 0x000fe20000000000 */
[----:B------:R-:W-:Y:S01]  /*5b20*/  FADD R180, R121, R138 ;  /* 0x0000008a79b47221 */ /* 0x000fe20000000000 */
[----:B------:R-:W-:-:S03]  /*5b30*/  FADD R182, R142, R143 ;  /* 0x0000008f8eb67221 */ /* 0x000fc60000000000 */
[----:B------:R-:W-:Y:S01]  /*5b40*/  FADD R179, R179, R180 ;  /* 0x000000b4b3b37221 */ /* 0x000fe20000000000 */
[----:B------:R-:W-:-:S04]  /*5b50*/  FADD R177, R177, R182 ;  /* 0x000000b6b1b17221 */ /* 0x000fc80000000000 */
[----:B------:R-:W0:Y:S04]  /*5b60*/  SHFL.BFLY PT, R180, R179, 0x1, 0x1f ;  /* 0x0c201f00b3b47f89 */ /* 0x000e2800000e0000 */
[----:B------:R-:W1:Y:S01]  /*5b70*/  SHFL.BFLY PT, R182, R177, 0x1, 0x1f ;  /* 0x0c201f00b1b67f89 */ /* 0x000e6200000e0000 */
[-C--:B------:R-:W-:Y:S01]  /*5b80*/  FMUL R28, R28, R178.reuse ;  /* 0x000000b21c1c7220 */ /* 0x080fe20000400000 */
[-C--:B------:R-:W-:Y:S01]  /*5b90*/  FMUL R29, R29, R178.reuse ;  /* 0x000000b21d1d7220 */ /* 0x080fe20000400000 */
[-C--:B------:R-:W-:Y:S01]  /*5ba0*/  FMUL R30, R30, R175.reuse ;  /* 0x000000af1e1e7220 */ /* 0x080fe20000400000 */
[-C--:B------:R-:W-:Y:S01]  /*5bb0*/  FMUL R31, R31, R175.reuse ;  /* 0x000000af1f1f7220 */ /* 0x080fe20000400000 */
[-C--:B------:R-:W-:Y:S01]  /*5bc0*/  FMUL R24, R24, R178.reuse ;  /* 0x000000b218187220 */ /* 0x080fe20000400000 */
[----:B------:R-:W-:Y:S01]  /*5bd0*/  FMUL R25, R25, R178 ;  /* 0x000000b219197220 */ /* 0x000fe20000400000 */
[-C--:B------:R-:W-:Y:S01]  /*5be0*/  FMUL R26, R26, R175.reuse ;  /* 0x000000af1a1a7220 */ /* 0x080fe20000400000 */
[----:B------:R-:W-:Y:S01]  /*5bf0*/  FMUL R27, R27, R175 ;  /* 0x000000af1b1b7220 */ /* 0x000fe20000400000 */
[----:B------:R-:W-:Y:S04]  /*5c00*/  STL.128 [R1+0x90], R28 ;  /* 0x0000901c01007387 */ /* 0x000fe80000100c00 */
[----:B------:R-:W-:Y:S01]  /*5c10*/  STL.128 [R1+0xa0], R24 ;  /* 0x0000a01801007387 */ /* 0x000fe20000100c00 */
[----:B0-----:R-:W-:Y:S01]  /*5c20*/  FADD R181, R179, R180 ;  /* 0x000000b4b3b57221 */ /* 0x001fe20000000000 */
[----:B-1----:R-:W-:-:S04]  /*5c30*/  FADD R182, R177, R182 ;  /* 0x000000b6b1b67221 */ /* 0x002fc80000000000 */
[----:B------:R-:W0:Y:S04]  /*5c40*/  SHFL.BFLY PT, R28, R181, 0x2, 0x1f ;  /* 0x0c401f00b51c7f89 */ /* 0x000e2800000e0000 */
[----:B------:R-:W1:Y:S01]  /*5c50*/  SHFL.BFLY PT, R27, R182, 0x2, 0x1f ;  /* 0x0c401f00b61b7f89 */ /* 0x000e6200000e0000 */
[-C--:B------:R-:W-:Y:S01]  /*5c60*/  FMUL R48, R48, R178.reuse ;  /* 0x000000b230307220 */ /* 0x080fe20000400000 */
        /* <DEDUP_REMOVED lines=15> */
[-C--:B---3--:R-:W-:Y:S01]  /*5d60*/  FMUL R44, R44, R178.reuse ;  /* 0x000000b22c2c7220 */ /* 0x088fe20000400000 */
        /* <DEDUP_REMOVED lines=31> */
[----:B------:R-:W-:Y:S04]  /*5f60*/  STL.128 [R1+0x10], R48 ;  /* 0x0000103001007387 */ /* 0x000fe80000100c00 */
        /* <DEDUP_REMOVED lines=10> */
[----:B------:R-:W-:Y:S01]  /*6010*/  STL.128 [R1+0xf0], R4 ;  /* 0x0000f00401007387 */ /* 0x000fe20000100c00 */
[-C--:B------:R-:W-:Y:S01]  /*6020*/  FMUL R12, R12, R178.reuse ;  /* 0x000000b20c0c7220 */ /* 0x080fe20000400000 */
[----:B------:R-:W-:Y:S01]  /*6030*/  FMUL R13, R13, R178 ;  /* 0x000000b20d0d7220 */ /* 0x000fe20000400000 */
[-C--:B------:R-:W-:Y:S01]  /*6040*/  FMUL R14, R14, R175.reuse ;  /* 0x000000af0e0e7220 */ /* 0x080fe20000400000 */
[----:B------:R-:W-:Y:S01]  /*6050*/  FMUL R15, R15, R175 ;  /* 0x000000af0f0f7220 */ /* 0x000fe20000400000 */
[----:B0-----:R-:W-:Y:S01]  /*6060*/  FADD R25, R181, R28 ;  /* 0x0000001cb5197221 */ /* 0x001fe20000000000 */
[----:B-1----:R-:W-:Y:S01]  /*6070*/  FADD R24, R182, R27 ;  /* 0x0000001bb6187221 */ /* 0x002fe20000000000 */
[----:B------:R-:W-:-:S02]  /*6080*/  F2FP.F16.F32.PACK_AB R26, R174, R171 ;  /* 0x000000abae1a723e */ /* 0x000fc400000000ff */
[----:B------:R0:W-:Y:S01]  /*6090*/  STL.128 [R1+0xd0], R12 ;  /* 0x0000d00c01007387 */ /* 0x0001e20000100c00 */
[----:B------:R-:W-:Y:S01]  /*60a0*/  FFMA R161, R178, R161, R25 ;  /* 0x000000a1b2a17223 */ /* 0x000fe20000000019 */
[----:B------:R-:W-:Y:S01]  /*60b0*/  FFMA R160, R175, R160, R24 ;  /* 0x000000a0afa07223 */ /* 0x000fe20000000018 */
[----:B------:R-:W-:Y:S02]  /*60c0*/  F2FP.F16.F32.PACK_AB R24, R173, R176 ;  /* 0x000000b0ad18723e */ /* 0x000fe400000000ff */
[----:B------:R-:W-:Y:S02]  /*60d0*/  F2FP.F16.F32.PACK_AB R25, R170, R167 ;  /* 0x000000a7aa19723e */ /* 0x000fe400000000ff */
[----:B------:R-:W-:Y:S02]  /*60e0*/  F2FP.F16.F32.PACK_AB R27, R172, R169 ;  /* 0x000000a9ac1b723e */ /* 0x000fe400000000ff */
[----:B0-----:R-:W-:-:S07]  /*60f0*/  MOV R12, RZ ;  /* 0x000000ff000c7202 */ /* 0x001fce0000000f00 */
.L_x_254:
[----:B0-----:R-:W-:-:S05]  /*6100*/  LEA R14, R12, R1, 0x4 ;  /* 0x000000010c0e7211 */ /* 0x001fca00078e20ff */
[----:B------:R-:W2:Y:S01]  /*6110*/  LDL.128 R4, [R14] ;  /* 0x000000000e047983 */ /* 0x000ea20000100c00 */
[----:B------:R-:W-:Y:S02]  /*6120*/  LOP3.LUT R8, R12, 0x7, R159, 0x78, !PT ;  /* 0x000000070c087812 */ /* 0x000fe400078e789f */
[----:B------:R-:W-:Y:S02]  /*6130*/  F2FP.F16.F32.PACK_AB R10, R149, R150 ;  /* 0x00000096950a723e */ /* 0x000fe400000000ff */
[----:B------:R-:W-:Y:S02]  /*6140*/  LEA R13, R8, R157, 0x4 ;  /* 0x0000009d080d7211 */ /* 0x000fe400078e20ff */
[----:B------:R-:W-:Y:S02]  /*6150*/  F2FP.F16.F32.PACK_AB R11, R147, R148 ;  /* 0x00000094930b723e */ /* 0x000fe400000000ff */
[----:B------:R-:W-:Y:S01]  /*6160*/  IADD3 R12, PT, PT, R12, 0x1, RZ ;  /* 0x000000010c0c7810 */ /* 0x000fe20007ffe0ff */
[----:B------:R-:W2:Y:S03]  /*6170*/  LDSM.16.MT88.2 R8, [R13] ;  /* 0x000000000d08783b */ /* 0x000ea60000004100 */
[----:B------:R-:W-:Y:S01]  /*6180*/  ISETP.NE.AND P0, PT, R12, 0x10, PT ;  /* 0x000000100c00780c */ /* 0x000fe20003f05270 */
[----:B------:R-:W0:Y:S04]  /*6190*/  LDSM.16.MT88.2 R16, [R13+0x1000] ;  /* 0x001000000d10783b */ /* 0x000e280000004100 */
[----:B------:R-:W1:Y:S04]  /*61a0*/  LDSM.16.MT88.2 R18, [R13+0x2000] ;  /* 0x002000000d12783b */ /* 0x000e680000004100 */
[----:B------:R-:W3:Y:S01]  /*61b0*/  LDSM.16.MT88.2 R20, [R13+0x3000] ;  /* 0x003000000d14783b */ /* 0x000ee20000004100 */
[----:B--2---:R-:W-:Y:S01]  /*61c0*/  HMMA.16816.F32 R4, R24, R8, R4 ;  /* 0x000000081804723c */ /* 0x004fe20000001804 */
[----:B------:R-:W-:-:S02]  /*61d0*/  F2FP.F16.F32.PACK_AB R8, R153, R154 ;  /* 0x0000009a9908723e */ /* 0x000fc400000000ff */
[----:B------:R-:W-:-:S15]  /*61e0*/  F2FP.F16.F32.PACK_AB R9, R151, R152 ;  /* 0x000000989709723e */ /* 0x000fde00000000ff */
[----:B------:R-:W-:-:S02]  /*61f0*/  NOP ;  /* 0x0000000000007918 */ /* 0x000fc40000000000 */
[----:B0-----:R-:W-:Y:S01]  /*6200*/  HMMA.16816.F32 R4, R8, R16, R4 ;  /* 0x000000100804723c */ /* 0x001fe20000001804 */
[----:B------:R-:W-:Y:S01]  /*6210*/  F2FP.F16.F32.PACK_AB R8, R145, R146 ;  /* 0x000000929108723e */ /* 0x000fe200000000ff */
[----:B------:R-:W0:Y:S01]  /*6220*/  LDSM.16.MT88.2 R16, [R13+0x4000] ;  /* 0x004000000d10783b */ /* 0x000e220000004100 */
[----:B------:R-:W-:Y:S02]  /*6230*/  F2FP.F16.F32.PACK_AB R10, R72, R71 ;  /* 0x00000047480a723e */ /* 0x000fe400000000ff */
[----:B------:R-:W-:Y:S02]  /*6240*/  F2FP.F16.F32.PACK_AB R9, R65, R144 ;  /* 0x000000904109723e */ /* 0x000fe400000000ff */
[----:B------:R-:W-:-:S13]  /*6250*/  F2FP.F16.F32.PACK_AB R11, R123, R66 ;  /* 0x000000427b0b723e */ /* 0x000fda00000000ff */
[----:B-1----:R-:W-:Y:S01]  /*6260*/  HMMA.16816.F32 R4, R8, R18, R4 ;  /* 0x000000120804723c */ /* 0x002fe20000001804 */
[----:B------:R-:W-:Y:S01]  /*6270*/  F2FP.F16.F32.PACK_AB R8, R74, R73 ;  /* 0x000000494a08723e */ /* 0x000fe200000000ff */
[----:B------:R-:W1:Y:S01]  /*6280*/  LDSM.16.MT88.2 R18, [R13+0x5000] ;  /* 0x005000000d12783b */ /* 0x000e620000004100 */
[----:B------:R-:W-:Y:S02]  /*6290*/  F2FP.F16.F32.PACK_AB R10, R76, R75 ;  /* 0x0000004b4c0a723e */ /* 0x000fe400000000ff */
[----:B------:R-:W-:Y:S02]  /*62a0*/  F2FP.F16.F32.PACK_AB R9, R125, R122 ;  /* 0x0000007a7d09723e */ /* 0x000fe400000000ff */
[----:B------:R-:W-:-:S13]  /*62b0*/  F2FP.F16.F32.PACK_AB R11, R127, R124 ;  /* 0x0000007c7f0b723e */ /* 0x000fda00000000ff */
[----:B---3--:R-:W-:Y:S01]  /*62c0*/  HMMA.16816.F32 R4, R8, R20, R4 ;  /* 0x000000140804723c */ /* 0x008fe20000001804 */
[----:B------:R-:W-:Y:S01]  /*62d0*/  F2FP.F16.F32.PACK_AB R8, R78, R77 ;  /* 0x0000004d4e08723e */ /* 0x000fe200000000ff */
[----:B------:R-:W2:Y:S01]  /*62e0*/  LDSM.16.MT88.2 R20, [R13+0x6000] ;  /* 0x006000000d14783b */ /* 0x000ea20000004100 */
[----:B------:R-:W-:Y:S02]  /*62f0*/  F2FP.F16.F32.PACK_AB R10, R80, R79 ;  /* 0x0000004f500a723e */ /* 0x000fe400000000ff */
[----:B------:R-:W-:Y:S02]  /*6300*/  F2FP.F16.F32.PACK_AB R9, R129, R126 ;  /* 0x0000007e8109723e */ /* 0x000fe400000000ff */
[----:B------:R-:W-:-:S13]  /*6310*/  F2FP.F16.F32.PACK_AB R11, R131, R128 ;  /* 0x00000080830b723e */ /* 0x000fda00000000ff */
[----:B0-----:R-:W-:Y:S01]  /*6320*/  HMMA.16816.F32 R4, R8, R16, R4 ;  /* 0x000000100804723c */ /* 0x001fe20000001804 */
[----:B------:R-:W-:Y:S01]  /*6330*/  F2FP.F16.F32.PACK_AB R8, R82, R81 ;  /* 0x000000515208723e */ /* 0x000fe200000000ff */
[----:B------:R-:W0:Y:S01]  /*6340*/  LDSM.16.MT88.2 R16, [R13+0x7000] ;  /* 0x007000000d10783b */ /* 0x000e220000004100 */
[----:B------:R-:W-:Y:S02]  /*6350*/  F2FP.F16.F32.PACK_AB R10, R116, R83 ;  /* 0x00000053740a723e */ /* 0x000fe400000000ff */
[----:B------:R-:W-:Y:S02]  /*6360*/  F2FP.F16.F32.PACK_AB R9, R133, R130 ;  /* 0x000000828509723e */ /* 0x000fe400000000ff */
[----:B------:R-:W-:-:S13]  /*6370*/  F2FP.F16.F32.PACK_AB R11, R135, R132 ;  /* 0x00000084870b723e */ /* 0x000fda00000000ff */
[----:B-1----:R-:W-:Y:S01]  /*6380*/  HMMA.16816.F32 R4, R8, R18, R4 ;  /* 0x000000120804723c */ /* 0x002fe20000001804 */
[----:B------:R-:W-:Y:S02]  /*6390*/  F2FP.F16.F32.PACK_AB R8, R118, R117 ;  /* 0x000000757608723e */ /* 0x000fe400000000ff */
[----:B------:R-:W-:Y:S02]  /*63a0*/  F2FP.F16.F32.PACK_AB R10, R3, R120 ;  /* 0x00000078030a723e */ /* 0x000fe400000000ff */
[----:B------:R-:W-:Y:S02]  /*63b0*/  F2FP.F16.F32.PACK_AB R9, R137, R134 ;  /* 0x000000868909723e */ /* 0x000fe400000000ff */
[----:B------:R-:W-:-:S13]  /*63c0*/  F2FP.F16.F32.PACK_AB R11, R139, R136 ;  /* 0x000000888b0b723e */ /* 0x000fda00000000ff */
[----:B--2---:R-:W-:Y:S01]  /*63d0*/  HMMA.16816.F32 R4, R8, R20, R4 ;  /* 0x000000140804723c */ /* 0x004fe20000001804 */
[----:B------:R-:W-:Y:S02]  /*63e0*/  F2FP.F16.F32.PACK_AB R8, R119, R64 ;  /* 0x000000407708723e */ /* 0x000fe400000000ff */
[----:B------:R-:W-:Y:S02]  /*63f0*/  F2FP.F16.F32.PACK_AB R10, R138, R121 ;  /* 0x000000798a0a723e */ /* 0x000fe400000000ff */
[----:B------:R-:W-:Y:S02]  /*6400*/  F2FP.F16.F32.PACK_AB R9, R141, R140 ;  /* 0x0000008c8d09723e */ /* 0x000fe400000000ff */
[----:B------:R-:W-:-:S13]  /*6410*/  F2FP.F16.F32.PACK_AB R11, R143, R142 ;  /* 0x0000008e8f0b723e */ /* 0x000fda00000000ff */
[----:B0-----:R-:W-:-:S15]  /*6420*/  HMMA.16816.F32 R4, R8, R16, R4 ;  /* 0x000000100804723c */ /* 0x001fde0000001804 */
[----:B------:R-:W-:-:S04]  /*6430*/  NOP ;  /* 0x0000000000007918 */ /* 0x000fc80000000000 */
[----:B------:R0:W-:Y:S01]  /*6440*/  STL.128 [R14], R4 ;  /* 0x000000040e007387 */ /* 0x0001e20000100c00 */
[----:B------:R-:W-:Y:S05]  /*6450*/  @P0 BRA `(.L_x_254) ;  /* 0xfffffffc00280947 */ /* 0x000fea000383ffff */
[----:B------:R-:W-:Y:S01]  /*6460*/  UIADD3 UR4, UPT, UPT, UR4, 0x80, URZ ;  /* 0x0000008004047890 */ /* 0x000fe2000fffe0ff */
[----:B------:R-:W-:Y:S01]  /*6470*/  BAR.SYNC.DEFER_BLOCKING 0x0 ;  /* 0x0000000000007b1d */ /* 0x000fe20000010000 */
[----:B0-----:R-:W-:Y:S01]  /*6480*/  IMAD.MOV.U32 R5, RZ, RZ, R2 ;  /* 0x000000ffff057224 */ /* 0x001fe200078e0002 */
[----:B------:R-:W-:-:S03]  /*6490*/  MOV R7, R0 ;  /* 0x0000000000077202 */ /* 0x000fc60000000f00 */
[----:B------:R-:W-:-:S13]  /*64a0*/  ISETP.LE.AND P0, PT, R70, UR4, PT ;  /* 0x0000000446007c0c */ /* 0x000fda000bf03270 */
[----:B------:R-:W-:Y:S05]  /*64b0*/  @!P0 BRA `(.L_x_255) ;  /* 0xffffffa400308947 */ /* 0x000fea000383ffff */
[----:B------:R0:W5:Y:S04]  /*64c0*/  LDL.128 R72, [R1] ;  /* 0x0000000001487983 */ /* 0x0001680000100c00 */
[----:B------:R0:W5:Y:S04]  /*64d0*/  LDL.128 R60, [R1+0x10] ;  /* 0x00001000013c7983 */ /* 0x0001680000100c00 */
        /* <DEDUP_REMOVED lines=13> */
[----:B------:R0:W5:Y:S02]  /*65b0*/  LDL.128 R56, [R1+0xf0] ;  /* 0x0000f00001387983 */ /* 0x0001640000100c00 */
.L_x_219:
[C---:B------:R-:W-:Y:S01]  /*65c0*/  IADD3 R0, PT, PT, R161.reuse, 0x1800000, RZ ;  /* 0x01800000a1007810 */ /* 0x040fe20007ffe0ff */
[----:B------:R-:W-:Y:S01]  /*65d0*/  BSSY.RECONVERGENT B0, `(.L_x_256) ;  /* 0x000000c000007945 */ /* 0x000fe20003800200 */
[----:B------:R-:W-:Y:S02]  /*65e0*/  FSETP.GT.AND P3, PT, R161, RZ, PT ;  /* 0x000000ffa100720b */ /* 0x000fe40003f64000 */
[----:B------:R-:W-:-:S04]  /*65f0*/  LOP3.LUT R0, R0, 0x7f800000, RZ, 0xc0, !PT ;  /* 0x7f80000000007812 */ /* 0x000fc800078ec0ff */
[----:B------:R-:W-:-:S13]  /*6600*/  ISETP.GT.U32.AND P0, PT, R0, 0x1ffffff, PT ;  /* 0x01ffffff0000780c */ /* 0x000fda0003f04070 */
[----:B------:R-:W-:Y:S05]  /*6610*/  @P0 BRA `(.L_x_257) ;  /* 0x00000000000c0947 */ /* 0x000fea0003800000 */
[----:B------:R-:W-:-:S07]  /*6620*/  MOV R66, 0x6640 ;  /* 0x0000664000427802 */ /* 0x000fce0000000f00 */
[----:B0----5:R-:W-:Y:S05]  /*6630*/  CALL.REL.NOINC `($__internal_5_$__cuda_sm20_rcp_rn_f32_slowpath) ;  /* 0x0000001000147944 */ /* 0x021fea0003c00000 */
[----:B------:R-:W-:Y:S05]  /*6640*/  BRA `(.L_x_258) ;  /* 0x0000000000107947 */ /* 0x000fea0003800000 */
.L_x_257:
[----:B------:R-:W1:Y:S02]  /*6650*/  MUFU.RCP R0, R161 ;  /* 0x000000a100007308 */ /* 0x000e640000001000 */
[----:B-1----:R-:W-:-:S04]  /*6660*/  FFMA R2, R0, R161, -1 ;  /* 0xbf80000000027423 */ /* 0x002fc800000000a1 */
[----:B------:R-:W-:-:S04]  /*6670*/  FADD.FTZ R3, -R2, -RZ ;  /* 0x800000ff02037221 */ /* 0x000fc80000010100 */
[----:B------:R-:W-:-:S07]  /*6680*/  FFMA R0, R0, R3, R0 ;  /* 0x0000000300007223 */ /* 0x000fce0000000000 */
.L_x_258:
[----:B------:R-:W-:Y:S05]  /*6690*/  BSYNC.RECONVERGENT B0 ;  /* 0x0000000000007941 */ /* 0x000fea0003800200 */
.L_x_256:
        /* <DEDUP_REMOVED lines=9> */
[----:B0----5:R-:W-:Y:S05]  /*6730*/  CALL.REL.NOINC `($__internal_5_$__cuda_sm20_rcp_rn_f32_slowpath) ;  /* 0x0000000c00d47944 */ /* 0x021fea0003c00000 */
[----:B------:R-:W-:Y:S05]  /*6740*/  BRA `(.L_x_261) ;  /* 0x0000000000107947 */ /* 0x000fea0003800000 */
.L_x_260:
[----:B------:R-:W1:Y:S02]  /*6750*/  MUFU.RCP R3, R160 ;  /* 0x000000a000037308 */ /* 0x000e640000001000 */
[----:B-1----:R-:W-:-:S04]  /*6760*/  FFMA R0, R3, R160, -1 ;  /* 0xbf80000003007423 */ /* 0x002fc800000000a0 */
[----:B------:R-:W-:-:S04]  /*6770*/  FADD.FTZ R0, -R0, -RZ ;  /* 0x800000ff00007221 */ /* 0x000fc80000010100 */
[----:B------:R-:W-:-:S07]  /*6780*/  FFMA R0, R3, R0, R3 ;  /* 0x0000000003007223 */ /* 0x000fce0000000003 */
.L_x_261:
[----:B------:R-:W-:Y:S05]  /*6790*/  BSYNC.RECONVERGENT B0 ;  /* 0x0000000000007941 */ /* 0x000fea0003800200 */
.L_x_259:
[----:B------:R-:W-:Y:S01]  /*67a0*/  FSEL R0, R0, RZ, P4 ;  /* 0x000000ff00007208 */ /* 0x000fe20002000000 */
[----:B------:R-:W-:Y:S02]  /*67b0*/  IMAD.IADD R168, R168, 0x1, R165 ;  /* 0x00000001a8a87824 */ /* 0x000fe400078e02a5 */
[C---:B-----5:R-:W-:Y:S01]  /*67c0*/  FMUL R72, R70.reuse, R72 ;  /* 0x0000004846487220 */ /* 0x060fe20000400000 */
        /* <DEDUP_REMOVED lines=64> */
[----:B------:R-:W1:Y:S01]  /*6bd0*/  LDCU UR4, c[0x0][0x3b0] ;  /* 0x00007600ff0477ac */ /* 0x000e620008000800 */
        /* <DEDUP_REMOVED lines=39> */
[----:B------:R-:W-:Y:S02]  /*6e50*/  IADD3 R166, PT, PT, R166, R5, RZ ;  /* 0x00000005a6a67210 */ /* 0x000fe40007ffe0ff */
[----:B------:R-:W-:Y:S01]  /*6e60*/  LEA R162, R5, R162, 0x7 ;  /* 0x000000a205a27211 */ /* 0x000fe200078e38ff */
[----:B------:R-:W-:Y:S01]  /*6e70*/  STS [R3+0x810], R62 ;  /* 0x0008103e03007388 */ /* 0x000fe20000000800 */
[C---:B-1----:R-:W-:Y:S01]  /*6e80*/  ISETP.GE.AND P6, PT, R166.reuse, UR4, PT ;  /* 0x00000004a6007c0c */ /* 0x042fe2000bfc6270 */
[----:B------:R-:W-:Y:S01]  /*6e90*/  VIADD R2, R166, 0x10 ;  /* 0x00000010a6027836 */ /* 0x000fe20000000000 */
[----:B------:R-:W-:Y:S01]  /*6ea0*/  LEA R0, R162, UR6, 0x1 ;  /* 0x00000006a2007c11 */ /* 0x000fe2000f8e08ff */
[----:B------:R-:W-:Y:S01]  /*6eb0*/  STS [R3+0x20], R52 ;  /* 0x0000203403007388 */ /* 0x000fe20000000800 */
[----:B------:R-:W-:Y:S01]  /*6ec0*/  IADD3 R9, P0, PT, R164, R67, RZ ;  /* 0x00000043a4097210 */ /* 0x000fe20007f1e0ff */
[----:B------:R-:W-:Y:S01]  /*6ed0*/  VIADD R7, R166, 0x50 ;  /* 0x00000050a6077836 */ /* 0x000fe20000000000 */
[----:B------:R-:W-:Y:S01]  /*6ee0*/  ISETP.GE.AND P5, PT, R2, UR4, PT ;  /* 0x0000000402007c0c */ /* 0x000fe2000bfa6270 */
[----:B------:R-:W-:Y:S01]  /*6ef0*/  STS [R3+0x820], R54 ;  /* 0x0008203603007388 */ /* 0x000fe20000000800 */
[----:B------:R-:W-:-:S02]  /*6f00*/  LEA.HI.X.SX32 R67, R67, R69, 0x1, P0 ;  /* 0x0000004543437211 */ /* 0x000fc400000f0eff */
[----:B------:R-:W-:Y:S01]  /*6f10*/  ISETP.GE.AND P1, PT, R7, UR4, PT ;  /* 0x0000000407007c0c */ /* 0x000fe2000bf26270 */
[----:B------:R-:W-:Y:S02]  /*6f20*/  STS [R3+0x30], R48 ;  /* 0x0000303003007388 */ /* 0x000fe40000000800 */
[----:B------:R-:W-:Y:S02]  /*6f30*/  @!P6 IADD3 R5, P0, PT, R162, R9, RZ ;  /* 0x00000009a205e210 */ /* 0x000fe40007f1e0ff */
        /* <DEDUP_REMOVED lines=17> */
[----:B------:R1:W-:Y:S04]  /*7050*/  STS [R3+0xc0], R12 ;  /* 0x0000c00c03007388 */ /* 0x0003e80000000800 */
[----:B------:R-:W-:Y:S04]  /*7060*/  STS [R3+0x8c0], R14 ;  /* 0x0008c00e03007388 */ /* 0x000fe80000000800 */
[----:B------:R-:W-:Y:S01]  /*7070*/  STS [R3+0xd0], R8 ;  /* 0x0000d00803007388 */ /* 0x000fe20000000800 */
[----:B-1----:R-:W1:Y:S03]  /*7080*/  @!P6 LDC.64 R12, c[0x0][0x398] ;  /* 0x0000e600ff0ceb82 */ /* 0x002e660000000a00 */
[----:B------:R-:W-:Y:S04]  /*7090*/  STS [R3+0x8d0], R10 ;  /* 0x0008d00a03007388 */ /* 0x000fe80000000800 */
[----:B------:R2:W-:Y:S04]  /*70a0*/  STS [R3+0xe0], R4 ;  /* 0x0000e00403007388 */ /* 0x0005e80000000800 */
[----:B------:R-:W-:Y:S04]  /*70b0*/  STS [R3+0x8e0], R6 ;  /* 0x0008e00603007388 */ /* 0x000fe80000000800 */
[----:B------:R-:W-:Y:S01]  /*70c0*/  STS [R3+0xf0], R56 ;  /* 0x0000f03803007388 */ /* 0x000fe20000000800 */
[----:B--2---:R-:W-:-:S03]  /*70d0*/  IADD3 R4, PT, PT, R166, 0x20, RZ ;  /* 0x00000020a6047810 */ /* 0x004fc60007ffe0ff */
[----:B------:R2:W-:Y:S01]  /*70e0*/  STS [R3+0x8f0], R58 ;  /* 0x0008f03a03007388 */ /* 0x0005e20000000800 */
[----:B------:R-:W-:Y:S01]  /*70f0*/  BAR.SYNC.DEFER_BLOCKING 0x0 ;  /* 0x0000000000007b1d */ /* 0x000fe20000010000 */
[----:B------:R-:W-:Y:S02]  /*7100*/  ISETP.GE.AND P4, PT, R4, UR4, PT ;  /* 0x0000000404007c0c */ /* 0x000fe4000bf86270 */
[----:B------:R-:W-:Y:S02]  /*7110*/  @!P6 IADD3.X R4, PT, PT, RZ, R67, RZ, P0, !PT ;  /* 0x00000043ff04e210 */ /* 0x000fe400007fe4ff */
[----:B-1----:R-:W-:Y:S02]  /*7120*/  @!P6 LEA R2, P0, R5, R12, 0x1 ;  /* 0x0000000c0502e211 */ /* 0x002fe400078008ff */
[C---:B--2---:R-:W-:Y:S02]  /*7130*/  IADD3 R3, PT, PT, R166.reuse, 0x30, RZ ;  /* 0x00000030a6037810 */ /* 0x044fe40007ffe0ff */
[----:B------:R-:W-:-:S02]  /*7140*/  IADD3 R6, PT, PT, R166, 0x40, RZ ;  /* 0x00000040a6067810 */ /* 0x000fc40007ffe0ff */
[----:B------:R-:W-:Y:S02]  /*7150*/  ISETP.GE.AND P3, PT, R3, UR4, PT ;  /* 0x0000000403007c0c */ /* 0x000fe4000bf66270 */
[----:B------:R-:W-:Y:S02]  /*7160*/  @!P6 LEA.HI.X R3, R5, R13, R4, 0x1, P0 ;  /* 0x0000000d0503e211 */ /* 0x000fe400000f0c04 */
[C---:B------:R-:W-:Y:S02]  /*7170*/  IADD3 R4, PT, PT, R166.reuse, 0x60, RZ ;  /* 0x00000060a6047810 */ /* 0x040fe40007ffe0ff */
[----:B------:R-:W-:Y:S02]  /*7180*/  IADD3 R166, PT, PT, R166, 0x70, RZ ;  /* 0x00000070a6a67810 */ /* 0x000fe40007ffe0ff */
[----:B------:R-:W-:Y:S02]  /*7190*/  ISETP.GE.AND P2, PT, R6, UR4, PT ;  /* 0x0000000406007c0c */ /* 0x000fe4000bf46270 */
[----:B------:R-:W-:Y:S01]  /*71a0*/  ISETP.GE.AND P0, PT, R4, UR4, PT ;  /* 0x0000000404007c0c */ /* 0x000fe2000bf06270 */
[----:B------:R-:W1:Y:S04]  /*71b0*/  @!P6 LDS.128 R16, [R0] ;  /* 0x000000000010e984 */ /* 0x000e680000000c00 */
[----:B-1----:R1:W-:Y:S01]  /*71c0*/  @!P6 STG.E.128 desc[UR8][R2.64], R16 ;  /* 0x000000100200e986 */ /* 0x0023e2000c101d08 */
[----:B------:R-:W-:Y:S01]  /*71d0*/  ISETP.GE.AND P6, PT, R166, UR4, PT ;  /* 0x00000004a6007c0c */ /* 0x000fe2000bfc6270 */
[----:B------:R-:W-:-:S12]  /*71e0*/  @P5 BRA `(.L_x_263) ;  /* 0x0000000000205947 */ /* 0x000fd80003800000 */
[----:B------:R-:W2:Y:S01]  /*71f0*/  LDS.128 R4, [R0+0x1000] ;  /* 0x0010000000047984 */ /* 0x000ea20000000c00 */
[----:B------:R-:W3:Y:S01]  /*7200*/  LDCU.64 UR6, c[0x0][0x398] ;  /* 0x00007300ff0677ac */ /* 0x000ee20008000a00 */
[----:B-1----:R-:W-:-:S04]  /*7210*/  LOP3.LUT R2, R162, 0x800, RZ, 0xfc, !PT ;  /* 0x00000800a2027812 */ /* 0x002fc800078efcff */
[----:B------:R-:W-:-:S04]  /*7220*/  IADD3 R3, P5, PT, R2, R9, RZ ;  /* 0x0000000902037210 */ /* 0x000fc80007fbe0ff */
[----:B------:R-:W-:Y:S02]  /*7230*/  IADD3.X R8, PT, PT, RZ, R67, RZ, P5, !PT ;  /* 0x00000043ff087210 */ /* 0x000fe40002ffe4ff */
[----:B---3--:R-:W-:-:S04]  /*7240*/  LEA R2, P5, R3, UR6, 0x1 ;  /* 0x0000000603027c11 */ /* 0x008fc8000f8a08ff */
[----:B------:R-:W-:-:S05]  /*7250*/  LEA.HI.X R3, R3, UR7, R8, 0x1, P5 ;  /* 0x0000000703037c11 */ /* 0x000fca000a8f0c08 */
[----:B--2---:R2:W-:Y:S04]  /*7260*/  STG.E.128 desc[UR8][R2.64], R4 ;  /* 0x0000000402007986 */ /* 0x0045e8000c101d08 */
.L_x_263:
[----:B------:R-:W-:Y:S05]  /*7270*/  BSYNC.RECONVERGENT B0 ;  /* 0x0000000000007941 */ /* 0x000fea0003800200 */
.L_x_262:
[----:B------:R-:W-:Y:S04]  /*7280*/  BSSY.RECONVERGENT B0, `(.L_x_264) ;  /* 0x000000a000007945 */ /* 0x000fe80003800200 */
[----:B------:R-:W-:Y:S05]  /*7290*/  @P4 BRA `(.L_x_265) ;  /* 0x0000000000204947 */ /* 0x000fea0003800000 */
[----:B--2---:R-:W2:Y:S01]  /*72a0*/  LDS.128 R4, [R0+0x2000] ;  /* 0x0020000000047984 */ /* 0x004ea20000000c00 */
[----:B------:R-:W3:Y:S01]  /*72b0*/  LDCU.64 UR6, c[0x0][0x398] ;  /* 0x00007300ff0677ac */ /* 0x000ee20008000a00 */
[----:B-1----:R-:W-:-:S04]  /*72c0*/  LOP3.LUT R2, R162, 0x1000, RZ, 0xfc, !PT ;  /* 0x00001000a2027812 */ /* 0x002fc800078efcff */
[----:B------:R-:W-:-:S04]  /*72d0*/  IADD3 R3, P4, PT, R2, R9, RZ ;  /* 0x0000000902037210 */ /* 0x000fc80007f9e0ff */
[----:B------:R-:W-:Y:S02]  /*72e0*/  IADD3.X R8, PT, PT, RZ, R67, RZ, P4, !PT ;  /* 0x00000043ff087210 */ /* 0x000fe400027fe4ff */
[----:B---3--:R-:W-:-:S04]  /*72f0*/  LEA R2, P4, R3, UR6, 0x1 ;  /* 0x0000000603027c11 */ /* 0x008fc8000f8808ff */
[----:B------:R-:W-:-:S05]  /*7300*/  LEA.HI.X R3, R3, UR7, R8, 0x1, P4 ;  /* 0x0000000703037c11 */ /* 0x000fca000a0f0c08 */
[----:B--2---:R3:W-:Y:S04]  /*7310*/  STG.E.128 desc[UR8][R2.64], R4 ;  /* 0x0000000402007986 */ /* 0x0047e8000c101d08 */
.L_x_265:
[----:B------:R-:W-:Y:S05]  /*7320*/  BSYNC.RECONVERGENT B0 ;  /* 0x0000000000007941 */ /* 0x000fea0003800200 */
.L_x_264:
[----:B------:R-:W-:Y:S04]  /*7330*/  BSSY.RECONVERGENT B0, `(.L_x_266) ;  /* 0x000000a000007945 */ /* 0x000fe80003800200 */
[----:B------:R-:W-:Y:S05]  /*7340*/  @P3 BRA `(.L_x_267) ;  /* 0x0000000000203947 */ /* 0x000fea0003800000 */
[----:B--23--:R-:W2:Y:S01]  /*7350*/  LDS.128 R4, [R0+0x3000] ;  /* 0x0030000000047984 */ /* 0x00cea20000000c00 */
[----:B------:R-:W3:Y:S01]  /*7360*/  LDCU.64 UR6, c[0x0][0x398] ;  /* 0x00007300ff0677ac */ /* 0x000ee20008000a00 */
[----:B-1----:R-:W-:-:S04]  /*7370*/  LOP3.LUT R2, R162, 0x1800, RZ, 0xfc, !PT ;  /* 0x00001800a2027812 */ /* 0x002fc800078efcff */
[----:B------:R-:W-:-:S05]  /*7380*/  IADD3 R3, P3, PT, R2, R9, RZ ;  /* 0x0000000902037210 */ /* 0x000fca0007f7e0ff */
[----:B------:R-:W-:Y:S01]  /*7390*/  IMAD.X R8, RZ, RZ, R67, P3 ;  /* 0x000000ffff087224 */ /* 0x000fe200018e0643 */
[----:B---3--:R-:W-:-:S04]  /*73a0*/  LEA R2, P3, R3, UR6, 0x1 ;  /* 0x0000000603027c11 */ /* 0x008fc8000f8608ff */
[----:B------:R-:W-:-:S05]  /*73b0*/  LEA.HI.X R3, R3, UR7, R8, 0x1, P3 ;  /* 0x0000000703037c11 */ /* 0x000fca00098f0c08 */
[----:B--2---:R4:W-:Y:S04]  /*73c0*/  STG.E.128 desc[UR8][R2.64], R4 ;  /* 0x0000000402007986 */ /* 0x0049e8000c101d08 */
.L_x_267:
[----:B------:R-:W-:Y:S05]  /*73d0*/  BSYNC.RECONVERGENT B0 ;  /* 0x0000000000007941 */ /* 0x000fea0003800200 */
.L_x_266:
[----:B------:R-:W-:Y:S04]  /*73e0*/  BSSY.RECONVERGENT B0, `(.L_x_268) ;  /* 0x000000a000007945 */ /* 0x000fe80003800200 */
[----:B------:R-:W-:Y:S05]  /*73f0*/  @P2 BRA `(.L_x_269) ;  /* 0x0000000000202947 */ /* 0x000fea0003800000 */
[----:B--234-:R-:W2:Y:S01]  /*7400*/  LDS.128 R4, [R0+0x4000] ;  /* 0x0040000000047984 */ /* 0x01cea20000000c00 */
[----:B------:R-:W3:Y:S01]  /*7410*/  LDCU.64 UR6, c[0x0][0x398] ;  /* 0x00007300ff0677ac */ /* 0x000ee20008000a00 */
[----:B-1----:R-:W-:-:S04]  /*7420*/  LOP3.LUT R2, R162, 0x2000, RZ, 0xfc, !PT ;  /* 0x00002000a2027812 */ /* 0x002fc800078efcff */
[----:B------:R-:W-:-:S04]  /*7430*/  IADD3 R3, P2, PT, R2, R9, RZ ;  /* 0x0000000902037210 */ /* 0x000fc80007f5e0ff */
[----:B------:R-:W-:Y:S02]  /*7440*/  IADD3.X R8, PT, PT, RZ, R67, RZ, P2, !PT ;  /* 0x00000043ff087210 */ /* 0x000fe400017fe4ff */
[----:B---3--:R-:W-:-:S04]  /*7450*/  LEA R2, P2, R3, UR6, 0x1 ;  /* 0x0000000603027c11 */ /* 0x008fc8000f8408ff */
[----:B------:R-:W-:-:S05]  /*7460*/  LEA.HI.X R3, R3, UR7, R8, 0x1, P2 ;  /* 0x0000000703037c11 */ /* 0x000fca00090f0c08 */
[----:B--2---:R1:W-:Y:S04]  /*7470*/  STG.E.128 desc[UR8][R2.64], R4 ;  /* 0x0000000402007986 */ /* 0x0043e8000c101d08 */
.L_x_269:
[----:B------:R-:W-:Y:S05]  /*7480*/  BSYNC.RECONVERGENT B0 ;  /* 0x0000000000007941 */ /* 0x000fea0003800200 */
.L_x_268:
[----:B------:R-:W-:Y:S04]  /*7490*/  BSSY.RECONVERGENT B0, `(.L_x_270) ;  /* 0x000000a000007945 */ /* 0x000fe80003800200 */
[----:B------:R-:W-:Y:S05]  /*74a0*/  @P1 BRA `(.L_x_271) ;  /* 0x0000000000201947 */ /* 0x000fea0003800000 */
[----:B-1234-:R-:W1:Y:S01]  /*74b0*/  LDS.128 R4, [R0+0x5000] ;  /* 0x0050000000047984 */ /* 0x01ee620000000c00 */
[----:B------:R-:W2:Y:S01]  /*74c0*/  LDCU.64 UR6, c[0x0][0x398] ;  /* 0x00007300ff0677ac */ /* 0x000ea20008000a00 */
[----:B------:R-:W-:-:S04]  /*74d0*/  LOP3.LUT R2, R162, 0x2800, RZ, 0xfc, !PT ;  /* 0x00002800a2027812 */ /* 0x000fc800078efcff */
[----:B------:R-:W-:-:S04]  /*74e0*/  IADD3 R3, P1, PT, R2, R9, RZ ;  /* 0x0000000902037210 */ /* 0x000fc80007f3e0ff */
[----:B------:R-:W-:Y:S02]  /*74f0*/  IADD3.X R8, PT, PT, RZ, R67, RZ, P1, !PT ;  /* 0x00000043ff087210 */ /* 0x000fe40000ffe4ff */
[----:B--2---:R-:W-:-:S04]  /*7500*/  LEA R2, P1, R3, UR6, 0x1 ;  /* 0x0000000603027c11 */ /* 0x004fc8000f8208ff */
[----:B------:R-:W-:-:S05]  /*7510*/  LEA.HI.X R3, R3, UR7, R8, 0x1, P1 ;  /* 0x0000000703037c11 */ /* 0x000fca00088f0c08 */
[----:B-1----:R1:W-:Y:S04]  /*7520*/  STG.E.128 desc[UR8][R2.64], R4 ;  /* 0x0000000402007986 */ /* 0x0023e8000c101d08 */
.L_x_271:
[----:B------:R-:W-:Y:S05]  /*7530*/  BSYNC.RECONVERGENT B0 ;  /* 0x0000000000007941 */ /* 0x000fea0003800200 */
.L_x_270:
        /* <DEDUP_REMOVED lines=10> */
.L_x_273:
[----:B------:R-:W-:Y:S05]  /*75e0*/  BSYNC.RECONVERGENT B0 ;  /* 0x0000000000007941 */ /* 0x000fea0003800200 */
.L_x_272:
[----:B------:R-:W-:Y:S05]  /*75f0*/  @P6 EXIT ;  /* 0x000000000000694d */ /* 0x000fea0003800000 */
[----:B-1234-:R-:W1:Y:S01]  /*7600*/  LDS.128 R4, [R0+0x7000] ;  /* 0x0070000000047984 */ /* 0x01ee620000000c00 */
[----:B------:R-:W2:Y:S01]  /*7610*/  LDCU.64 UR4, c[0x0][0x398] ;  /* 0x00007300ff0477ac */ /* 0x000ea20008000a00 */
[----:B------:R-:W-:-:S04]  /*7620*/  LOP3.LUT R162, R162, 0x3800, RZ, 0xfc, !PT ;  /* 0x00003800a2a27812 */ /* 0x000fc800078efcff */
[----:B------:R-:W-:-:S04]  /*7630*/  IADD3 R162, P0, PT, R162, R9, RZ ;  /* 0x00000009a2a27210 */ /* 0x000fc80007f1e0ff */
[----:B------:R-:W-:Y:S02]  /*7640*/  IADD3.X R3, PT, PT, RZ, R67, RZ, P0, !PT ;  /* 0x00000043ff037210 */ /* 0x000fe400007fe4ff */
[----:B--2---:R-:W-:-:S04]  /*7650*/  LEA R2, P0, R162, UR4, 0x1 ;  /* 0x00000004a2027c11 */ /* 0x004fc8000f8008ff */
[----:B------:R-:W-:-:S05]  /*7660*/  LEA.HI.X R3, R162, UR5, R3, 0x1, P0 ;  /* 0x00000005a2037c11 */ /* 0x000fca00080f0c03 */
[----:B-1----:R-:W-:Y:S01]  /*7670*/  STG.E.128 desc[UR8][R2.64], R4 ;  /* 0x0000000402007986 */ /* 0x002fe2000c101d08 */
[----:B------:R-:W-:Y:S05]  /*7680*/  EXIT ;  /* 0x000000000000794d */ /* 0x000fea0003800000 */
        .weak           $__internal_5_$__cuda_sm20_rcp_rn_f32_slowpath
        .type           $__internal_5_$__cuda_sm20_rcp_rn_f32_slowpath,@function
        .size           $__internal_5_$__cuda_sm20_rcp_rn_f32_slowpath,(.L_x_284 - $__internal_5_$__cuda_sm20_rcp_rn_f32_slowpath)
$__internal_5_$__cuda_sm20_rcp_rn_f32_slowpath:
        /* <DEDUP_REMOVED lines=15> */
.L_x_275:
[----:B------:R-:W-:-:S04]  /*7780*/  IADD3 R76, PT, PT, R71, -0xfd, RZ ;  /* 0xffffff03474c7810 */ /* 0x000fc80007ffe0ff */
        /* <DEDUP_REMOVED lines=32> */
.L_x_277:
[----:B------:R0:W1:Y:S02]  /*7990*/  MUFU.RCP R2, R161 ;  /* 0x000000a100027308 */ /* 0x0000640000001000 */
.L_x_276:
[----:B------:R-:W-:Y:S05]  /*79a0*/  BSYNC.RECONVERGENT B1 ;  /* 0x0000000000017941 */ /* 0x000fea0003800200 */
.L_x_274:
[----:B-1----:R-:W-:Y:S02]  /*79b0*/  MOV R0, R2 ;  /* 0x0000000200007202 */ /* 0x002fe40000000f00 */
[----:B------:R-:W-:Y:S02]  /*79c0*/  MOV R2, R66 ;  /* 0x0000004200027202 */ /* 0x000fe40000000f00 */
[----:B------:R-:W-:-:S04]  /*79d0*/  MOV R3, 0x0 ;  /* 0x0000000000037802 */ /* 0x000fc80000000f00 */
[----:B0-----:R-:W-:Y:S05]  /*79e0*/  RET.REL.NODEC R2 `(_Z18flash_attention_v9ILi128ELi128ELi8ELi128ELb0ELi1ELb0ELb1ELb0ELb0ELb0ELb0EEvPK6__halfS2_S2_PS0_PfS4_ifi) ;  /* 0xffffff8402847950 */ /* 0x001fea0003c3ffff */
.L_x_278:
        /* <DEDUP_REMOVED lines=9> */
.L_x_284:


//--------------------- .nv.shared._Z18flash_attention_v9ILi128ELi64ELi8ELi128ELb0ELi1ELb0ELb1ELb0ELb0ELb0ELb1EEvPK6__halfS2_S2_PS0_PfS4_ifi --------------------------
	.section	.nv.shared._Z18flash_attention_v9ILi128ELi64ELi8ELi128ELb0ELi1ELb0ELb1ELb0ELb0ELb0ELb1EEvPK6__halfS2_S2_PS0_PfS4_ifi,"aw",@nobits
	.sectionflags	@""
	.align	16
	.zero		1024


//--------------------- .nv.shared.reserved.0     --------------------------
	.section	.nv.shared.reserved.0,"aw",@nobits
	.weak		__nv_reservedSMEM_offset_0_alias
	.size		__nv_reservedSMEM_offset_0_alias, 0, 64
	.other		__nv_reservedSMEM_offset_0_alias,@"STO_CUDA_RESERVED_SHARED STV_DEFAULT"
__nv_reservedSMEM_offset_0_alias:
	.zero		0
	.zero		64


//--------------------- .nv.shared._Z18flash_attention_v9ILi128ELi64ELi8ELi128ELb0ELi1ELb0ELb1ELb0ELb0ELb0ELb0EEvPK6__halfS2_S2_PS0_PfS4_ifi --------------------------
	.section	.nv.shared._Z18flash_attention_v9ILi128ELi64ELi8ELi128ELb0ELi1ELb0ELb1ELb0ELb0ELb0ELb0EEvPK6__halfS2_S2_PS0_PfS4_ifi,"aw",@nobits
	.sectionflags	@""
	.align	16
	.zero		1024


//--------------------- .nv.shared._Z18flash_attention_v9ILi64ELi64ELi4ELi128ELb0ELi2ELb0ELb1ELb0ELb0ELb1ELb0EEvPK6__halfS2_S2_PS0_PfS4_ifi --------------------------
	.section	.nv.shared._Z18flash_attention_v9ILi64ELi64ELi4ELi128ELb0ELi2ELb0ELb1ELb0ELb0ELb1ELb0EEvPK6__halfS2_S2_PS0_PfS4_ifi,"aw",@nobits
	.sectionflags	@""
	.align	16
	.zero		1024


//--------------------- .nv.shared._Z18flash_attention_v9ILi64ELi64ELi4ELi128ELb1ELi2ELb0ELb1ELb1ELb0ELb1ELb0EEvPK6__halfS2_S2_PS0_PfS4_ifi --------------------------
	.section	.nv.shared._Z18flash_attention_v9ILi64ELi64ELi4ELi128ELb1ELi2ELb0ELb1ELb1ELb0ELb1ELb0EEvPK6__halfS2_S2_PS0_PfS4_ifi,"aw",@nobits
	.sectionflags	@""
	.align	16
	.zero		1024


//--------------------- .nv.shared._Z18flash_attention_v9ILi128ELi64ELi8ELi128ELb1ELi1ELb0ELb1ELb0ELb0ELb0ELb0EEvPK6__halfS2_S2_PS0_PfS4_ifi --------------------------
	.section	.nv.shared._Z18flash_attention_v9ILi128ELi64ELi8ELi128ELb1ELi1ELb0ELb1ELb0ELb0ELb0ELb0EEvPK6__halfS2_S2_PS0_PfS4_ifi,"aw",@nobits
	.sectionflags	@""
	.align	16
	.zero		1024


//--------------------- .nv.shared._Z18flash_attention_v9ILi128ELi128ELi8ELi128ELb0ELi1ELb0ELb1ELb0ELb0ELb0ELb0EEvPK6__halfS2_S2_PS0_PfS4_ifi --------------------------
	.section	.nv.shared._Z18flash_attention_v9ILi128ELi128ELi8ELi128ELb0ELi1ELb0ELb1ELb0ELb0ELb0ELb0EEvPK6__halfS2_S2_PS0_PfS4_ifi,"aw",@nobits
	.sectionflags	@""
	.align	16
	.zero		1024


//--------------------- .nv.constant0._Z18flash_attention_v9ILi128ELi64ELi8ELi128ELb0ELi1ELb0ELb1ELb0ELb0ELb0ELb1EEvPK6__halfS2_S2_PS0_PfS4_ifi --------------------------
	.section	.nv.constant0._Z18flash_attention_v9ILi128ELi64ELi8ELi128ELb0ELi1ELb0ELb1ELb0ELb0ELb0ELb1EEvPK6__halfS2_S2_PS0_PfS4_ifi,"a",@progbits
	.sectionflags	@""
	.align	4
.nv.constant0._Z18flash_attention_v9ILi128ELi64ELi8ELi128ELb0ELi1ELb0ELb1ELb0ELb0ELb0ELb1EEvPK6__halfS2_S2_PS0_PfS4_ifi:
	.zero		956


//--------------------- .nv.constant0._Z18flash_attention_v9ILi128ELi64ELi8ELi128ELb0ELi1ELb0ELb1ELb0ELb0ELb0ELb0EEvPK6__halfS2_S2_PS0_PfS4_ifi --------------------------
	.section	.nv.constant0._Z18flash_attention_v9ILi128ELi64ELi8ELi128ELb0ELi1ELb0ELb1ELb0ELb0ELb0ELb0EEvPK6__halfS2_S2_PS0_PfS4_ifi,"a",@progbits
	.sectionflags	@""
	.align	4
.nv.constant0._Z18flash_attention_v9ILi128ELi64ELi8ELi128ELb0ELi1ELb0ELb1ELb0ELb0ELb0ELb0EEvPK6__halfS2_S2_PS0_PfS4_ifi:
	.zero		956


//--------------------- .nv.constant0._Z18flash_attention_v9ILi64ELi64ELi4ELi128ELb0ELi2ELb0ELb1ELb0ELb0ELb1ELb0EEvPK6__halfS2_S2_PS0_PfS4_ifi --------------------------
	.section	.nv.constant0._Z18flash_attention_v9ILi64ELi64ELi4ELi128ELb0ELi2ELb0ELb1ELb0ELb0ELb1ELb0EEvPK6__halfS2_S2_PS0_PfS4_ifi,"a",@progbits
	.sectionflags	@""
	.align	4
.nv.constant0._Z18flash_attention_v9ILi64ELi64ELi4ELi128ELb0ELi2ELb0ELb1ELb0ELb0ELb1ELb0EEvPK6__halfS2_S2_PS0_PfS4_ifi:
	.zero		956


//--------------------- .nv.constant0._Z18flash_attention_v9ILi64ELi64ELi4ELi128ELb1ELi2ELb0ELb1ELb1ELb0ELb1ELb0EEvPK6__halfS2_S2_PS0_PfS4_ifi --------------------------
	.section	.nv.constant0._Z18flash_attention_v9ILi64ELi64ELi4ELi128ELb1ELi2ELb0ELb1ELb1ELb0ELb1ELb0EEvPK6__halfS2_S2_PS0_PfS4_ifi,"a",@progbits
	.sectionflags	@""
	.align	4
.nv.constant0._Z18flash_attention_v9ILi64ELi64ELi4ELi128ELb1ELi2ELb0ELb1ELb1ELb0ELb1ELb0EEvPK6__halfS2_S2_PS0_PfS4_ifi:
	.zero		956


//--------------------- .nv.constant0._Z18flash_attention_v9ILi128ELi64ELi8ELi128ELb1ELi1ELb0ELb1ELb0ELb0ELb0ELb0EEvPK6__halfS2_S2_PS0_PfS4_ifi --------------------------
	.section	.nv.constant0._Z18flash_attention_v9ILi128ELi64ELi8ELi128ELb1ELi1ELb0ELb1ELb0ELb0ELb0ELb0EEvPK6__halfS2_S2_PS0_PfS4_ifi,"a",@progbits
	.sectionflags	@""
	.align	4
.nv.constant0._Z18flash_attention_v9ILi128ELi64ELi8ELi128ELb1ELi1ELb0ELb1ELb0ELb0ELb0ELb0EEvPK6__halfS2_S2_PS0_PfS4_ifi:
	.zero		956


//--------------------- .nv.constant0._Z18flash_attention_v9ILi128ELi128ELi8ELi128ELb0ELi1ELb0ELb1ELb0ELb0ELb0ELb0EEvPK6__halfS2_S2_PS0_PfS4_ifi --------------------------
	.section	.nv.constant0._Z18flash_attention_v9ILi128ELi128ELi8ELi128ELb0ELi1ELb0ELb1ELb0ELb0ELb0ELb0EEvPK6__halfS2_S2_PS0_PfS4_ifi,"a",@progbits
	.sectionflags	@""
	.align	4
.nv.constant0._Z18flash_attention_v9ILi128ELi128ELi8ELi128ELb0ELi1ELb0ELb1ELb0ELb0ELb0ELb0EEvPK6__halfS2_S2_PS0_PfS4_ifi:
	.zero		956


//--------------------- SYMBOLS --------------------------

	.type		.nv.reservedSmem.offset0,@object
	.size		.nv.reservedSmem.offset0,0x4
	.type		.nv.reservedSmem.cap,@object
	.size		.nv.reservedSmem.cap,0x4
